//
// Generated by NVIDIA NVVM Compiler
//
// Compiler Build ID: CL-36424714
// Cuda compilation tools, release 13.0, V13.0.88
// Based on NVVM 20.0.0
//

.version 9.0
.target sm_100
.address_size 64

	// .globl	_Z9fillArrayPdid
.extern .func  (.param .b64 func_retval0) malloc
(
	.param .b64 malloc_param_0
)
;
.extern .func free
(
	.param .b64 free_param_0
)
;

.visible .entry _Z9fillArrayPdid(
	.param .u64 .ptr .align 1 _Z9fillArrayPdid_param_0,
	.param .u32 _Z9fillArrayPdid_param_1,
	.param .f64 _Z9fillArrayPdid_param_2
)
{
	.reg .pred 	%p<2>;
	.reg .b32 	%r<6>;
	.reg .b64 	%rd<5>;
	.reg .b64 	%fd<2>;

	ld.param.u64 	%rd1, [_Z9fillArrayPdid_param_0];
	ld.param.u32 	%r2, [_Z9fillArrayPdid_param_1];
	ld.param.f64 	%fd1, [_Z9fillArrayPdid_param_2];
	mov.u32 	%r3, %tid.x;
	mov.u32 	%r4, %ctaid.x;
	mov.u32 	%r5, %ntid.x;
	mad.lo.s32 	%r1, %r4, %r5, %r3;
	setp.ge.u32 	%p1, %r1, %r2;
	@%p1 bra 	$L__BB0_2;
	cvta.to.global.u64 	%rd2, %rd1;
	mul.wide.u32 	%rd3, %r1, 8;
	add.s64 	%rd4, %rd2, %rd3;
	st.global.f64 	[%rd4], %fd1;
$L__BB0_2:
	ret;

}
	// .globl	_Z14applyDirichletPdS_PiS0_S0_jiiid
.visible .entry _Z14applyDirichletPdS_PiS0_S0_jiiid(
	.param .u64 .ptr .align 1 _Z14applyDirichletPdS_PiS0_S0_jiiid_param_0,
	.param .u64 .ptr .align 1 _Z14applyDirichletPdS_PiS0_S0_jiiid_param_1,
	.param .u64 .ptr .align 1 _Z14applyDirichletPdS_PiS0_S0_jiiid_param_2,
	.param .u64 .ptr .align 1 _Z14applyDirichletPdS_PiS0_S0_jiiid_param_3,
	.param .u64 .ptr .align 1 _Z14applyDirichletPdS_PiS0_S0_jiiid_param_4,
	.param .u32 _Z14applyDirichletPdS_PiS0_S0_jiiid_param_5,
	.param .u32 _Z14applyDirichletPdS_PiS0_S0_jiiid_param_6,
	.param .u32 _Z14applyDirichletPdS_PiS0_S0_jiiid_param_7,
	.param .u32 _Z14applyDirichletPdS_PiS0_S0_jiiid_param_8,
	.param .f64 _Z14applyDirichletPdS_PiS0_S0_jiiid_param_9
)
{
	.local .align 16 .b8 	__local_depot1[32];
	.reg .b64 	%SP;
	.reg .b64 	%SPL;
	.reg .pred 	%p<39>;
	.reg .b32 	%r<85>;
	.reg .b64 	%rd<111>;
	.reg .b64 	%fd<99>;

	mov.u64 	%SPL, __local_depot1;
	ld.param.u64 	%rd16, [_Z14applyDirichletPdS_PiS0_S0_jiiid_param_0];
	ld.param.u64 	%rd17, [_Z14applyDirichletPdS_PiS0_S0_jiiid_param_1];
	ld.param.u64 	%rd18, [_Z14applyDirichletPdS_PiS0_S0_jiiid_param_2];
	ld.param.u64 	%rd19, [_Z14applyDirichletPdS_PiS0_S0_jiiid_param_3];
	ld.param.u64 	%rd20, [_Z14applyDirichletPdS_PiS0_S0_jiiid_param_4];
	ld.param.u32 	%r37, [_Z14applyDirichletPdS_PiS0_S0_jiiid_param_5];
	ld.param.u32 	%r38, [_Z14applyDirichletPdS_PiS0_S0_jiiid_param_6];
	ld.param.u32 	%r39, [_Z14applyDirichletPdS_PiS0_S0_jiiid_param_7];
	ld.param.u32 	%r40, [_Z14applyDirichletPdS_PiS0_S0_jiiid_param_8];
	cvta.to.global.u64 	%rd1, %rd17;
	cvta.to.global.u64 	%rd2, %rd20;
	cvta.to.global.u64 	%rd3, %rd18;
	cvta.to.global.u64 	%rd4, %rd19;
	add.u64 	%rd5, %SPL, 0;
	mov.u32 	%r41, %tid.x;
	mov.u32 	%r42, %ctaid.x;
	mov.u32 	%r43, %ntid.x;
	mad.lo.s32 	%r44, %r42, %r43, %r41;
	add.s32 	%r45, %r40, 1;
	add.s32 	%r46, %r38, -1;
	mad.lo.s32 	%r47, %r40, %r46, %r45;
	add.s32 	%r48, %r39, -1;
	mad.lo.s32 	%r49, %r48, %r40, %r45;
	mul.lo.s32 	%r1, %r47, %r49;
	mov.f64 	%fd38, 0d0000000000000000;
	st.local.v2.f64 	[%rd5], {%fd38, %fd38};
	st.local.v2.f64 	[%rd5+16], {%fd38, %fd38};
	cvt.u64.u32 	%rd6, %r44;
	cvt.s64.s32 	%rd22, %r1;
	setp.le.u64 	%p1, %rd22, %rd6;
	@%p1 bra 	$L__BB1_43;
	cvt.u32.u64 	%r50, %rd6;
	shl.b64 	%rd23, %rd6, 2;
	add.s64 	%rd24, %rd4, %rd23;
	ld.global.u32 	%r80, [%rd24];
	add.s32 	%r51, %r50, 1;
	mul.wide.u32 	%rd25, %r51, 4;
	add.s64 	%rd26, %rd4, %rd25;
	ld.global.u32 	%r3, [%rd26];
	setp.ge.s32 	%p2, %r80, %r3;
	mov.f64 	%fd78, 0d0000000000000000;
	@%p2 bra 	$L__BB1_42;
	sub.s32 	%r4, %r3, %r80;
	and.b32  	%r5, %r4, 7;
	sub.s32 	%r52, %r80, %r3;
	setp.gt.u32 	%p3, %r52, -8;
	mov.f64 	%fd78, 0d0000000000000000;
	@%p3 bra 	$L__BB1_21;
	and.b32  	%r53, %r4, -8;
	neg.s32 	%r78, %r53;
	mov.f64 	%fd78, 0d0000000000000000;
$L__BB1_4:
	.pragma "nounroll";
	mul.wide.s32 	%rd27, %r80, 4;
	add.s64 	%rd28, %rd3, %rd27;
	add.s64 	%rd7, %rd28, 16;
	mul.wide.s32 	%rd29, %r80, 8;
	add.s64 	%rd30, %rd1, %rd29;
	add.s64 	%rd8, %rd30, 32;
	ld.global.u32 	%r54, [%rd28];
	mul.wide.s32 	%rd31, %r54, 4;
	add.s64 	%rd32, %rd2, %rd31;
	ld.global.u32 	%r9, [%rd32];
	setp.eq.s32 	%p4, %r9, 0;
	@%p4 bra 	$L__BB1_6;
	mul.wide.s32 	%rd33, %r9, 8;
	add.s64 	%rd34, %rd5, %rd33;
	ld.local.f64 	%fd43, [%rd34+-8];
	ld.global.f64 	%fd44, [%rd8+-32];
	fma.rn.f64 	%fd78, %fd43, %fd44, %fd78;
$L__BB1_6:
	ld.global.u32 	%r55, [%rd7+-12];
	mul.wide.s32 	%rd35, %r55, 4;
	add.s64 	%rd36, %rd2, %rd35;
	ld.global.u32 	%r10, [%rd36];
	setp.eq.s32 	%p5, %r10, 0;
	@%p5 bra 	$L__BB1_8;
	mul.wide.s32 	%rd37, %r10, 8;
	add.s64 	%rd38, %rd5, %rd37;
	ld.local.f64 	%fd45, [%rd38+-8];
	ld.global.f64 	%fd46, [%rd8+-24];
	fma.rn.f64 	%fd78, %fd45, %fd46, %fd78;
$L__BB1_8:
	ld.global.u32 	%r56, [%rd7+-8];
	mul.wide.s32 	%rd39, %r56, 4;
	add.s64 	%rd40, %rd2, %rd39;
	ld.global.u32 	%r11, [%rd40];
	setp.eq.s32 	%p6, %r11, 0;
	@%p6 bra 	$L__BB1_10;
	mul.wide.s32 	%rd41, %r11, 8;
	add.s64 	%rd42, %rd5, %rd41;
	ld.local.f64 	%fd47, [%rd42+-8];
	ld.global.f64 	%fd48, [%rd8+-16];
	fma.rn.f64 	%fd78, %fd47, %fd48, %fd78;
$L__BB1_10:
	ld.global.u32 	%r57, [%rd7+-4];
	mul.wide.s32 	%rd43, %r57, 4;
	add.s64 	%rd44, %rd2, %rd43;
	ld.global.u32 	%r12, [%rd44];
	setp.eq.s32 	%p7, %r12, 0;
	@%p7 bra 	$L__BB1_12;
	mul.wide.s32 	%rd45, %r12, 8;
	add.s64 	%rd46, %rd5, %rd45;
	ld.local.f64 	%fd49, [%rd46+-8];
	ld.global.f64 	%fd50, [%rd8+-8];
	fma.rn.f64 	%fd78, %fd49, %fd50, %fd78;
$L__BB1_12:
	ld.global.u32 	%r58, [%rd7];
	mul.wide.s32 	%rd47, %r58, 4;
	add.s64 	%rd48, %rd2, %rd47;
	ld.global.u32 	%r13, [%rd48];
	setp.eq.s32 	%p8, %r13, 0;
	@%p8 bra 	$L__BB1_14;
	mul.wide.s32 	%rd49, %r13, 8;
	add.s64 	%rd50, %rd5, %rd49;
	ld.local.f64 	%fd51, [%rd50+-8];
	ld.global.f64 	%fd52, [%rd8];
	fma.rn.f64 	%fd78, %fd51, %fd52, %fd78;
$L__BB1_14:
	ld.global.u32 	%r59, [%rd7+4];
	mul.wide.s32 	%rd51, %r59, 4;
	add.s64 	%rd52, %rd2, %rd51;
	ld.global.u32 	%r14, [%rd52];
	setp.eq.s32 	%p9, %r14, 0;
	@%p9 bra 	$L__BB1_16;
	mul.wide.s32 	%rd53, %r14, 8;
	add.s64 	%rd54, %rd5, %rd53;
	ld.local.f64 	%fd53, [%rd54+-8];
	ld.global.f64 	%fd54, [%rd8+8];
	fma.rn.f64 	%fd78, %fd53, %fd54, %fd78;
$L__BB1_16:
	ld.global.u32 	%r60, [%rd7+8];
	mul.wide.s32 	%rd55, %r60, 4;
	add.s64 	%rd56, %rd2, %rd55;
	ld.global.u32 	%r15, [%rd56];
	setp.eq.s32 	%p10, %r15, 0;
	@%p10 bra 	$L__BB1_18;
	mul.wide.s32 	%rd57, %r15, 8;
	add.s64 	%rd58, %rd5, %rd57;
	ld.local.f64 	%fd55, [%rd58+-8];
	ld.global.f64 	%fd56, [%rd8+16];
	fma.rn.f64 	%fd78, %fd55, %fd56, %fd78;
$L__BB1_18:
	ld.global.u32 	%r61, [%rd7+12];
	mul.wide.s32 	%rd59, %r61, 4;
	add.s64 	%rd60, %rd2, %rd59;
	ld.global.u32 	%r16, [%rd60];
	setp.eq.s32 	%p11, %r16, 0;
	@%p11 bra 	$L__BB1_20;
	mul.wide.s32 	%rd61, %r16, 8;
	add.s64 	%rd62, %rd5, %rd61;
	ld.local.f64 	%fd57, [%rd62+-8];
	ld.global.f64 	%fd58, [%rd8+24];
	fma.rn.f64 	%fd78, %fd57, %fd58, %fd78;
$L__BB1_20:
	add.s32 	%r80, %r80, 8;
	add.s32 	%r78, %r78, 8;
	setp.ne.s32 	%p12, %r78, 0;
	@%p12 bra 	$L__BB1_4;
$L__BB1_21:
	setp.eq.s32 	%p13, %r5, 0;
	@%p13 bra 	$L__BB1_42;
	and.b32  	%r20, %r4, 3;
	setp.lt.u32 	%p14, %r5, 4;
	@%p14 bra 	$L__BB1_32;
	mul.wide.s32 	%rd63, %r80, 4;
	add.s64 	%rd9, %rd3, %rd63;
	ld.global.u32 	%r62, [%rd9];
	mul.wide.s32 	%rd64, %r62, 4;
	add.s64 	%rd65, %rd2, %rd64;
	ld.global.u32 	%r21, [%rd65];
	setp.eq.s32 	%p15, %r21, 0;
	mul.wide.s32 	%rd66, %r80, 8;
	add.s64 	%rd10, %rd1, %rd66;
	@%p15 bra 	$L__BB1_25;
	mul.wide.s32 	%rd67, %r21, 8;
	add.s64 	%rd68, %rd5, %rd67;
	ld.local.f64 	%fd60, [%rd68+-8];
	ld.global.f64 	%fd61, [%rd10];
	fma.rn.f64 	%fd78, %fd60, %fd61, %fd78;
$L__BB1_25:
	ld.global.u32 	%r63, [%rd9+4];
	mul.wide.s32 	%rd69, %r63, 4;
	add.s64 	%rd70, %rd2, %rd69;
	ld.global.u32 	%r22, [%rd70];
	setp.eq.s32 	%p16, %r22, 0;
	@%p16 bra 	$L__BB1_27;
	mul.wide.s32 	%rd71, %r22, 8;
	add.s64 	%rd72, %rd5, %rd71;
	ld.local.f64 	%fd62, [%rd72+-8];
	ld.global.f64 	%fd63, [%rd10+8];
	fma.rn.f64 	%fd78, %fd62, %fd63, %fd78;
$L__BB1_27:
	ld.global.u32 	%r64, [%rd9+8];
	mul.wide.s32 	%rd73, %r64, 4;
	add.s64 	%rd74, %rd2, %rd73;
	ld.global.u32 	%r23, [%rd74];
	setp.eq.s32 	%p17, %r23, 0;
	@%p17 bra 	$L__BB1_29;
	mul.wide.s32 	%rd75, %r23, 8;
	add.s64 	%rd76, %rd5, %rd75;
	ld.local.f64 	%fd64, [%rd76+-8];
	ld.global.f64 	%fd65, [%rd10+16];
	fma.rn.f64 	%fd78, %fd64, %fd65, %fd78;
$L__BB1_29:
	ld.global.u32 	%r65, [%rd9+12];
	mul.wide.s32 	%rd77, %r65, 4;
	add.s64 	%rd78, %rd2, %rd77;
	ld.global.u32 	%r24, [%rd78];
	setp.eq.s32 	%p18, %r24, 0;
	@%p18 bra 	$L__BB1_31;
	mul.wide.s32 	%rd79, %r24, 8;
	add.s64 	%rd80, %rd5, %rd79;
	ld.local.f64 	%fd66, [%rd80+-8];
	ld.global.f64 	%fd67, [%rd10+24];
	fma.rn.f64 	%fd78, %fd66, %fd67, %fd78;
$L__BB1_31:
	add.s32 	%r80, %r80, 4;
$L__BB1_32:
	setp.eq.s32 	%p19, %r20, 0;
	@%p19 bra 	$L__BB1_42;
	setp.eq.s32 	%p20, %r20, 1;
	@%p20 bra 	$L__BB1_39;
	mul.wide.s32 	%rd81, %r80, 4;
	add.s64 	%rd11, %rd3, %rd81;
	ld.global.u32 	%r66, [%rd11];
	mul.wide.s32 	%rd82, %r66, 4;
	add.s64 	%rd83, %rd2, %rd82;
	ld.global.u32 	%r27, [%rd83];
	setp.eq.s32 	%p21, %r27, 0;
	mul.wide.s32 	%rd84, %r80, 8;
	add.s64 	%rd12, %rd1, %rd84;
	@%p21 bra 	$L__BB1_36;
	mul.wide.s32 	%rd85, %r27, 8;
	add.s64 	%rd86, %rd5, %rd85;
	ld.local.f64 	%fd69, [%rd86+-8];
	ld.global.f64 	%fd70, [%rd12];
	fma.rn.f64 	%fd78, %fd69, %fd70, %fd78;
$L__BB1_36:
	ld.global.u32 	%r67, [%rd11+4];
	mul.wide.s32 	%rd87, %r67, 4;
	add.s64 	%rd88, %rd2, %rd87;
	ld.global.u32 	%r28, [%rd88];
	setp.eq.s32 	%p22, %r28, 0;
	@%p22 bra 	$L__BB1_38;
	mul.wide.s32 	%rd89, %r28, 8;
	add.s64 	%rd90, %rd5, %rd89;
	ld.local.f64 	%fd71, [%rd90+-8];
	ld.global.f64 	%fd72, [%rd12+8];
	fma.rn.f64 	%fd78, %fd71, %fd72, %fd78;
$L__BB1_38:
	add.s32 	%r80, %r80, 2;
$L__BB1_39:
	and.b32  	%r68, %r4, 1;
	setp.eq.b32 	%p23, %r68, 1;
	not.pred 	%p24, %p23;
	@%p24 bra 	$L__BB1_42;
	mul.wide.s32 	%rd91, %r80, 4;
	add.s64 	%rd92, %rd3, %rd91;
	ld.global.u32 	%r69, [%rd92];
	mul.wide.s32 	%rd93, %r69, 4;
	add.s64 	%rd94, %rd2, %rd93;
	ld.global.u32 	%r31, [%rd94];
	setp.eq.s32 	%p25, %r31, 0;
	@%p25 bra 	$L__BB1_42;
	mul.wide.s32 	%rd95, %r31, 8;
	add.s64 	%rd96, %rd5, %rd95;
	ld.local.f64 	%fd73, [%rd96+-8];
	mul.wide.s32 	%rd97, %r80, 8;
	add.s64 	%rd98, %rd1, %rd97;
	ld.global.f64 	%fd74, [%rd98];
	fma.rn.f64 	%fd78, %fd73, %fd74, %fd78;
$L__BB1_42:
	cvta.to.global.u64 	%rd99, %rd16;
	shl.b64 	%rd100, %rd6, 3;
	add.s64 	%rd101, %rd99, %rd100;
	ld.global.f64 	%fd75, [%rd101];
	sub.f64 	%fd76, %fd75, %fd78;
	st.global.f64 	[%rd101], %fd76;
$L__BB1_43:
	cvt.u32.u64 	%r70, %rd6;
	bar.sync 	0;
	setp.ge.u32 	%p26, %r70, %r37;
	@%p26 bra 	$L__BB1_55;
	shl.b64 	%rd102, %rd6, 2;
	add.s64 	%rd103, %rd3, %rd102;
	ld.global.u32 	%r32, [%rd103];
	mov.b32 	%r83, 0;
$L__BB1_45:
	mul.wide.u32 	%rd104, %r83, 4;
	add.s64 	%rd105, %rd4, %rd104;
	ld.global.u32 	%r73, [%rd105];
	setp.gt.u32 	%p27, %r73, %r70;
	mov.u32 	%r84, %r83;
	@%p27 bra 	$L__BB1_47;
	add.s32 	%r83, %r83, 1;
	setp.ne.s32 	%p28, %r83, %r1;
	mov.u32 	%r84, %r1;
	@%p28 bra 	$L__BB1_45;
$L__BB1_47:
	add.s32 	%r36, %r84, -1;
	mul.wide.s32 	%rd106, %r32, 4;
	add.s64 	%rd13, %rd2, %rd106;
	ld.global.u32 	%r74, [%rd13];
	setp.ne.s32 	%p29, %r74, 0;
	mul.wide.s32 	%rd107, %r84, 4;
	add.s64 	%rd14, %rd2, %rd107;
	shl.b64 	%rd108, %rd6, 3;
	add.s64 	%rd15, %rd1, %rd108;
	@%p29 bra 	$L__BB1_49;
	ld.global.u32 	%r75, [%rd14+-4];
	setp.ne.s32 	%p31, %r75, 0;
	setp.ne.s32 	%p32, %r32, %r36;
	and.pred  	%p33, %p31, %p32;
	@%p33 bra 	$L__BB1_50;
	bra.uni 	$L__BB1_51;
$L__BB1_49:
	setp.eq.s32 	%p30, %r32, %r36;
	@%p30 bra 	$L__BB1_51;
$L__BB1_50:
	mov.b64 	%rd109, 0;
	st.global.u64 	[%rd15], %rd109;
$L__BB1_51:
	bar.sync 	0;
	ld.global.u32 	%r76, [%rd13];
	setp.ne.s32 	%p34, %r76, 0;
	@%p34 bra 	$L__BB1_53;
	ld.global.u32 	%r77, [%rd14+-4];
	setp.ne.s32 	%p36, %r77, 0;
	setp.eq.s32 	%p37, %r32, %r36;
	and.pred  	%p38, %p36, %p37;
	@%p38 bra 	$L__BB1_54;
	bra.uni 	$L__BB1_55;
$L__BB1_53:
	setp.ne.s32 	%p35, %r32, %r36;
	@%p35 bra 	$L__BB1_55;
$L__BB1_54:
	mov.b64 	%rd110, 4607182418800017408;
	st.global.u64 	[%rd15], %rd110;
$L__BB1_55:
	ret;

}
	// .globl	_Z15vectorDirichletPdS_PiS0_S0_jiiid
.visible .entry _Z15vectorDirichletPdS_PiS0_S0_jiiid(
	.param .u64 .ptr .align 1 _Z15vectorDirichletPdS_PiS0_S0_jiiid_param_0,
	.param .u64 .ptr .align 1 _Z15vectorDirichletPdS_PiS0_S0_jiiid_param_1,
	.param .u64 .ptr .align 1 _Z15vectorDirichletPdS_PiS0_S0_jiiid_param_2,
	.param .u64 .ptr .align 1 _Z15vectorDirichletPdS_PiS0_S0_jiiid_param_3,
	.param .u64 .ptr .align 1 _Z15vectorDirichletPdS_PiS0_S0_jiiid_param_4,
	.param .u32 _Z15vectorDirichletPdS_PiS0_S0_jiiid_param_5,
	.param .u32 _Z15vectorDirichletPdS_PiS0_S0_jiiid_param_6,
	.param .u32 _Z15vectorDirichletPdS_PiS0_S0_jiiid_param_7,
	.param .u32 _Z15vectorDirichletPdS_PiS0_S0_jiiid_param_8,
	.param .f64 _Z15vectorDirichletPdS_PiS0_S0_jiiid_param_9
)
{
	.local .align 16 .b8 	__local_depot2[32];
	.reg .b64 	%SP;
	.reg .b64 	%SPL;
	.reg .pred 	%p<9>;
	.reg .b32 	%r<26>;
	.reg .b64 	%rd<23>;
	.reg .b64 	%fd<3>;

	mov.u64 	%SPL, __local_depot2;
	ld.param.u64 	%rd4, [_Z15vectorDirichletPdS_PiS0_S0_jiiid_param_0];
	ld.param.u64 	%rd5, [_Z15vectorDirichletPdS_PiS0_S0_jiiid_param_2];
	ld.param.u64 	%rd6, [_Z15vectorDirichletPdS_PiS0_S0_jiiid_param_3];
	ld.param.u64 	%rd7, [_Z15vectorDirichletPdS_PiS0_S0_jiiid_param_4];
	ld.param.u32 	%r9, [_Z15vectorDirichletPdS_PiS0_S0_jiiid_param_5];
	ld.param.u32 	%r10, [_Z15vectorDirichletPdS_PiS0_S0_jiiid_param_6];
	ld.param.u32 	%r11, [_Z15vectorDirichletPdS_PiS0_S0_jiiid_param_7];
	ld.param.u32 	%r12, [_Z15vectorDirichletPdS_PiS0_S0_jiiid_param_8];
	cvta.to.global.u64 	%rd1, %rd7;
	add.u64 	%rd2, %SPL, 0;
	mov.u32 	%r13, %tid.x;
	mov.u32 	%r14, %ctaid.x;
	mov.u32 	%r15, %ntid.x;
	mad.lo.s32 	%r1, %r14, %r15, %r13;
	add.s32 	%r16, %r12, 1;
	add.s32 	%r17, %r10, -1;
	mad.lo.s32 	%r18, %r12, %r17, %r16;
	add.s32 	%r19, %r11, -1;
	mad.lo.s32 	%r20, %r19, %r12, %r16;
	mul.lo.s32 	%r2, %r18, %r20;
	mov.f64 	%fd1, 0d0000000000000000;
	st.local.v2.f64 	[%rd2], {%fd1, %fd1};
	st.local.v2.f64 	[%rd2+16], {%fd1, %fd1};
	setp.ge.u32 	%p1, %r1, %r9;
	@%p1 bra 	$L__BB2_8;
	cvta.to.global.u64 	%rd9, %rd5;
	mul.wide.u32 	%rd10, %r1, 4;
	add.s64 	%rd11, %rd9, %rd10;
	ld.global.u32 	%r3, [%rd11];
	cvta.to.global.u64 	%rd3, %rd6;
	mov.b32 	%r24, 0;
$L__BB2_2:
	mul.wide.u32 	%rd12, %r24, 4;
	add.s64 	%rd13, %rd3, %rd12;
	ld.global.u32 	%r22, [%rd13];
	setp.gt.u32 	%p2, %r22, %r1;
	mov.u32 	%r25, %r24;
	@%p2 bra 	$L__BB2_4;
	add.s32 	%r24, %r24, 1;
	setp.ne.s32 	%p3, %r24, %r2;
	mov.u32 	%r25, %r2;
	@%p3 bra 	$L__BB2_2;
$L__BB2_4:
	add.s32 	%r7, %r25, -1;
	mul.wide.s32 	%rd14, %r3, 4;
	add.s64 	%rd15, %rd1, %rd14;
	ld.global.u32 	%r8, [%rd15];
	setp.ne.s32 	%p4, %r8, 0;
	@%p4 bra 	$L__BB2_6;
	mul.wide.s32 	%rd16, %r25, 4;
	add.s64 	%rd17, %rd1, %rd16;
	ld.global.u32 	%r23, [%rd17+-4];
	setp.ne.s32 	%p6, %r23, 0;
	setp.eq.s32 	%p7, %r3, %r7;
	and.pred  	%p8, %p6, %p7;
	@%p8 bra 	$L__BB2_7;
	bra.uni 	$L__BB2_8;
$L__BB2_6:
	setp.ne.s32 	%p5, %r3, %r7;
	@%p5 bra 	$L__BB2_8;
$L__BB2_7:
	mul.wide.s32 	%rd18, %r8, 8;
	add.s64 	%rd19, %rd2, %rd18;
	ld.local.f64 	%fd2, [%rd19+-8];
	cvta.to.global.u64 	%rd20, %rd4;
	mul.wide.s32 	%rd21, %r3, 8;
	add.s64 	%rd22, %rd20, %rd21;
	st.global.f64 	[%rd22], %fd2;
$L__BB2_8:
	ret;

}
	// .globl	_Z14BernBinomCoeffPdi
.visible .entry _Z14BernBinomCoeffPdi(
	.param .u64 .ptr .align 1 _Z14BernBinomCoeffPdi_param_0,
	.param .u32 _Z14BernBinomCoeffPdi_param_1
)
{
	.reg .pred 	%p<16>;
	.reg .b32 	%r<185>;
	.reg .b64 	%rd<5>;
	.reg .b64 	%fd<7>;

	ld.param.u64 	%rd1, [_Z14BernBinomCoeffPdi_param_0];
	ld.param.u32 	%r86, [_Z14BernBinomCoeffPdi_param_1];
	mov.u32 	%r1, %tid.x;
	mov.u32 	%r2, %tid.y;
	setp.eq.s32 	%p1, %r1, 0;
	mov.b32 	%r154, 1;
	@%p1 bra 	$L__BB3_8;
	and.b32  	%r3, %r1, 3;
	setp.lt.u32 	%p2, %r1, 4;
	mov.b32 	%r151, 1;
	mov.u32 	%r152, %r86;
	mov.u32 	%r154, %r151;
	@%p2 bra 	$L__BB3_5;
	and.b32  	%r92, %r1, 1020;
	neg.s32 	%r156, %r92;
	add.s32 	%r155, %r86, -1;
	mov.b32 	%r154, 1;
	mov.b32 	%r157, 2;
$L__BB3_3:
	add.s32 	%r93, %r157, -1;
	add.s32 	%r94, %r155, -2;
	mad.lo.s32 	%r95, %r154, %r155, %r154;
	div.u32 	%r96, %r95, %r93;
	add.s32 	%r97, %r157, 2;
	add.s32 	%r98, %r155, -1;
	mul.lo.s32 	%r99, %r155, %r96;
	div.u32 	%r100, %r99, %r157;
	add.s32 	%r101, %r157, 1;
	mul.lo.s32 	%r102, %r98, %r100;
	div.u32 	%r103, %r102, %r101;
	mul.lo.s32 	%r104, %r94, %r103;
	div.u32 	%r154, %r104, %r97;
	add.s32 	%r157, %r157, 4;
	add.s32 	%r156, %r156, 4;
	add.s32 	%r155, %r155, -4;
	setp.eq.s32 	%p3, %r156, 0;
	@%p3 bra 	$L__BB3_4;
	bra.uni 	$L__BB3_3;
$L__BB3_4:
	add.s32 	%r151, %r157, -1;
	add.s32 	%r152, %r155, 1;
$L__BB3_5:
	setp.eq.s32 	%p4, %r3, 0;
	@%p4 bra 	$L__BB3_8;
	neg.s32 	%r150, %r3;
$L__BB3_7:
	.pragma "nounroll";
	add.s32 	%r17, %r152, -1;
	mul.lo.s32 	%r105, %r152, %r154;
	div.u32 	%r154, %r105, %r151;
	add.s32 	%r151, %r151, 1;
	add.s32 	%r150, %r150, 1;
	setp.ne.s32 	%p5, %r150, 0;
	mov.u32 	%r152, %r17;
	@%p5 bra 	$L__BB3_7;
$L__BB3_8:
	setp.eq.s32 	%p6, %r2, 0;
	mov.b32 	%r171, 1;
	@%p6 bra 	$L__BB3_16;
	and.b32  	%r22, %r2, 3;
	setp.lt.u32 	%p7, %r2, 4;
	mov.b32 	%r168, 1;
	mov.u32 	%r169, %r86;
	mov.u32 	%r171, %r168;
	@%p7 bra 	$L__BB3_13;
	and.b32  	%r111, %r2, 1020;
	neg.s32 	%r160, %r111;
	add.s32 	%r159, %r86, -1;
	mov.b32 	%r171, 1;
	mov.b32 	%r161, 2;
$L__BB3_11:
	add.s32 	%r112, %r161, -1;
	add.s32 	%r113, %r159, -2;
	mad.lo.s32 	%r114, %r171, %r159, %r171;
	div.u32 	%r115, %r114, %r112;
	add.s32 	%r116, %r161, 2;
	add.s32 	%r117, %r159, -1;
	mul.lo.s32 	%r118, %r159, %r115;
	div.u32 	%r119, %r118, %r161;
	add.s32 	%r120, %r161, 1;
	mul.lo.s32 	%r121, %r117, %r119;
	div.u32 	%r122, %r121, %r120;
	mul.lo.s32 	%r123, %r113, %r122;
	div.u32 	%r171, %r123, %r116;
	add.s32 	%r161, %r161, 4;
	add.s32 	%r160, %r160, 4;
	add.s32 	%r159, %r159, -4;
	setp.ne.s32 	%p8, %r160, 0;
	@%p8 bra 	$L__BB3_11;
	add.s32 	%r168, %r161, -1;
	add.s32 	%r169, %r159, 1;
$L__BB3_13:
	setp.eq.s32 	%p9, %r22, 0;
	@%p9 bra 	$L__BB3_16;
	neg.s32 	%r167, %r22;
$L__BB3_15:
	.pragma "nounroll";
	add.s32 	%r52, %r169, -1;
	mul.lo.s32 	%r124, %r169, %r171;
	div.u32 	%r171, %r124, %r168;
	add.s32 	%r168, %r168, 1;
	add.s32 	%r167, %r167, 1;
	setp.ne.s32 	%p10, %r167, 0;
	mov.u32 	%r169, %r52;
	@%p10 bra 	$L__BB3_15;
$L__BB3_16:
	add.s32 	%r57, %r1, %r2;
	setp.eq.s32 	%p11, %r57, 0;
	mov.f64 	%fd6, 0d3FF0000000000000;
	@%p11 bra 	$L__BB3_25;
	shl.b32 	%r182, %r86, 1;
	and.b32  	%r59, %r57, 3;
	setp.lt.u32 	%p12, %r57, 4;
	mov.b32 	%r181, 1;
	mov.u32 	%r184, %r181;
	@%p12 bra 	$L__BB3_21;
	and.b32  	%r129, %r57, 2044;
	neg.s32 	%r173, %r129;
	add.s32 	%r172, %r182, -1;
	mov.b32 	%r184, 1;
	mov.b32 	%r174, 2;
$L__BB3_19:
	add.s32 	%r130, %r174, -1;
	add.s32 	%r131, %r172, -2;
	mad.lo.s32 	%r132, %r184, %r172, %r184;
	div.u32 	%r133, %r132, %r130;
	add.s32 	%r134, %r174, 2;
	add.s32 	%r135, %r172, -1;
	mul.lo.s32 	%r136, %r172, %r133;
	div.u32 	%r137, %r136, %r174;
	add.s32 	%r138, %r174, 1;
	mul.lo.s32 	%r139, %r135, %r137;
	div.u32 	%r140, %r139, %r138;
	mul.lo.s32 	%r141, %r131, %r140;
	div.u32 	%r184, %r141, %r134;
	add.s32 	%r174, %r174, 4;
	add.s32 	%r173, %r173, 4;
	add.s32 	%r172, %r172, -4;
	setp.ne.s32 	%p13, %r173, 0;
	@%p13 bra 	$L__BB3_19;
	add.s32 	%r181, %r174, -1;
	add.s32 	%r182, %r172, 1;
$L__BB3_21:
	setp.eq.s32 	%p14, %r59, 0;
	@%p14 bra 	$L__BB3_24;
	neg.s32 	%r180, %r59;
$L__BB3_23:
	.pragma "nounroll";
	add.s32 	%r81, %r182, -1;
	mul.lo.s32 	%r142, %r182, %r184;
	div.u32 	%r184, %r142, %r181;
	add.s32 	%r181, %r181, 1;
	add.s32 	%r180, %r180, 1;
	setp.ne.s32 	%p15, %r180, 0;
	mov.u32 	%r182, %r81;
	@%p15 bra 	$L__BB3_23;
$L__BB3_24:
	cvt.rn.f64.u32 	%fd6, %r184;
$L__BB3_25:
	cvta.to.global.u64 	%rd2, %rd1;
	mul.lo.s32 	%r143, %r171, %r154;
	cvt.rn.f64.u32 	%fd4, %r143;
	div.rn.f64 	%fd5, %fd4, %fd6;
	mad.lo.s32 	%r144, %r2, %r86, %r2;
	add.s32 	%r145, %r144, %r1;
	mul.wide.u32 	%rd3, %r145, 8;
	add.s64 	%rd4, %rd2, %rd3;
	st.global.f64 	[%rd4], %fd5;
	ret;

}
	// .globl	_Z11ass_A_exactddPiS_PdiPxS_S0_S0_ii
.visible .entry _Z11ass_A_exactddPiS_PdiPxS_S0_S0_ii(
	.param .f64 _Z11ass_A_exactddPiS_PdiPxS_S0_S0_ii_param_0,
	.param .f64 _Z11ass_A_exactddPiS_PdiPxS_S0_S0_ii_param_1,
	.param .u64 .ptr .align 1 _Z11ass_A_exactddPiS_PdiPxS_S0_S0_ii_param_2,
	.param .u64 .ptr .align 1 _Z11ass_A_exactddPiS_PdiPxS_S0_S0_ii_param_3,
	.param .u64 .ptr .align 1 _Z11ass_A_exactddPiS_PdiPxS_S0_S0_ii_param_4,
	.param .u32 _Z11ass_A_exactddPiS_PdiPxS_S0_S0_ii_param_5,
	.param .u64 .ptr .align 1 _Z11ass_A_exactddPiS_PdiPxS_S0_S0_ii_param_6,
	.param .u64 .ptr .align 1 _Z11ass_A_exactddPiS_PdiPxS_S0_S0_ii_param_7,
	.param .u64 .ptr .align 1 _Z11ass_A_exactddPiS_PdiPxS_S0_S0_ii_param_8,
	.param .u64 .ptr .align 1 _Z11ass_A_exactddPiS_PdiPxS_S0_S0_ii_param_9,
	.param .u32 _Z11ass_A_exactddPiS_PdiPxS_S0_S0_ii_param_10,
	.param .u32 _Z11ass_A_exactddPiS_PdiPxS_S0_S0_ii_param_11
)
{
	.reg .pred 	%p<98>;
	.reg .b32 	%r<211>;
	.reg .b64 	%rd<212>;
	.reg .b64 	%fd<350>;

	ld.param.f64 	%fd125, [_Z11ass_A_exactddPiS_PdiPxS_S0_S0_ii_param_0];
	ld.param.f64 	%fd126, [_Z11ass_A_exactddPiS_PdiPxS_S0_S0_ii_param_1];
	ld.param.u32 	%r64, [_Z11ass_A_exactddPiS_PdiPxS_S0_S0_ii_param_5];
	ld.param.u64 	%rd32, [_Z11ass_A_exactddPiS_PdiPxS_S0_S0_ii_param_8];
	ld.param.u64 	%rd33, [_Z11ass_A_exactddPiS_PdiPxS_S0_S0_ii_param_9];
	ld.param.u32 	%r65, [_Z11ass_A_exactddPiS_PdiPxS_S0_S0_ii_param_10];
	ld.param.u32 	%r66, [_Z11ass_A_exactddPiS_PdiPxS_S0_S0_ii_param_11];
	cvta.to.global.u64 	%rd1, %rd32;
	cvta.to.global.u64 	%rd2, %rd33;
	add.s32 	%r1, %r64, 1;
	add.s32 	%r67, %r65, -1;
	mad.lo.s32 	%r68, %r67, %r64, %r1;
	add.s32 	%r69, %r66, -1;
	mad.lo.s32 	%r70, %r69, %r64, %r1;
	mul.lo.s32 	%r71, %r70, %r68;
	cvt.s64.s32 	%rd3, %r71;
	mad.lo.s32 	%r72, %r64, %r64, %r64;
	add.s32 	%r2, %r72, %r1;
	mul.lo.s32 	%r73, %r2, %r2;
	mul.wide.s32 	%rd34, %r73, 8;
	{ // callseq 0, 0
	.param .b64 param0;
	st.param.b64 	[param0], %rd34;
	.param .b64 retval0;
	call.uni (retval0), 
	malloc, 
	(
	param0
	);
	ld.param.b64 	%rd35, [retval0];
	} // callseq 0
	mov.u32 	%r74, %tid.x;
	mov.u32 	%r75, %ctaid.x;
	mov.u32 	%r76, %ntid.x;
	mad.lo.s32 	%r77, %r75, %r76, %r74;
	mul.lo.s32 	%r78, %r66, %r65;
	setp.ge.u32 	%p5, %r77, %r78;
	@%p5 bra 	$L__BB4_55;
	setp.lt.s32 	%p6, %r64, 0;
	@%p6 bra 	$L__BB4_47;
	mul.lo.s32 	%r80, %r64, %r64;
	cvt.rn.f64.u32 	%fd127, %r80;
	shl.b32 	%r81, %r80, 2;
	add.s32 	%r82, %r81, -1;
	cvt.rn.f64.s32 	%fd128, %r82;
	div.rn.f64 	%fd1, %fd127, %fd128;
	mov.b32 	%r193, 0;
$L__BB4_3:
	mov.b32 	%r194, 0;
	cvt.s64.s32 	%rd38, %r193;
$L__BB4_4:
	mad.lo.s32 	%r10, %r194, %r1, %r193;
	mov.b32 	%r195, 0;
$L__BB4_5:
	mov.u32 	%r11, %r195;
	setp.lt.s32 	%p7, %r194, %r64;
	setp.ne.s32 	%p8, %r193, 0;
	setp.lt.s32 	%p9, %r193, %r64;
	setp.lt.s32 	%p10, %r11, %r64;
	and.pred  	%p1, %p9, %p10;
	mul.lo.s32 	%r85, %r11, %r64;
	add.s32 	%r86, %r85, %r193;
	mul.wide.u32 	%rd36, %r86, 8;
	add.s64 	%rd5, %rd2, %rd36;
	and.pred  	%p2, %p8, %p10;
	cvt.s64.s32 	%rd37, %r85;
	add.s64 	%rd39, %rd38, %rd37;
	shl.b64 	%rd40, %rd39, 3;
	add.s64 	%rd6, %rd2, %rd40;
	setp.ne.s32 	%p11, %r11, 0;
	and.pred  	%p3, %p9, %p11;
	sub.s32 	%r87, %r85, %r64;
	add.s32 	%r88, %r87, %r193;
	mul.wide.s32 	%rd41, %r88, 8;
	add.s64 	%rd7, %rd2, %rd41;
	and.pred  	%p4, %p11, %p8;
	cvt.s64.s32 	%rd42, %r87;
	add.s64 	%rd43, %rd38, %rd42;
	shl.b64 	%rd44, %rd43, 3;
	add.s64 	%rd8, %rd2, %rd44;
	add.s32 	%r89, %r86, %r11;
	mul.wide.u32 	%rd45, %r89, 8;
	add.s64 	%rd9, %rd1, %rd45;
	@%p7 bra 	$L__BB4_56;
	setp.eq.s32 	%p12, %r64, 0;
	mov.b32 	%r197, 0;
	@%p12 bra 	$L__BB4_33;
	mov.b32 	%r196, 0;
$L__BB4_8:
	mul.lo.s32 	%r13, %r196, %r1;
	mov.f64 	%fd294, 0d0000000000000000;
	not.pred 	%p13, %p1;
	@%p13 bra 	$L__BB4_10;
	ld.global.f64 	%fd130, [%rd5];
	add.f64 	%fd294, %fd130, 0d0000000000000000;
$L__BB4_10:
	not.pred 	%p14, %p2;
	@%p14 bra 	$L__BB4_12;
	ld.global.f64 	%fd131, [%rd6+-8];
	sub.f64 	%fd294, %fd294, %fd131;
$L__BB4_12:
	not.pred 	%p15, %p3;
	@%p15 bra 	$L__BB4_14;
	ld.global.f64 	%fd132, [%rd7];
	sub.f64 	%fd294, %fd294, %fd132;
$L__BB4_14:
	not.pred 	%p16, %p4;
	@%p16 bra 	$L__BB4_16;
	ld.global.f64 	%fd133, [%rd8+-8];
	add.f64 	%fd294, %fd294, %fd133;
$L__BB4_16:
	setp.eq.s32 	%p17, %r194, 0;
	add.s32 	%r14, %r13, %r194;
	mul.wide.u32 	%rd46, %r14, 8;
	add.s64 	%rd47, %rd1, %rd46;
	ld.global.f64 	%fd135, [%rd47];
	mul.f64 	%fd136, %fd126, %fd135;
	div.rn.f64 	%fd137, %fd136, %fd125;
	mul.f64 	%fd10, %fd294, %fd137;
	add.s32 	%r92, %r13, %r11;
	mad.lo.s32 	%r93, %r92, %r2, %r10;
	mul.wide.u32 	%rd48, %r93, 8;
	add.s64 	%rd10, %rd35, %rd48;
	st.f64 	[%rd10], %fd10;
	setp.ge.s32 	%p18, %r196, %r64;
	mul.lo.s32 	%r94, %r196, %r64;
	cvt.s64.s32 	%rd49, %r94;
	cvt.s64.s32 	%rd11, %r194;
	add.s64 	%rd50, %rd11, %rd49;
	shl.b64 	%rd51, %rd50, 3;
	add.s64 	%rd12, %rd2, %rd51;
	mov.f64 	%fd298, 0d0000000000000000;
	or.pred  	%p19, %p17, %p18;
	@%p19 bra 	$L__BB4_18;
	ld.global.f64 	%fd138, [%rd12+-8];
	mov.f64 	%fd139, 0d0000000000000000;
	sub.f64 	%fd298, %fd139, %fd138;
$L__BB4_18:
	setp.eq.s32 	%p20, %r194, 0;
	setp.eq.s32 	%p21, %r196, 0;
	or.pred  	%p22, %p21, %p20;
	@%p22 bra 	$L__BB4_20;
	add.s32 	%r95, %r196, -1;
	mul.lo.s32 	%r96, %r95, %r64;
	cvt.s64.s32 	%rd52, %r96;
	add.s64 	%rd53, %rd11, %rd52;
	shl.b64 	%rd54, %rd53, 3;
	add.s64 	%rd55, %rd2, %rd54;
	ld.global.f64 	%fd140, [%rd55+-8];
	add.f64 	%fd298, %fd298, %fd140;
$L__BB4_20:
	ld.global.f64 	%fd142, [%rd9];
	mul.f64 	%fd143, %fd125, %fd142;
	div.rn.f64 	%fd144, %fd143, %fd126;
	fma.rn.f64 	%fd145, %fd298, %fd144, %fd10;
	mul.f64 	%fd146, %fd1, %fd145;
	mul.f64 	%fd147, %fd1, %fd146;
	st.f64 	[%rd10], %fd147;
	mov.f64 	%fd300, 0d0000000000000000;
	@%p13 bra 	$L__BB4_22;
	ld.global.f64 	%fd148, [%rd5];
	add.f64 	%fd300, %fd148, 0d0000000000000000;
$L__BB4_22:
	@%p14 bra 	$L__BB4_24;
	ld.global.f64 	%fd149, [%rd6+-8];
	sub.f64 	%fd300, %fd300, %fd149;
$L__BB4_24:
	@%p15 bra 	$L__BB4_26;
	ld.global.f64 	%fd150, [%rd7];
	sub.f64 	%fd300, %fd300, %fd150;
$L__BB4_26:
	@%p16 bra 	$L__BB4_28;
	ld.global.f64 	%fd151, [%rd8+-8];
	add.f64 	%fd300, %fd300, %fd151;
$L__BB4_28:
	setp.eq.s32 	%p27, %r194, 0;
	add.s32 	%r97, %r14, %r1;
	mul.wide.u32 	%rd56, %r97, 8;
	add.s64 	%rd57, %rd1, %rd56;
	ld.global.f64 	%fd153, [%rd57];
	mul.f64 	%fd154, %fd126, %fd153;
	div.rn.f64 	%fd155, %fd154, %fd125;
	mul.f64 	%fd23, %fd300, %fd155;
	add.s32 	%r98, %r13, %r11;
	add.s32 	%r99, %r98, %r1;
	mad.lo.s32 	%r100, %r99, %r2, %r10;
	mul.wide.u32 	%rd58, %r100, 8;
	add.s64 	%rd13, %rd35, %rd58;
	st.f64 	[%rd13], %fd23;
	add.s32 	%r101, %r196, 1;
	setp.ge.s32 	%p28, %r101, %r64;
	mov.f64 	%fd304, 0d0000000000000000;
	or.pred  	%p29, %p27, %p28;
	@%p29 bra 	$L__BB4_30;
	add.s32 	%r102, %r13, %r1;
	not.b32 	%r103, %r196;
	add.s32 	%r104, %r103, %r102;
	cvt.s64.s32 	%rd59, %r104;
	add.s64 	%rd60, %rd11, %rd59;
	shl.b64 	%rd61, %rd60, 3;
	add.s64 	%rd62, %rd2, %rd61;
	ld.global.f64 	%fd156, [%rd62+-8];
	mov.f64 	%fd157, 0d0000000000000000;
	sub.f64 	%fd304, %fd157, %fd156;
$L__BB4_30:
	@%p27 bra 	$L__BB4_32;
	ld.global.f64 	%fd158, [%rd12+-8];
	add.f64 	%fd304, %fd304, %fd158;
$L__BB4_32:
	ld.global.f64 	%fd159, [%rd9];
	mul.f64 	%fd160, %fd125, %fd159;
	div.rn.f64 	%fd161, %fd160, %fd126;
	fma.rn.f64 	%fd162, %fd304, %fd161, %fd23;
	mul.f64 	%fd163, %fd1, %fd162;
	mul.f64 	%fd164, %fd1, %fd163;
	st.f64 	[%rd13], %fd164;
	add.s32 	%r196, %r196, 2;
	and.b32  	%r197, %r1, -2;
	setp.ne.s32 	%p31, %r196, %r197;
	@%p31 bra 	$L__BB4_8;
$L__BB4_33:
	and.b32  	%r105, %r64, 1;
	setp.eq.b32 	%p32, %r105, 1;
	@%p32 bra 	$L__BB4_145;
	mov.f64 	%fd306, 0d0000000000000000;
	not.pred 	%p33, %p1;
	@%p33 bra 	$L__BB4_36;
	ld.global.f64 	%fd166, [%rd5];
	add.f64 	%fd306, %fd166, 0d0000000000000000;
$L__BB4_36:
	not.pred 	%p34, %p2;
	@%p34 bra 	$L__BB4_38;
	ld.global.f64 	%fd167, [%rd6+-8];
	sub.f64 	%fd306, %fd306, %fd167;
$L__BB4_38:
	not.pred 	%p35, %p3;
	@%p35 bra 	$L__BB4_40;
	ld.global.f64 	%fd168, [%rd7];
	sub.f64 	%fd306, %fd306, %fd168;
$L__BB4_40:
	not.pred 	%p36, %p4;
	@%p36 bra 	$L__BB4_42;
	ld.global.f64 	%fd169, [%rd8+-8];
	add.f64 	%fd306, %fd306, %fd169;
$L__BB4_42:
	mul.lo.s32 	%r106, %r197, %r1;
	setp.eq.s32 	%p37, %r194, 0;
	add.s32 	%r107, %r106, %r194;
	mul.wide.u32 	%rd63, %r107, 8;
	add.s64 	%rd64, %rd1, %rd63;
	ld.global.f64 	%fd171, [%rd64];
	mul.f64 	%fd172, %fd126, %fd171;
	div.rn.f64 	%fd173, %fd172, %fd125;
	mul.f64 	%fd36, %fd306, %fd173;
	add.s32 	%r108, %r106, %r11;
	mad.lo.s32 	%r109, %r108, %r2, %r10;
	mul.wide.u32 	%rd65, %r109, 8;
	add.s64 	%rd14, %rd35, %rd65;
	st.f64 	[%rd14], %fd36;
	setp.ge.s32 	%p38, %r197, %r64;
	mov.f64 	%fd310, 0d0000000000000000;
	or.pred  	%p39, %p37, %p38;
	@%p39 bra 	$L__BB4_44;
	mul.lo.s32 	%r110, %r197, %r64;
	cvt.s64.s32 	%rd66, %r110;
	cvt.s64.s32 	%rd67, %r194;
	add.s64 	%rd68, %rd67, %rd66;
	shl.b64 	%rd69, %rd68, 3;
	add.s64 	%rd70, %rd2, %rd69;
	ld.global.f64 	%fd174, [%rd70+-8];
	mov.f64 	%fd175, 0d0000000000000000;
	sub.f64 	%fd310, %fd175, %fd174;
$L__BB4_44:
	setp.eq.s32 	%p40, %r194, 0;
	setp.eq.s32 	%p41, %r197, 0;
	or.pred  	%p42, %p41, %p40;
	@%p42 bra 	$L__BB4_46;
	add.s32 	%r111, %r197, -1;
	mul.lo.s32 	%r112, %r111, %r64;
	cvt.s64.s32 	%rd71, %r112;
	cvt.s64.s32 	%rd72, %r194;
	add.s64 	%rd73, %rd72, %rd71;
	shl.b64 	%rd74, %rd73, 3;
	add.s64 	%rd75, %rd2, %rd74;
	ld.global.f64 	%fd176, [%rd75+-8];
	add.f64 	%fd310, %fd310, %fd176;
$L__BB4_46:
	ld.global.f64 	%fd177, [%rd9];
	mul.f64 	%fd178, %fd125, %fd177;
	div.rn.f64 	%fd179, %fd178, %fd126;
	fma.rn.f64 	%fd180, %fd310, %fd179, %fd36;
	mul.f64 	%fd181, %fd1, %fd180;
	mul.f64 	%fd182, %fd1, %fd181;
	st.f64 	[%rd14], %fd182;
	bra.uni 	$L__BB4_145;
$L__BB4_47:
	setp.eq.s32 	%p92, %r1, 0;
	@%p92 bra 	$L__BB4_55;
	mov.u32 	%r160, %ctaid.x;
	mov.u32 	%r161, %ntid.x;
	mov.u32 	%r162, %tid.x;
	mad.lo.s32 	%r163, %r160, %r161, %r162;
	mul.lo.s32 	%r4, %r2, %r163;
	max.u32 	%r5, %r2, 1;
	mul.lo.s32 	%r164, %r4, %r1;
	add.s32 	%r165, %r64, %r164;
	mad.lo.s32 	%r6, %r1, %r165, %r1;
	shl.b32 	%r166, %r64, 1;
	add.s32 	%r167, %r164, %r166;
	add.s32 	%r168, %r167, 2;
	mul.lo.s32 	%r7, %r168, %r1;
	mad.lo.s32 	%r169, %r64, 3, %r164;
	add.s32 	%r170, %r169, 3;
	mul.lo.s32 	%r8, %r170, %r1;
	mov.b32 	%r202, 0;
$L__BB4_49:
	ld.param.u64 	%rd211, [_Z11ass_A_exactddPiS_PdiPxS_S0_S0_ii_param_7];
	ld.param.u64 	%rd210, [_Z11ass_A_exactddPiS_PdiPxS_S0_S0_ii_param_6];
	ld.param.u64 	%rd209, [_Z11ass_A_exactddPiS_PdiPxS_S0_S0_ii_param_4];
	ld.param.u64 	%rd208, [_Z11ass_A_exactddPiS_PdiPxS_S0_S0_ii_param_3];
	ld.param.u64 	%rd207, [_Z11ass_A_exactddPiS_PdiPxS_S0_S0_ii_param_2];
	cvta.to.global.u64 	%rd21, %rd208;
	cvta.to.global.u64 	%rd22, %rd209;
	cvta.to.global.u64 	%rd23, %rd210;
	cvta.to.global.u64 	%rd24, %rd207;
	setp.lt.u32 	%p93, %r2, 4;
	add.s32 	%r172, %r202, %r4;
	cvta.to.global.u64 	%rd25, %rd211;
	mul.wide.u32 	%rd143, %r172, 4;
	add.s64 	%rd26, %rd25, %rd143;
	mad.lo.s32 	%r41, %r2, %r4, %r202;
	mov.b32 	%r210, 0;
	@%p93 bra 	$L__BB4_52;
	and.b32  	%r210, %r5, -4;
	neg.s32 	%r209, %r210;
	add.s32 	%r208, %r4, 3;
	add.s32 	%r206, %r6, %r202;
	add.s32 	%r205, %r7, %r202;
	add.s32 	%r204, %r8, %r202;
	mov.u32 	%r203, %r41;
	mov.u32 	%r207, %r202;
$L__BB4_51:
	ld.global.u32 	%r174, [%rd26];
	add.s32 	%r175, %r208, -2;
	add.s32 	%r176, %r208, -3;
	mul.wide.u32 	%rd144, %r176, 4;
	add.s64 	%rd145, %rd25, %rd144;
	ld.global.u32 	%r177, [%rd145];
	mul.wide.u32 	%rd146, %r203, 4;
	add.s64 	%rd147, %rd24, %rd146;
	st.global.u32 	[%rd147], %r174;
	add.s64 	%rd148, %rd21, %rd146;
	st.global.u32 	[%rd148], %r177;
	cvt.u64.u32 	%rd149, %r174;
	cvt.u64.u32 	%rd150, %r177;
	mad.lo.s64 	%rd151, %rd149, %rd3, %rd150;
	mul.wide.u32 	%rd152, %r203, 8;
	add.s64 	%rd153, %rd23, %rd152;
	st.global.u64 	[%rd153], %rd151;
	mul.wide.s32 	%rd154, %r207, 8;
	add.s64 	%rd155, %rd35, %rd154;
	ld.f64 	%fd288, [%rd155];
	add.s64 	%rd156, %rd22, %rd152;
	st.global.f64 	[%rd156], %fd288;
	ld.global.u32 	%r178, [%rd26];
	mul.wide.u32 	%rd157, %r175, 4;
	add.s64 	%rd158, %rd25, %rd157;
	ld.global.u32 	%r179, [%rd158];
	mul.wide.u32 	%rd159, %r206, 4;
	add.s64 	%rd160, %rd24, %rd159;
	st.global.u32 	[%rd160], %r178;
	add.s64 	%rd161, %rd21, %rd159;
	st.global.u32 	[%rd161], %r179;
	cvt.u64.u32 	%rd162, %r178;
	cvt.u64.u32 	%rd163, %r179;
	mad.lo.s64 	%rd164, %rd162, %rd3, %rd163;
	mul.wide.u32 	%rd165, %r206, 8;
	add.s64 	%rd166, %rd23, %rd165;
	st.global.u64 	[%rd166], %rd164;
	mul.wide.s32 	%rd167, %r2, 8;
	add.s64 	%rd168, %rd155, %rd167;
	ld.f64 	%fd289, [%rd168];
	add.s64 	%rd169, %rd22, %rd165;
	st.global.f64 	[%rd169], %fd289;
	ld.global.u32 	%r180, [%rd26];
	add.s32 	%r181, %r208, -1;
	mul.wide.u32 	%rd170, %r181, 4;
	add.s64 	%rd171, %rd25, %rd170;
	ld.global.u32 	%r182, [%rd171];
	mul.wide.u32 	%rd172, %r205, 4;
	add.s64 	%rd173, %rd24, %rd172;
	st.global.u32 	[%rd173], %r180;
	add.s64 	%rd174, %rd21, %rd172;
	st.global.u32 	[%rd174], %r182;
	cvt.u64.u32 	%rd175, %r180;
	cvt.u64.u32 	%rd176, %r182;
	mad.lo.s64 	%rd177, %rd175, %rd3, %rd176;
	mul.wide.u32 	%rd178, %r205, 8;
	add.s64 	%rd179, %rd23, %rd178;
	st.global.u64 	[%rd179], %rd177;
	add.s64 	%rd180, %rd168, %rd167;
	ld.f64 	%fd290, [%rd180];
	add.s64 	%rd181, %rd22, %rd178;
	st.global.f64 	[%rd181], %fd290;
	ld.global.u32 	%r183, [%rd26];
	mul.wide.u32 	%rd182, %r208, 4;
	add.s64 	%rd183, %rd25, %rd182;
	ld.global.u32 	%r184, [%rd183];
	mul.wide.u32 	%rd184, %r204, 4;
	add.s64 	%rd185, %rd24, %rd184;
	st.global.u32 	[%rd185], %r183;
	add.s64 	%rd186, %rd21, %rd184;
	st.global.u32 	[%rd186], %r184;
	cvt.u64.u32 	%rd187, %r183;
	cvt.u64.u32 	%rd188, %r184;
	mad.lo.s64 	%rd189, %rd187, %rd3, %rd188;
	mul.wide.u32 	%rd190, %r204, 8;
	add.s64 	%rd191, %rd23, %rd190;
	st.global.u64 	[%rd191], %rd189;
	add.s64 	%rd192, %rd180, %rd167;
	ld.f64 	%fd291, [%rd192];
	add.s64 	%rd193, %rd22, %rd190;
	st.global.f64 	[%rd193], %fd291;
	add.s32 	%r209, %r209, 4;
	add.s32 	%r208, %r208, 4;
	shl.b32 	%r185, %r2, 2;
	add.s32 	%r207, %r207, %r185;
	add.s32 	%r206, %r206, %r185;
	add.s32 	%r205, %r205, %r185;
	add.s32 	%r204, %r204, %r185;
	add.s32 	%r203, %r203, %r185;
	setp.ne.s32 	%p94, %r209, 0;
	@%p94 bra 	$L__BB4_51;
$L__BB4_52:
	and.b32  	%r186, %r5, 1;
	setp.eq.b32 	%p95, %r186, 1;
	not.pred 	%p96, %p95;
	@%p96 bra 	$L__BB4_54;
	ld.global.u32 	%r187, [%rd26];
	add.s32 	%r188, %r210, %r4;
	mul.wide.u32 	%rd194, %r188, 4;
	add.s64 	%rd195, %rd25, %rd194;
	ld.global.u32 	%r189, [%rd195];
	mul.lo.s32 	%r190, %r2, %r210;
	add.s32 	%r191, %r41, %r190;
	mul.wide.u32 	%rd196, %r191, 4;
	add.s64 	%rd197, %rd24, %rd196;
	st.global.u32 	[%rd197], %r187;
	add.s64 	%rd198, %rd21, %rd196;
	st.global.u32 	[%rd198], %r189;
	cvt.u64.u32 	%rd199, %r187;
	cvt.u64.u32 	%rd200, %r189;
	mad.lo.s64 	%rd201, %rd199, %rd3, %rd200;
	mul.wide.u32 	%rd202, %r191, 8;
	add.s64 	%rd203, %rd23, %rd202;
	st.global.u64 	[%rd203], %rd201;
	add.s32 	%r192, %r190, %r202;
	mul.wide.s32 	%rd204, %r192, 8;
	add.s64 	%rd205, %rd35, %rd204;
	ld.f64 	%fd292, [%rd205];
	add.s64 	%rd206, %rd22, %rd202;
	st.global.f64 	[%rd206], %fd292;
$L__BB4_54:
	add.s32 	%r202, %r202, 1;
	setp.ne.s32 	%p97, %r202, %r5;
	@%p97 bra 	$L__BB4_49;
$L__BB4_55:
	{ // callseq 1, 0
	.param .b64 param0;
	st.param.b64 	[param0], %rd35;
	call.uni 
	free, 
	(
	param0
	);
	} // callseq 1
	ret;
$L__BB4_56:
	setp.ne.s32 	%p43, %r194, 0;
	@%p43 bra 	$L__BB4_96;
	setp.eq.s32 	%p44, %r64, 0;
	mov.b32 	%r199, 0;
	@%p44 bra 	$L__BB4_82;
	mov.b32 	%r198, 0;
$L__BB4_59:
	mul.lo.s32 	%r19, %r198, %r1;
	add.s32 	%r20, %r19, %r11;
	mov.f64 	%fd312, 0d0000000000000000;
	not.pred 	%p45, %p1;
	@%p45 bra 	$L__BB4_61;
	ld.global.f64 	%fd184, [%rd5];
	add.f64 	%fd312, %fd184, 0d0000000000000000;
$L__BB4_61:
	not.pred 	%p46, %p2;
	@%p46 bra 	$L__BB4_63;
	ld.global.f64 	%fd185, [%rd6+-8];
	sub.f64 	%fd312, %fd312, %fd185;
$L__BB4_63:
	not.pred 	%p47, %p3;
	@%p47 bra 	$L__BB4_65;
	ld.global.f64 	%fd186, [%rd7];
	sub.f64 	%fd312, %fd312, %fd186;
$L__BB4_65:
	not.pred 	%p48, %p4;
	@%p48 bra 	$L__BB4_67;
	ld.global.f64 	%fd187, [%rd8+-8];
	add.f64 	%fd312, %fd312, %fd187;
$L__BB4_67:
	mul.wide.u32 	%rd76, %r19, 8;
	add.s64 	%rd77, %rd1, %rd76;
	ld.global.f64 	%fd189, [%rd77];
	mul.f64 	%fd190, %fd126, %fd189;
	div.rn.f64 	%fd191, %fd190, %fd125;
	mul.f64 	%fd49, %fd312, %fd191;
	mad.lo.s32 	%r115, %r20, %r2, %r10;
	mul.wide.u32 	%rd78, %r115, 8;
	add.s64 	%rd15, %rd35, %rd78;
	st.f64 	[%rd15], %fd49;
	setp.ge.s32 	%p49, %r198, %r64;
	mov.f64 	%fd316, 0d0000000000000000;
	@%p49 bra 	$L__BB4_69;
	mul.lo.s32 	%r116, %r198, %r64;
	mul.wide.u32 	%rd79, %r116, 8;
	add.s64 	%rd80, %rd2, %rd79;
	ld.global.f64 	%fd316, [%rd80];
$L__BB4_69:
	setp.eq.s32 	%p50, %r198, 0;
	@%p50 bra 	$L__BB4_71;
	add.s32 	%r117, %r198, -1;
	mul.lo.s32 	%r118, %r117, %r64;
	mul.wide.s32 	%rd81, %r118, 8;
	add.s64 	%rd82, %rd2, %rd81;
	ld.global.f64 	%fd192, [%rd82];
	sub.f64 	%fd316, %fd316, %fd192;
$L__BB4_71:
	ld.global.f64 	%fd194, [%rd9];
	mul.f64 	%fd195, %fd125, %fd194;
	div.rn.f64 	%fd196, %fd195, %fd126;
	fma.rn.f64 	%fd197, %fd316, %fd196, %fd49;
	mul.f64 	%fd198, %fd1, %fd197;
	mul.f64 	%fd199, %fd1, %fd198;
	st.f64 	[%rd15], %fd199;
	add.s32 	%r21, %r198, 1;
	add.s32 	%r22, %r19, %r1;
	add.s32 	%r119, %r22, %r11;
	mul.lo.s32 	%r23, %r119, %r2;
	mov.f64 	%fd318, 0d0000000000000000;
	@%p45 bra 	$L__BB4_73;
	ld.global.f64 	%fd200, [%rd5];
	add.f64 	%fd318, %fd200, 0d0000000000000000;
$L__BB4_73:
	@%p46 bra 	$L__BB4_75;
	ld.global.f64 	%fd201, [%rd6+-8];
	sub.f64 	%fd318, %fd318, %fd201;
$L__BB4_75:
	@%p47 bra 	$L__BB4_77;
	ld.global.f64 	%fd202, [%rd7];
	sub.f64 	%fd318, %fd318, %fd202;
$L__BB4_77:
	@%p48 bra 	$L__BB4_79;
	ld.global.f64 	%fd203, [%rd8+-8];
	add.f64 	%fd318, %fd318, %fd203;
$L__BB4_79:
	mul.wide.u32 	%rd83, %r22, 8;
	add.s64 	%rd84, %rd1, %rd83;
	ld.global.f64 	%fd205, [%rd84];
	mul.f64 	%fd206, %fd126, %fd205;
	div.rn.f64 	%fd207, %fd206, %fd125;
	mul.f64 	%fd62, %fd318, %fd207;
	add.s32 	%r120, %r10, %r23;
	mul.wide.u32 	%rd85, %r120, 8;
	add.s64 	%rd16, %rd35, %rd85;
	st.f64 	[%rd16], %fd62;
	setp.ge.s32 	%p55, %r21, %r64;
	mov.f64 	%fd321, 0d0000000000000000;
	@%p55 bra 	$L__BB4_81;
	sub.s32 	%r121, %r22, %r21;
	mul.wide.u32 	%rd86, %r121, 8;
	add.s64 	%rd87, %rd2, %rd86;
	ld.global.f64 	%fd321, [%rd87];
$L__BB4_81:
	mul.lo.s32 	%r122, %r198, %r64;
	mul.wide.s32 	%rd88, %r122, 8;
	add.s64 	%rd89, %rd2, %rd88;
	ld.global.f64 	%fd208, [%rd89];
	sub.f64 	%fd209, %fd321, %fd208;
	ld.global.f64 	%fd210, [%rd9];
	mul.f64 	%fd211, %fd125, %fd210;
	div.rn.f64 	%fd212, %fd211, %fd126;
	fma.rn.f64 	%fd213, %fd209, %fd212, %fd62;
	mul.f64 	%fd214, %fd1, %fd213;
	mul.f64 	%fd215, %fd1, %fd214;
	st.f64 	[%rd16], %fd215;
	add.s32 	%r198, %r198, 2;
	and.b32  	%r199, %r1, -2;
	setp.ne.s32 	%p56, %r198, %r199;
	@%p56 bra 	$L__BB4_59;
$L__BB4_82:
	and.b32  	%r123, %r64, 1;
	setp.eq.b32 	%p57, %r123, 1;
	@%p57 bra 	$L__BB4_145;
	mov.f64 	%fd323, 0d0000000000000000;
	not.pred 	%p58, %p1;
	@%p58 bra 	$L__BB4_85;
	ld.global.f64 	%fd217, [%rd5];
	add.f64 	%fd323, %fd217, 0d0000000000000000;
$L__BB4_85:
	not.pred 	%p59, %p2;
	@%p59 bra 	$L__BB4_87;
	ld.global.f64 	%fd218, [%rd6+-8];
	sub.f64 	%fd323, %fd323, %fd218;
$L__BB4_87:
	not.pred 	%p60, %p3;
	@%p60 bra 	$L__BB4_89;
	ld.global.f64 	%fd219, [%rd7];
	sub.f64 	%fd323, %fd323, %fd219;
$L__BB4_89:
	not.pred 	%p61, %p4;
	@%p61 bra 	$L__BB4_91;
	ld.global.f64 	%fd220, [%rd8+-8];
	add.f64 	%fd323, %fd323, %fd220;
$L__BB4_91:
	mul.lo.s32 	%r124, %r199, %r1;
	mul.wide.u32 	%rd90, %r124, 8;
	add.s64 	%rd91, %rd1, %rd90;
	ld.global.f64 	%fd222, [%rd91];
	mul.f64 	%fd223, %fd126, %fd222;
	div.rn.f64 	%fd224, %fd223, %fd125;
	mul.f64 	%fd73, %fd323, %fd224;
	add.s32 	%r125, %r124, %r11;
	mad.lo.s32 	%r126, %r125, %r2, %r10;
	mul.wide.u32 	%rd92, %r126, 8;
	add.s64 	%rd17, %rd35, %rd92;
	st.f64 	[%rd17], %fd73;
	setp.ge.s32 	%p62, %r199, %r64;
	mov.f64 	%fd327, 0d0000000000000000;
	@%p62 bra 	$L__BB4_93;
	mul.lo.s32 	%r127, %r199, %r64;
	mul.wide.u32 	%rd93, %r127, 8;
	add.s64 	%rd94, %rd2, %rd93;
	ld.global.f64 	%fd327, [%rd94];
$L__BB4_93:
	setp.eq.s32 	%p63, %r199, 0;
	@%p63 bra 	$L__BB4_95;
	add.s32 	%r128, %r199, -1;
	mul.lo.s32 	%r129, %r128, %r64;
	mul.wide.s32 	%rd95, %r129, 8;
	add.s64 	%rd96, %rd2, %rd95;
	ld.global.f64 	%fd225, [%rd96];
	sub.f64 	%fd327, %fd327, %fd225;
$L__BB4_95:
	ld.global.f64 	%fd226, [%rd9];
	mul.f64 	%fd227, %fd125, %fd226;
	div.rn.f64 	%fd228, %fd227, %fd126;
	fma.rn.f64 	%fd229, %fd327, %fd228, %fd73;
	mul.f64 	%fd230, %fd1, %fd229;
	mul.f64 	%fd231, %fd1, %fd230;
	st.f64 	[%rd17], %fd231;
	bra.uni 	$L__BB4_145;
$L__BB4_96:
	setp.eq.s32 	%p64, %r64, 0;
	mov.b32 	%r201, 0;
	@%p64 bra 	$L__BB4_127;
	mov.b32 	%r200, 0;
$L__BB4_98:
	mul.lo.s32 	%r28, %r200, %r1;
	add.s32 	%r29, %r28, %r11;
	mov.f64 	%fd329, 0d0000000000000000;
	not.pred 	%p65, %p1;
	@%p65 bra 	$L__BB4_100;
	ld.global.f64 	%fd233, [%rd5];
	add.f64 	%fd329, %fd233, 0d0000000000000000;
$L__BB4_100:
	not.pred 	%p66, %p2;
	@%p66 bra 	$L__BB4_102;
	ld.global.f64 	%fd234, [%rd6+-8];
	sub.f64 	%fd329, %fd329, %fd234;
$L__BB4_102:
	not.pred 	%p67, %p3;
	@%p67 bra 	$L__BB4_104;
	ld.global.f64 	%fd235, [%rd7];
	sub.f64 	%fd329, %fd329, %fd235;
$L__BB4_104:
	not.pred 	%p68, %p4;
	@%p68 bra 	$L__BB4_106;
	ld.global.f64 	%fd236, [%rd8+-8];
	add.f64 	%fd329, %fd329, %fd236;
$L__BB4_106:
	add.s32 	%r30, %r28, %r194;
	mul.wide.u32 	%rd97, %r30, 8;
	add.s64 	%rd98, %rd1, %rd97;
	ld.global.f64 	%fd238, [%rd98];
	mul.f64 	%fd239, %fd126, %fd238;
	div.rn.f64 	%fd240, %fd239, %fd125;
	mul.f64 	%fd86, %fd329, %fd240;
	mad.lo.s32 	%r132, %r29, %r2, %r10;
	mul.wide.u32 	%rd99, %r132, 8;
	add.s64 	%rd18, %rd35, %rd99;
	st.f64 	[%rd18], %fd86;
	setp.ge.s32 	%p69, %r200, %r64;
	mov.f64 	%fd333, 0d0000000000000000;
	@%p69 bra 	$L__BB4_108;
	mad.lo.s32 	%r133, %r200, %r64, %r194;
	mul.wide.u32 	%rd100, %r133, 8;
	add.s64 	%rd101, %rd2, %rd100;
	ld.global.f64 	%fd333, [%rd101];
$L__BB4_108:
	@%p69 bra 	$L__BB4_110;
	mul.lo.s32 	%r134, %r200, %r64;
	cvt.s64.s32 	%rd102, %r134;
	cvt.s64.s32 	%rd103, %r194;
	add.s64 	%rd104, %rd103, %rd102;
	shl.b64 	%rd105, %rd104, 3;
	add.s64 	%rd106, %rd2, %rd105;
	ld.global.f64 	%fd241, [%rd106+-8];
	sub.f64 	%fd333, %fd333, %fd241;
$L__BB4_110:
	setp.eq.s32 	%p71, %r200, 0;
	@%p71 bra 	$L__BB4_112;
	add.s32 	%r135, %r200, -1;
	mad.lo.s32 	%r136, %r135, %r64, %r194;
	mul.wide.s32 	%rd107, %r136, 8;
	add.s64 	%rd108, %rd2, %rd107;
	ld.global.f64 	%fd242, [%rd108];
	sub.f64 	%fd333, %fd333, %fd242;
$L__BB4_112:
	@%p71 bra 	$L__BB4_114;
	add.s32 	%r137, %r200, -1;
	mul.lo.s32 	%r138, %r137, %r64;
	cvt.s64.s32 	%rd109, %r138;
	cvt.s64.s32 	%rd110, %r194;
	add.s64 	%rd111, %rd110, %rd109;
	shl.b64 	%rd112, %rd111, 3;
	add.s64 	%rd113, %rd2, %rd112;
	ld.global.f64 	%fd243, [%rd113+-8];
	add.f64 	%fd333, %fd333, %fd243;
$L__BB4_114:
	ld.global.f64 	%fd245, [%rd9];
	mul.f64 	%fd246, %fd125, %fd245;
	div.rn.f64 	%fd247, %fd246, %fd126;
	fma.rn.f64 	%fd248, %fd333, %fd247, %fd86;
	mul.f64 	%fd249, %fd1, %fd248;
	mul.f64 	%fd250, %fd1, %fd249;
	st.f64 	[%rd18], %fd250;
	add.s32 	%r31, %r200, 1;
	add.s32 	%r32, %r28, %r1;
	add.s32 	%r139, %r32, %r11;
	mul.lo.s32 	%r33, %r139, %r2;
	mov.f64 	%fd337, 0d0000000000000000;
	@%p65 bra 	$L__BB4_116;
	ld.global.f64 	%fd251, [%rd5];
	add.f64 	%fd337, %fd251, 0d0000000000000000;
$L__BB4_116:
	@%p66 bra 	$L__BB4_118;
	ld.global.f64 	%fd252, [%rd6+-8];
	sub.f64 	%fd337, %fd337, %fd252;
$L__BB4_118:
	@%p67 bra 	$L__BB4_120;
	ld.global.f64 	%fd253, [%rd7];
	sub.f64 	%fd337, %fd337, %fd253;
$L__BB4_120:
	@%p68 bra 	$L__BB4_122;
	ld.global.f64 	%fd254, [%rd8+-8];
	add.f64 	%fd337, %fd337, %fd254;
$L__BB4_122:
	add.s32 	%r140, %r30, %r1;
	mul.wide.u32 	%rd114, %r140, 8;
	add.s64 	%rd115, %rd1, %rd114;
	ld.global.f64 	%fd256, [%rd115];
	mul.f64 	%fd257, %fd126, %fd256;
	div.rn.f64 	%fd258, %fd257, %fd125;
	mul.f64 	%fd103, %fd337, %fd258;
	add.s32 	%r141, %r10, %r33;
	mul.wide.u32 	%rd116, %r141, 8;
	add.s64 	%rd19, %rd35, %rd116;
	st.f64 	[%rd19], %fd103;
	setp.ge.s32 	%p77, %r31, %r64;
	mov.f64 	%fd341, 0d0000000000000000;
	@%p77 bra 	$L__BB4_124;
	sub.s32 	%r142, %r32, %r31;
	add.s32 	%r143, %r142, %r194;
	mul.wide.u32 	%rd117, %r143, 8;
	add.s64 	%rd118, %rd2, %rd117;
	ld.global.f64 	%fd341, [%rd118];
$L__BB4_124:
	@%p77 bra 	$L__BB4_126;
	mad.lo.s32 	%r144, %r200, %r1, %r1;
	not.b32 	%r145, %r200;
	add.s32 	%r146, %r145, %r144;
	cvt.s64.s32 	%rd119, %r146;
	cvt.s64.s32 	%rd120, %r194;
	add.s64 	%rd121, %rd120, %rd119;
	shl.b64 	%rd122, %rd121, 3;
	add.s64 	%rd123, %rd2, %rd122;
	ld.global.f64 	%fd259, [%rd123+-8];
	sub.f64 	%fd341, %fd341, %fd259;
$L__BB4_126:
	mad.lo.s32 	%r147, %r200, %r64, %r194;
	mul.wide.s32 	%rd124, %r147, 8;
	add.s64 	%rd125, %rd2, %rd124;
	ld.global.f64 	%fd260, [%rd125];
	sub.f64 	%fd261, %fd341, %fd260;
	ld.global.f64 	%fd262, [%rd125+-8];
	add.f64 	%fd263, %fd261, %fd262;
	ld.global.f64 	%fd264, [%rd9];
	mul.f64 	%fd265, %fd125, %fd264;
	div.rn.f64 	%fd266, %fd265, %fd126;
	fma.rn.f64 	%fd267, %fd263, %fd266, %fd103;
	mul.f64 	%fd268, %fd1, %fd267;
	mul.f64 	%fd269, %fd1, %fd268;
	st.f64 	[%rd19], %fd269;
	add.s32 	%r200, %r200, 2;
	and.b32  	%r201, %r1, -2;
	setp.ne.s32 	%p79, %r200, %r201;
	@%p79 bra 	$L__BB4_98;
$L__BB4_127:
	and.b32  	%r148, %r64, 1;
	setp.eq.b32 	%p80, %r148, 1;
	@%p80 bra 	$L__BB4_145;
	mov.f64 	%fd343, 0d0000000000000000;
	not.pred 	%p81, %p1;
	@%p81 bra 	$L__BB4_130;
	ld.global.f64 	%fd271, [%rd5];
	add.f64 	%fd343, %fd271, 0d0000000000000000;
$L__BB4_130:
	not.pred 	%p82, %p2;
	@%p82 bra 	$L__BB4_132;
	ld.global.f64 	%fd272, [%rd6+-8];
	sub.f64 	%fd343, %fd343, %fd272;
$L__BB4_132:
	not.pred 	%p83, %p3;
	@%p83 bra 	$L__BB4_134;
	ld.global.f64 	%fd273, [%rd7];
	sub.f64 	%fd343, %fd343, %fd273;
$L__BB4_134:
	not.pred 	%p84, %p4;
	@%p84 bra 	$L__BB4_136;
	ld.global.f64 	%fd274, [%rd8+-8];
	add.f64 	%fd343, %fd343, %fd274;
$L__BB4_136:
	mul.lo.s32 	%r149, %r201, %r1;
	add.s32 	%r150, %r149, %r194;
	mul.wide.u32 	%rd126, %r150, 8;
	add.s64 	%rd127, %rd1, %rd126;
	ld.global.f64 	%fd276, [%rd127];
	mul.f64 	%fd277, %fd126, %fd276;
	div.rn.f64 	%fd278, %fd277, %fd125;
	mul.f64 	%fd116, %fd343, %fd278;
	add.s32 	%r151, %r149, %r11;
	mad.lo.s32 	%r152, %r151, %r2, %r10;
	mul.wide.u32 	%rd128, %r152, 8;
	add.s64 	%rd20, %rd35, %rd128;
	st.f64 	[%rd20], %fd116;
	setp.ge.s32 	%p85, %r201, %r64;
	mov.f64 	%fd347, 0d0000000000000000;
	@%p85 bra 	$L__BB4_138;
	mad.lo.s32 	%r153, %r201, %r64, %r194;
	mul.wide.u32 	%rd129, %r153, 8;
	add.s64 	%rd130, %rd2, %rd129;
	ld.global.f64 	%fd347, [%rd130];
$L__BB4_138:
	setp.ge.s32 	%p86, %r201, %r64;
	@%p86 bra 	$L__BB4_140;
	mul.lo.s32 	%r154, %r201, %r64;
	cvt.s64.s32 	%rd131, %r154;
	cvt.s64.s32 	%rd132, %r194;
	add.s64 	%rd133, %rd132, %rd131;
	shl.b64 	%rd134, %rd133, 3;
	add.s64 	%rd135, %rd2, %rd134;
	ld.global.f64 	%fd279, [%rd135+-8];
	sub.f64 	%fd347, %fd347, %fd279;
$L__BB4_140:
	setp.eq.s32 	%p87, %r201, 0;
	@%p87 bra 	$L__BB4_142;
	add.s32 	%r155, %r201, -1;
	mad.lo.s32 	%r156, %r155, %r64, %r194;
	mul.wide.s32 	%rd136, %r156, 8;
	add.s64 	%rd137, %rd2, %rd136;
	ld.global.f64 	%fd280, [%rd137];
	sub.f64 	%fd347, %fd347, %fd280;
$L__BB4_142:
	setp.eq.s32 	%p88, %r201, 0;
	@%p88 bra 	$L__BB4_144;
	add.s32 	%r157, %r201, -1;
	mul.lo.s32 	%r158, %r157, %r64;
	cvt.s64.s32 	%rd138, %r158;
	cvt.s64.s32 	%rd139, %r194;
	add.s64 	%rd140, %rd139, %rd138;
	shl.b64 	%rd141, %rd140, 3;
	add.s64 	%rd142, %rd2, %rd141;
	ld.global.f64 	%fd281, [%rd142+-8];
	add.f64 	%fd347, %fd347, %fd281;
$L__BB4_144:
	ld.global.f64 	%fd282, [%rd9];
	mul.f64 	%fd283, %fd125, %fd282;
	div.rn.f64 	%fd284, %fd283, %fd126;
	fma.rn.f64 	%fd285, %fd347, %fd284, %fd116;
	mul.f64 	%fd286, %fd1, %fd285;
	mul.f64 	%fd287, %fd1, %fd286;
	st.f64 	[%rd20], %fd287;
$L__BB4_145:
	add.s32 	%r195, %r11, 1;
	setp.ne.s32 	%p89, %r11, %r64;
	@%p89 bra 	$L__BB4_5;
	add.s32 	%r38, %r194, 1;
	setp.ne.s32 	%p90, %r194, %r64;
	mov.u32 	%r194, %r38;
	@%p90 bra 	$L__BB4_4;
	add.s32 	%r39, %r193, 1;
	setp.eq.s32 	%p91, %r193, %r64;
	mov.u32 	%r193, %r39;
	@%p91 bra 	$L__BB4_47;
	bra.uni 	$L__BB4_3;

}
	// .globl	_Z5splitPxPiS0_mm
.visible .entry _Z5splitPxPiS0_mm(
	.param .u64 .ptr .align 1 _Z5splitPxPiS0_mm_param_0,
	.param .u64 .ptr .align 1 _Z5splitPxPiS0_mm_param_1,
	.param .u64 .ptr .align 1 _Z5splitPxPiS0_mm_param_2,
	.param .u64 _Z5splitPxPiS0_mm_param_3,
	.param .u64 _Z5splitPxPiS0_mm_param_4
)
{
	.reg .pred 	%p<4>;
	.reg .b32 	%r<11>;
	.reg .b64 	%rd<30>;

	ld.param.u64 	%rd11, [_Z5splitPxPiS0_mm_param_0];
	ld.param.u64 	%rd12, [_Z5splitPxPiS0_mm_param_1];
	ld.param.u64 	%rd13, [_Z5splitPxPiS0_mm_param_2];
	ld.param.u64 	%rd14, [_Z5splitPxPiS0_mm_param_3];
	ld.param.u64 	%rd15, [_Z5splitPxPiS0_mm_param_4];
	mov.u32 	%r1, %tid.x;
	mov.u32 	%r2, %ctaid.x;
	mov.u32 	%r3, %ntid.x;
	mad.lo.s32 	%r4, %r2, %r3, %r1;
	cvt.u64.u32 	%rd1, %r4;
	setp.le.u64 	%p1, %rd15, %rd1;
	@%p1 bra 	$L__BB5_8;
	cvta.to.global.u64 	%rd16, %rd11;
	shl.b64 	%rd17, %rd1, 3;
	add.s64 	%rd2, %rd16, %rd17;
	ld.global.u64 	%rd3, [%rd2];
	or.b64  	%rd18, %rd3, %rd14;
	and.b64  	%rd19, %rd18, -4294967296;
	setp.ne.s64 	%p2, %rd19, 0;
	@%p2 bra 	$L__BB5_3;
	cvt.u32.u64 	%r5, %rd14;
	cvt.u32.u64 	%r6, %rd3;
	div.u32 	%r7, %r6, %r5;
	cvt.u64.u32 	%rd28, %r7;
	bra.uni 	$L__BB5_4;
$L__BB5_3:
	div.u64 	%rd28, %rd3, %rd14;
$L__BB5_4:
	cvta.to.global.u64 	%rd20, %rd13;
	shl.b64 	%rd21, %rd1, 2;
	add.s64 	%rd22, %rd20, %rd21;
	st.global.u32 	[%rd22], %rd28;
	ld.global.u64 	%rd7, [%rd2];
	or.b64  	%rd23, %rd7, %rd14;
	and.b64  	%rd24, %rd23, -4294967296;
	setp.ne.s64 	%p3, %rd24, 0;
	@%p3 bra 	$L__BB5_6;
	cvt.u32.u64 	%r8, %rd14;
	cvt.u32.u64 	%r9, %rd7;
	rem.u32 	%r10, %r9, %r8;
	cvt.u64.u32 	%rd29, %r10;
	bra.uni 	$L__BB5_7;
$L__BB5_6:
	rem.u64 	%rd29, %rd7, %rd14;
$L__BB5_7:
	cvta.to.global.u64 	%rd25, %rd12;
	add.s64 	%rd27, %rd25, %rd21;
	st.global.u32 	[%rd27], %rd29;
$L__BB5_8:
	ret;

}
	// .globl	_Z10loadVectorPdPiS0_ddidi
.visible .entry _Z10loadVectorPdPiS0_ddidi(
	.param .u64 .ptr .align 1 _Z10loadVectorPdPiS0_ddidi_param_0,
	.param .u64 .ptr .align 1 _Z10loadVectorPdPiS0_ddidi_param_1,
	.param .u64 .ptr .align 1 _Z10loadVectorPdPiS0_ddidi_param_2,
	.param .f64 _Z10loadVectorPdPiS0_ddidi_param_3,
	.param .f64 _Z10loadVectorPdPiS0_ddidi_param_4,
	.param .u32 _Z10loadVectorPdPiS0_ddidi_param_5,
	.param .f64 _Z10loadVectorPdPiS0_ddidi_param_6,
	.param .u32 _Z10loadVectorPdPiS0_ddidi_param_7
)
{
	.reg .pred 	%p<7>;
	.reg .b32 	%r<29>;
	.reg .b64 	%rd<20>;
	.reg .b64 	%fd<8>;

	ld.param.u64 	%rd7, [_Z10loadVectorPdPiS0_ddidi_param_0];
	ld.param.u64 	%rd8, [_Z10loadVectorPdPiS0_ddidi_param_1];
	ld.param.u64 	%rd9, [_Z10loadVectorPdPiS0_ddidi_param_2];
	ld.param.f64 	%fd2, [_Z10loadVectorPdPiS0_ddidi_param_3];
	ld.param.f64 	%fd3, [_Z10loadVectorPdPiS0_ddidi_param_4];
	ld.param.u32 	%r12, [_Z10loadVectorPdPiS0_ddidi_param_5];
	ld.param.f64 	%fd4, [_Z10loadVectorPdPiS0_ddidi_param_6];
	ld.param.u32 	%r13, [_Z10loadVectorPdPiS0_ddidi_param_7];
	cvta.to.global.u64 	%rd1, %rd8;
	cvta.to.global.u64 	%rd2, %rd9;
	cvta.to.global.u64 	%rd3, %rd7;
	mov.u32 	%r14, %tid.x;
	mov.u32 	%r15, %ctaid.x;
	mov.u32 	%r16, %ntid.x;
	mad.lo.s32 	%r1, %r15, %r16, %r14;
	setp.ge.s32 	%p1, %r1, %r13;
	@%p1 bra 	$L__BB6_7;
	add.s32 	%r2, %r12, 1;
	setp.eq.s32 	%p2, %r2, 0;
	@%p2 bra 	$L__BB6_7;
	mul.lo.s32 	%r18, %r2, %r2;
	mul.f64 	%fd5, %fd2, %fd4;
	mul.f64 	%fd6, %fd3, %fd5;
	cvt.rn.f64.u32 	%fd7, %r18;
	div.rn.f64 	%fd1, %fd6, %fd7;
	mul.lo.s32 	%r3, %r18, %r1;
	max.u32 	%r4, %r18, 1;
	setp.lt.u32 	%p3, %r18, 4;
	mov.b32 	%r28, 0;
	@%p3 bra 	$L__BB6_5;
	and.b32  	%r28, %r4, -4;
	neg.s32 	%r27, %r28;
	add.s64 	%rd4, %rd3, 16;
	add.s64 	%rd5, %rd2, 8;
	add.s64 	%rd6, %rd1, 8;
	mov.u32 	%r26, %r3;
$L__BB6_4:
	mul.wide.s32 	%rd10, %r26, 8;
	add.s64 	%rd11, %rd4, %rd10;
	mul.wide.s32 	%rd12, %r26, 4;
	add.s64 	%rd13, %rd5, %rd12;
	add.s64 	%rd14, %rd6, %rd12;
	st.global.f64 	[%rd11+-16], %fd1;
	ld.global.u32 	%r19, [%rd13+-8];
	st.global.u32 	[%rd14+-8], %r19;
	st.global.f64 	[%rd11+-8], %fd1;
	ld.global.u32 	%r20, [%rd13+-4];
	st.global.u32 	[%rd14+-4], %r20;
	st.global.f64 	[%rd11], %fd1;
	ld.global.u32 	%r21, [%rd13];
	st.global.u32 	[%rd14], %r21;
	st.global.f64 	[%rd11+8], %fd1;
	ld.global.u32 	%r22, [%rd13+4];
	st.global.u32 	[%rd14+4], %r22;
	add.s32 	%r27, %r27, 4;
	add.s32 	%r26, %r26, 4;
	setp.ne.s32 	%p4, %r27, 0;
	@%p4 bra 	$L__BB6_4;
$L__BB6_5:
	and.b32  	%r23, %r4, 1;
	setp.eq.b32 	%p5, %r23, 1;
	not.pred 	%p6, %p5;
	@%p6 bra 	$L__BB6_7;
	add.s32 	%r24, %r28, %r3;
	mul.wide.s32 	%rd15, %r24, 8;
	add.s64 	%rd16, %rd3, %rd15;
	st.global.f64 	[%rd16], %fd1;
	mul.wide.s32 	%rd17, %r24, 4;
	add.s64 	%rd18, %rd2, %rd17;
	ld.global.u32 	%r25, [%rd18];
	add.s64 	%rd19, %rd1, %rd17;
	st.global.u32 	[%rd19], %r25;
$L__BB6_7:
	ret;

}


// ===== COMPILED SASS (sm_100) =====

	.target	sm_100

	.elftype	@"ET_EXEC"


//--------------------- .note.nv.tkinfo           --------------------------
	.section	.note.nv.tkinfo,"",@"SHT_NOTE"
	.sectionflags	@"SHF_NOTE_NV_TKINFO"
	.tkinfo
        /*0018*/ 	.word	0x00000002
        /*0030*/ 	.string	""
        /*0030*/ 	.string	"ptxas"
        /*0030*/ 	.string	"Cuda compilation tools, release 13.0, V13.0.88"
        /*0030*/ 	.string	"Build cuda_13.0.r13.0/compiler.36424714_0"
        /*0030*/ 	.string	"-arch sm_100 -m 64 "



//--------------------- .note.nv.cuinfo           --------------------------
	.section	.note.nv.cuinfo,"",@"SHT_NOTE"
	.sectionflags	@"SHF_NOTE_NV_CUINFO"
        /*0018*/ 	.short	0x0002
        /*001a*/ 	.short	0x0064
        /*001c*/ 	.short	0x0082
	.zero		2


//--------------------- .nv.info                  --------------------------
	.section	.nv.info,"",@"SHT_CUDA_INFO"
	.align	4


	//----- nvinfo : EIATTR_REGCOUNT
	.align		4
        /*0000*/ 	.byte	0x04, 0x2f
        /*0002*/ 	.short	(.L_1 - .L_0)
	.align		4
.L_0:
        /*0004*/ 	.word	index@(_Z9fillArrayPdid)
        /*0008*/ 	.word	0x0000000a


	//----- nvinfo : EIATTR_FRAME_SIZE
	.align		4
.L_1:
        /*000c*/ 	.byte	0x04, 0x11
        /*000e*/ 	.short	(.L_3 - .L_2)
	.align		4
.L_2:
        /*0010*/ 	.word	index@(_Z9fillArrayPdid)
        /*0014*/ 	.word	0x00000000


	//----- nvinfo : EIATTR_REGCOUNT
	.align		4
.L_3:
        /*0018*/ 	.byte	0x04, 0x2f
        /*001a*/ 	.short	(.L_5 - .L_4)
	.align		4
.L_4:
        /*001c*/ 	.word	index@(_Z14applyDirichletPdS_PiS0_S0_jiiid)
        /*0020*/ 	.word	0x00000020


	//----- nvinfo : EIATTR_FRAME_SIZE
	.align		4
.L_5:
        /*0024*/ 	.byte	0x04, 0x11
        /*0026*/ 	.short	(.L_7 - .L_6)
	.align		4
.L_6:
        /*0028*/ 	.word	index@(_Z14applyDirichletPdS_PiS0_S0_jiiid)
        /*002c*/ 	.word	0x00000020


	//----- nvinfo : EIATTR_REGCOUNT
	.align		4
.L_7:
        /*0030*/ 	.byte	0x04, 0x2f
        /*0032*/ 	.short	(.L_9 - .L_8)
	.align		4
.L_8:
        /*0034*/ 	.word	index@(_Z15vectorDirichletPdS_PiS0_S0_jiiid)
        /*0038*/ 	.word	0x0000000e


	//----- nvinfo : EIATTR_FRAME_SIZE
	.align		4
.L_9:
        /*003c*/ 	.byte	0x04, 0x11
        /*003e*/ 	.short	(.L_11 - .L_10)
	.align		4
.L_10:
        /*0040*/ 	.word	index@(_Z15vectorDirichletPdS_PiS0_S0_jiiid)
        /*0044*/ 	.word	0x00000020


	//----- nvinfo : EIATTR_REGCOUNT
	.align		4
.L_11:
        /*0048*/ 	.byte	0x04, 0x2f
        /*004a*/ 	.short	(.L_13 - .L_12)
	.align		4
.L_12:
        /*004c*/ 	.word	index@(_Z14BernBinomCoeffPdi)
        /*0050*/ 	.word	0x0000001a


	//----- nvinfo : EIATTR_FRAME_SIZE
	.align		4
.L_13:
        /*0054*/ 	.byte	0x04, 0x11
        /*0056*/ 	.short	(.L_15 - .L_14)
	.align		4
.L_14:
        /*0058*/ 	.word	index@($__internal_4_$__cuda_sm20_div_rn_f64_full)
        /*005c*/ 	.word	0x00000000


	//----- nvinfo : EIATTR_FRAME_SIZE
	.align		4
.L_15:
        /*0060*/ 	.byte	0x04, 0x11
        /*0062*/ 	.short	(.L_17 - .L_16)
	.align		4
.L_16:
        /*0064*/ 	.word	index@(_Z14BernBinomCoeffPdi)
        /*0068*/ 	.word	0x00000000


	//----- nvinfo : EIATTR_REGCOUNT
	.align		4
.L_17:
        /*006c*/ 	.byte	0x04, 0x2f
        /*006e*/ 	.short	(.L_19 - .L_18)
	.align		4
.L_18:
        /*0070*/ 	.word	index@(_Z11ass_A_exactddPiS_PdiPxS_S0_S0_ii)
        /*0074*/ 	.word	0x0000003a


	//----- nvinfo : EIATTR_FRAME_SIZE
	.align		4
.L_19:
        /*0078*/ 	.byte	0x04, 0x11
        /*007a*/ 	.short	(.L_21 - .L_20)
	.align		4
.L_20:
        /*007c*/ 	.word	index@($__internal_3_$__cuda_sm20_div_rn_f64_full)
        /*0080*/ 	.word	0x00000000


	//----- nvinfo : EIATTR_FRAME_SIZE
	.align		4
.L_21:
        /*0084*/ 	.byte	0x04, 0x11
        /*0086*/ 	.short	(.L_23 - .L_22)
	.align		4
.L_22:
        /*0088*/ 	.word	index@(_Z11ass_A_exactddPiS_PdiPxS_S0_S0_ii)
        /*008c*/ 	.word	0x00000000


	//----- nvinfo : EIATTR_REGCOUNT
	.align		4
.L_23:
        /*0090*/ 	.byte	0x04, 0x2f
        /*0092*/ 	.short	(.L_25 - .L_24)
	.align		4
.L_24:
        /*0094*/ 	.word	index@(_Z5splitPxPiS0_mm)
        /*0098*/ 	.word	0x00000016


	//----- nvinfo : EIATTR_FRAME_SIZE
	.align		4
.L_25:
        /*009c*/ 	.byte	0x04, 0x11
        /*009e*/ 	.short	(.L_27 - .L_26)
	.align		4
.L_26:
        /*00a0*/ 	.word	index@($__internal_2_$__cuda_sm20_rem_u64)
        /*00a4*/ 	.word	0x00000000


	//----- nvinfo : EIATTR_FRAME_SIZE
	.align		4
.L_27:
        /*00a8*/ 	.byte	0x04, 0x11
        /*00aa*/ 	.short	(.L_29 - .L_28)
	.align		4
.L_28:
        /*00ac*/ 	.word	index@($__internal_1_$__cuda_sm20_div_u64)
        /*00b0*/ 	.word	0x00000000


	//----- nvinfo : EIATTR_FRAME_SIZE
	.align		4
.L_29:
        /*00b4*/ 	.byte	0x04, 0x11
        /*00b6*/ 	.short	(.L_31 - .L_30)
	.align		4
.L_30:
        /*00b8*/ 	.word	index@(_Z5splitPxPiS0_mm)
        /*00bc*/ 	.word	0x00000000


	//----- nvinfo : EIATTR_REGCOUNT
	.align		4
.L_31:
        /*00c0*/ 	.byte	0x04, 0x2f
        /*00c2*/ 	.short	(.L_33 - .L_32)
	.align		4
.L_32:
        /*00c4*/ 	.word	index@(_Z10loadVectorPdPiS0_ddidi)
        /*00c8*/ 	.word	0x00000020


	//----- nvinfo : EIATTR_FRAME_SIZE
	.align		4
.L_33:
        /*00cc*/ 	.byte	0x04, 0x11
        /*00ce*/ 	.short	(.L_35 - .L_34)
	.align		4
.L_34:
        /*00d0*/ 	.word	index@($__internal_0_$__cuda_sm20_div_rn_f64_full)
        /*00d4*/ 	.word	0x00000000


	//----- nvinfo : EIATTR_FRAME_SIZE
	.align		4
.L_35:
        /*00d8*/ 	.byte	0x04, 0x11
        /*00da*/ 	.short	(.L_37 - .L_36)
	.align		4
.L_36:
        /*00dc*/ 	.word	index@(_Z10loadVectorPdPiS0_ddidi)
        /*00e0*/ 	.word	0x00000000


	//----- nvinfo : EIATTR_MIN_STACK_SIZE
	.align		4
.L_37:
        /*00e4*/ 	.byte	0x04, 0x12
        /*00e6*/ 	.short	(.L_39 - .L_38)
	.align		4
.L_38:
        /*00e8*/ 	.word	index@(_Z10loadVectorPdPiS0_ddidi)
        /*00ec*/ 	.word	0x00000000


	//----- nvinfo : EIATTR_MIN_STACK_SIZE
	.align		4
.L_39:
        /*00f0*/ 	.byte	0x04, 0x12
        /*00f2*/ 	.short	(.L_41 - .L_40)
	.align		4
.L_40:
        /*00f4*/ 	.word	index@(_Z5splitPxPiS0_mm)
        /*00f8*/ 	.word	0x00000000


	//----- nvinfo : EIATTR_MIN_STACK_SIZE
	.align		4
.L_41:
        /*00fc*/ 	.byte	0x04, 0x12
        /*00fe*/ 	.short	(.L_43 - .L_42)
	.align		4
.L_42:
        /*0100*/ 	.word	index@(_Z11ass_A_exactddPiS_PdiPxS_S0_S0_ii)
        /*0104*/ 	.word	0x00000000


	//----- nvinfo : EIATTR_MIN_STACK_SIZE
	.align		4
.L_43:
        /*0108*/ 	.byte	0x04, 0x12
        /*010a*/ 	.short	(.L_45 - .L_44)
	.align		4
.L_44:
        /*010c*/ 	.word	index@(_Z14BernBinomCoeffPdi)
        /*0110*/ 	.word	0x00000000


	//----- nvinfo : EIATTR_MIN_STACK_SIZE
	.align		4
.L_45:
        /*0114*/ 	.byte	0x04, 0x12
        /*0116*/ 	.short	(.L_47 - .L_46)
	.align		4
.L_46:
        /*0118*/ 	.word	index@(_Z15vectorDirichletPdS_PiS0_S0_jiiid)
        /*011c*/ 	.word	0x00000020


	//----- nvinfo : EIATTR_MIN_STACK_SIZE
	.align		4
.L_47:
        /*0120*/ 	.byte	0x04, 0x12
        /*0122*/ 	.short	(.L_49 - .L_48)
	.align		4
.L_48:
        /*0124*/ 	.word	index@(_Z14applyDirichletPdS_PiS0_S0_jiiid)
        /*0128*/ 	.word	0x00000020


	//----- nvinfo : EIATTR_MIN_STACK_SIZE
	.align		4
.L_49:
        /*012c*/ 	.byte	0x04, 0x12
        /*012e*/ 	.short	(.L_51 - .L_50)
	.align		4
.L_50:
        /*0130*/ 	.word	index@(_Z9fillArrayPdid)
        /*0134*/ 	.word	0x00000000
.L_51:


//--------------------- .nv.compat                --------------------------
	.section	.nv.compat,"",@"SHT_CUDA_COMPAT_INFO"
	.align	4
        /*0000*/ 	.byte	0x02, 0x09, 0x00, 0x00, 0x02, 0x02, 0x01, 0x00, 0x02, 0x05, 0x05, 0x00, 0x03, 0x07, 0x01, 0x01
        /*0010*/ 	.byte	0x02, 0x03, 0x00, 0x00, 0x02, 0x06, 0x01, 0x00, 0x04, 0x0b, 0x08, 0x00, 0x01, 0x00, 0x00, 0x00
        /*0020*/ 	.byte	0x00, 0x00, 0x00, 0x00


//--------------------- .nv.info._Z10loadVectorPdPiS0_ddidi --------------------------
	.section	.nv.info._Z10loadVectorPdPiS0_ddidi,"",@"SHT_CUDA_INFO"
	.sectionflags	@""
	.align	4


	//----- nvinfo : EIATTR_CUDA_API_VERSION
	.align		4
        /*0000*/ 	.byte	0x04, 0x37
        /*0002*/ 	.short	(.L_53 - .L_52)
.L_52:
        /*0004*/ 	.word	0x00000082


	//----- nvinfo : EIATTR_KPARAM_INFO
	.align		4
.L_53:
        /*0008*/ 	.byte	0x04, 0x17
        /*000a*/ 	.short	(.L_55 - .L_54)
.L_54:
        /*000c*/ 	.word	0x00000000
        /*0010*/ 	.short	0x0007
        /*0012*/ 	.short	0x0038
        /*0014*/ 	.byte	0x00, 0xf0, 0x11, 0x00


	//----- nvinfo : EIATTR_KPARAM_INFO
	.align		4
.L_55:
        /*0018*/ 	.byte	0x04, 0x17
        /*001a*/ 	.short	(.L_57 - .L_56)
.L_56:
        /*001c*/ 	.word	0x00000000
        /*0020*/ 	.short	0x0006
        /*0022*/ 	.short	0x0030
        /*0024*/ 	.byte	0x00, 0xf0, 0x21, 0x00


	//----- nvinfo : EIATTR_KPARAM_INFO
	.align		4
.L_57:
        /*0028*/ 	.byte	0x04, 0x17
        /*002a*/ 	.short	(.L_59 - .L_58)
.L_58:
        /*002c*/ 	.word	0x00000000
        /*0030*/ 	.short	0x0005
        /*0032*/ 	.short	0x0028
        /*0034*/ 	.byte	0x00, 0xf0, 0x11, 0x00


	//----- nvinfo : EIATTR_KPARAM_INFO
	.align		4
.L_59:
        /*0038*/ 	.byte	0x04, 0x17
        /*003a*/ 	.short	(.L_61 - .L_60)
.L_60:
        /*003c*/ 	.word	0x00000000
        /*0040*/ 	.short	0x0004
        /*0042*/ 	.short	0x0020
        /*0044*/ 	.byte	0x00, 0xf0, 0x21, 0x00


	//----- nvinfo : EIATTR_KPARAM_INFO
	.align		4
.L_61:
        /*0048*/ 	.byte	0x04, 0x17
        /*004a*/ 	.short	(.L_63 - .L_62)
.L_62:
        /*004c*/ 	.word	0x00000000
        /*0050*/ 	.short	0x0003
        /*0052*/ 	.short	0x0018
        /*0054*/ 	.byte	0x00, 0xf0, 0x21, 0x00


	//----- nvinfo : EIATTR_KPARAM_INFO
	.align		4
.L_63:
        /*0058*/ 	.byte	0x04, 0x17
        /*005a*/ 	.short	(.L_65 - .L_64)
.L_64:
        /*005c*/ 	.word	0x00000000
        /*0060*/ 	.short	0x0002
        /*0062*/ 	.short	0x0010
        /*0064*/ 	.byte	0x00, 0xf5, 0x21, 0x00


	//----- nvinfo : EIATTR_KPARAM_INFO
	.align		4
.L_65:
        /*0068*/ 	.byte	0x04, 0x17
        /*006a*/ 	.short	(.L_67 - .L_66)
.L_66:
        /*006c*/ 	.word	0x00000000
        /*0070*/ 	.short	0x0001
        /*0072*/ 	.short	0x0008
        /*0074*/ 	.byte	0x00, 0xf5, 0x21, 0x00


	//----- nvinfo : EIATTR_KPARAM_INFO
	.align		4
.L_67:
        /*0078*/ 	.byte	0x04, 0x17
        /*007a*/ 	.short	(.L_69 - .L_68)
.L_68:
        /*007c*/ 	.word	0x00000000
        /*0080*/ 	.short	0x0000
        /*0082*/ 	.short	0x0000
        /*0084*/ 	.byte	0x00, 0xf5, 0x21, 0x00


	//----- nvinfo : EIATTR_SPARSE_MMA_MASK
	.align		4
.L_69:
        /*0088*/ 	.byte	0x03, 0x50
        /*008a*/ 	.short	0x0000


	//----- nvinfo : EIATTR_MAXREG_COUNT
	.align		4
        /*008c*/ 	.byte	0x03, 0x1b
        /*008e*/ 	.short	0x00ff


	//----- nvinfo : EIATTR_MERCURY_ISA_VERSION
	.align		4
        /*0090*/ 	.byte	0x03, 0x5f
        /*0092*/ 	.short	0x0101


	//----- nvinfo : EIATTR_VRC_CTA_INIT_COUNT
	.align		4
        /*0094*/ 	.byte	0x02, 0x4a
	.zero		1
	.zero		1


	//----- nvinfo : EIATTR_EXIT_INSTR_OFFSETS
	.align		4
        /*0098*/ 	.byte	0x04, 0x1c
        /*009a*/ 	.short	(.L_71 - .L_70)


	//   ....[0]....
.L_70:
        /*009c*/ 	.word	0x00000070


	//   ....[1]....
        /*00a0*/ 	.word	0x000000b0


	//   ....[2]....
        /*00a4*/ 	.word	0x00000c20


	//   ....[3]....
        /*00a8*/ 	.word	0x00000cd0


	//----- nvinfo : EIATTR_CRS_STACK_SIZE
	.align		4
.L_71:
        /*00ac*/ 	.byte	0x04, 0x1e
        /*00ae*/ 	.short	(.L_73 - .L_72)
.L_72:
        /*00b0*/ 	.word	0x00000000


	//----- nvinfo : EIATTR_CBANK_PARAM_SIZE
	.align		4
.L_73:
        /*00b4*/ 	.byte	0x03, 0x19
        /*00b6*/ 	.short	0x003c


	//----- nvinfo : EIATTR_PARAM_CBANK
	.align		4
        /*00b8*/ 	.byte	0x04, 0x0a
        /*00ba*/ 	.short	(.L_75 - .L_74)
	.align		4
.L_74:
        /*00bc*/ 	.word	index@(.nv.constant0._Z10loadVectorPdPiS0_ddidi)
        /*00c0*/ 	.short	0x0380
        /*00c2*/ 	.short	0x003c


	//----- nvinfo : EIATTR_SW_WAR
	.align		4
.L_75:
        /*00c4*/ 	.byte	0x04, 0x36
        /*00c6*/ 	.short	(.L_77 - .L_76)
.L_76:
        /*00c8*/ 	.word	0x00000008
.L_77:


//--------------------- .nv.info._Z5splitPxPiS0_mm --------------------------
	.section	.nv.info._Z5splitPxPiS0_mm,"",@"SHT_CUDA_INFO"
	.sectionflags	@""
	.align	4


	//----- nvinfo : EIATTR_CUDA_API_VERSION
	.align		4
        /*0000*/ 	.byte	0x04, 0x37
        /*0002*/ 	.short	(.L_79 - .L_78)
.L_78:
        /*0004*/ 	.word	0x00000082


	//----- nvinfo : EIATTR_KPARAM_INFO
	.align		4
.L_79:
        /*0008*/ 	.byte	0x04, 0x17
        /*000a*/ 	.short	(.L_81 - .L_80)
.L_80:
        /*000c*/ 	.word	0x00000000
        /*0010*/ 	.short	0x0004
        /*0012*/ 	.short	0x0020
        /*0014*/ 	.byte	0x00, 0xf0, 0x21, 0x00


	//----- nvinfo : EIATTR_KPARAM_INFO
	.align		4
.L_81:
        /*0018*/ 	.byte	0x04, 0x17
        /*001a*/ 	.short	(.L_83 - .L_82)
.L_82:
        /*001c*/ 	.word	0x00000000
        /*0020*/ 	.short	0x0003
        /*0022*/ 	.short	0x0018
        /*0024*/ 	.byte	0x00, 0xf0, 0x21, 0x00


	//----- nvinfo : EIATTR_KPARAM_INFO
	.align		4
.L_83:
        /*0028*/ 	.byte	0x04, 0x17
        /*002a*/ 	.short	(.L_85 - .L_84)
.L_84:
        /*002c*/ 	.word	0x00000000
        /*0030*/ 	.short	0x0002
        /*0032*/ 	.short	0x0010
        /*0034*/ 	.byte	0x00, 0xf5, 0x21, 0x00


	//----- nvinfo : EIATTR_KPARAM_INFO
	.align		4
.L_85:
        /*0038*/ 	.byte	0x04, 0x17
        /*003a*/ 	.short	(.L_87 - .L_86)
.L_86:
        /*003c*/ 	.word	0x00000000
        /*0040*/ 	.short	0x0001
        /*0042*/ 	.short	0x0008
        /*0044*/ 	.byte	0x00, 0xf5, 0x21, 0x00


	//----- nvinfo : EIATTR_KPARAM_INFO
	.align		4
.L_87:
        /*0048*/ 	.byte	0x04, 0x17
        /*004a*/ 	.short	(.L_89 - .L_88)
.L_88:
        /*004c*/ 	.word	0x00000000
        /*0050*/ 	.short	0x0000
        /*0052*/ 	.short	0x0000
        /*0054*/ 	.byte	0x00, 0xf5, 0x21, 0x00


	//----- nvinfo : EIATTR_SPARSE_MMA_MASK
	.align		4
.L_89:
        /*0058*/ 	.byte	0x03, 0x50
        /*005a*/ 	.short	0x0000


	//----- nvinfo : EIATTR_MAXREG_COUNT
	.align		4
        /*005c*/ 	.byte	0x03, 0x1b
        /*005e*/ 	.short	0x00ff


	//----- nvinfo : EIATTR_MERCURY_ISA_VERSION
	.align		4
        /*0060*/ 	.byte	0x03, 0x5f
        /*0062*/ 	.short	0x0101


	//----- nvinfo : EIATTR_VRC_CTA_INIT_COUNT
	.align		4
        /*0064*/ 	.byte	0x02, 0x4a
	.zero		1
	.zero		1


	//----- nvinfo : EIATTR_EXIT_INSTR_OFFSETS
	.align		4
        /*0068*/ 	.byte	0x04, 0x1c
        /*006a*/ 	.short	(.L_91 - .L_90)


	//   ....[0]....
.L_90:
        /*006c*/ 	.word	0x00000080


	//   ....[1]....
        /*0070*/ 	.word	0x00000510


	//----- nvinfo : EIATTR_CRS_STACK_SIZE
	.align		4
.L_91:
        /*0074*/ 	.byte	0x04, 0x1e
        /*0076*/ 	.short	(.L_93 - .L_92)
.L_92:
        /*0078*/ 	.word	0x00000000


	//----- nvinfo : EIATTR_CBANK_PARAM_SIZE
	.align		4
.L_93:
        /*007c*/ 	.byte	0x03, 0x19
        /*007e*/ 	.short	0x0028


	//----- nvinfo : EIATTR_PARAM_CBANK
	.align		4
        /*0080*/ 	.byte	0x04, 0x0a
        /*0082*/ 	.short	(.L_95 - .L_94)
	.align		4
.L_94:
        /*0084*/ 	.word	index@(.nv.constant0._Z5splitPxPiS0_mm)
        /*0088*/ 	.short	0x0380
        /*008a*/ 	.short	0x0028


	//----- nvinfo : EIATTR_SW_WAR
	.align		4
.L_95:
        /*008c*/ 	.byte	0x04, 0x36
        /*008e*/ 	.short	(.L_97 - .L_96)
.L_96:
        /*0090*/ 	.word	0x00000008
.L_97:


//--------------------- .nv.info._Z11ass_A_exactddPiS_PdiPxS_S0_S0_ii --------------------------
	.section	.nv.info._Z11ass_A_exactddPiS_PdiPxS_S0_S0_ii,"",@"SHT_CUDA_INFO"
	.sectionflags	@""
	.align	4


	//----- nvinfo : EIATTR_CUDA_API_VERSION
	.align		4
        /*0000*/ 	.byte	0x04, 0x37
        /*0002*/ 	.short	(.L_99 - .L_98)
.L_98:
        /*0004*/ 	.word	0x00000082


	//----- nvinfo : EIATTR_KPARAM_INFO
	.align		4
.L_99:
        /*0008*/ 	.byte	0x04, 0x17
        /*000a*/ 	.short	(.L_101 - .L_100)
.L_100:
        /*000c*/ 	.word	0x00000000
        /*0010*/ 	.short	0x000b
        /*0012*/ 	.short	0x0054
        /*0014*/ 	.byte	0x00, 0xf0, 0x11, 0x00


	//----- nvinfo : EIATTR_KPARAM_INFO
	.align		4
.L_101:
        /*0018*/ 	.byte	0x04, 0x17
        /*001a*/ 	.short	(.L_103 - .L_102)
.L_102:
        /*001c*/ 	.word	0x00000000
        /*0020*/ 	.short	0x000a
        /*0022*/ 	.short	0x0050
        /*0024*/ 	.byte	0x00, 0xf0, 0x11, 0x00


	//----- nvinfo : EIATTR_KPARAM_INFO
	.align		4
.L_103:
        /*0028*/ 	.byte	0x04, 0x17
        /*002a*/ 	.short	(.L_105 - .L_104)
.L_104:
        /*002c*/ 	.word	0x00000000
        /*0030*/ 	.short	0x0009
        /*0032*/ 	.short	0x0048
        /*0034*/ 	.byte	0x00, 0xf5, 0x21, 0x00


	//----- nvinfo : EIATTR_KPARAM_INFO
	.align		4
.L_105:
        /*0038*/ 	.byte	0x04, 0x17
        /*003a*/ 	.short	(.L_107 - .L_106)
.L_106:
        /*003c*/ 	.word	0x00000000
        /*0040*/ 	.short	0x0008
        /*0042*/ 	.short	0x0040
        /*0044*/ 	.byte	0x00, 0xf5, 0x21, 0x00


	//----- nvinfo : EIATTR_KPARAM_INFO
	.align		4
.L_107:
        /*0048*/ 	.byte	0x04, 0x17
        /*004a*/ 	.short	(.L_109 - .L_108)
.L_108:
        /*004c*/ 	.word	0x00000000
        /*0050*/ 	.short	0x0007
        /*0052*/ 	.short	0x0038
        /*0054*/ 	.byte	0x00, 0xf5, 0x21, 0x00


	//----- nvinfo : EIATTR_KPARAM_INFO
	.align		4
.L_109:
        /*0058*/ 	.byte	0x04, 0x17
        /*005a*/ 	.short	(.L_111 - .L_110)
.L_110:
        /*005c*/ 	.word	0x00000000
        /*0060*/ 	.short	0x0006
        /*0062*/ 	.short	0x0030
        /*0064*/ 	.byte	0x00, 0xf5, 0x21, 0x00


	//----- nvinfo : EIATTR_KPARAM_INFO
	.align		4
.L_111:
        /*0068*/ 	.byte	0x04, 0x17
        /*006a*/ 	.short	(.L_113 - .L_112)
.L_112:
        /*006c*/ 	.word	0x00000000
        /*0070*/ 	.short	0x0005
        /*0072*/ 	.short	0x0028
        /*0074*/ 	.byte	0x00, 0xf0, 0x11, 0x00


	//----- nvinfo : EIATTR_KPARAM_INFO
	.align		4
.L_113:
        /*0078*/ 	.byte	0x04, 0x17
        /*007a*/ 	.short	(.L_115 - .L_114)
.L_114:
        /*007c*/ 	.word	0x00000000
        /*0080*/ 	.short	0x0004
        /*0082*/ 	.short	0x0020
        /*0084*/ 	.byte	0x00, 0xf5, 0x21, 0x00


	//----- nvinfo : EIATTR_KPARAM_INFO
	.align		4
.L_115:
        /*0088*/ 	.byte	0x04, 0x17
        /*008a*/ 	.short	(.L_117 - .L_116)
.L_116:
        /*008c*/ 	.word	0x00000000
        /*0090*/ 	.short	0x0003
        /*0092*/ 	.short	0x0018
        /*0094*/ 	.byte	0x00, 0xf5, 0x21, 0x00


	//----- nvinfo : EIATTR_KPARAM_INFO
	.align		4
.L_117:
        /*0098*/ 	.byte	0x04, 0x17
        /*009a*/ 	.short	(.L_119 - .L_118)
.L_118:
        /*009c*/ 	.word	0x00000000
        /*00a0*/ 	.short	0x0002
        /*00a2*/ 	.short	0x0010
        /*00a4*/ 	.byte	0x00, 0xf5, 0x21, 0x00


	//----- nvinfo : EIATTR_KPARAM_INFO
	.align		4
.L_119:
        /*00a8*/ 	.byte	0x04, 0x17
        /*00aa*/ 	.short	(.L_121 - .L_120)
.L_120:
        /*00ac*/ 	.word	0x00000000
        /*00b0*/ 	.short	0x0001
        /*00b2*/ 	.short	0x0008
        /*00b4*/ 	.byte	0x00, 0xf0, 0x21, 0x00


	//----- nvinfo : EIATTR_KPARAM_INFO
	.align		4
.L_121:
        /*00b8*/ 	.byte	0x04, 0x17
        /*00ba*/ 	.short	(.L_123 - .L_122)
.L_122:
        /*00bc*/ 	.word	0x00000000
        /*00c0*/ 	.short	0x0000
        /*00c2*/ 	.short	0x0000
        /*00c4*/ 	.byte	0x00, 0xf0, 0x21, 0x00


	//----- nvinfo : EIATTR_SPARSE_MMA_MASK
	.align		4
.L_123:
        /*00c8*/ 	.byte	0x03, 0x50
        /*00ca*/ 	.short	0x0000


	//----- nvinfo : EIATTR_MAXREG_COUNT
	.align		4
        /*00cc*/ 	.byte	0x03, 0x1b
        /*00ce*/ 	.short	0x00ff


	//----- nvinfo : EIATTR_EXTERNS
	.align		4
        /*00d0*/ 	.byte	0x04, 0x0f
        /*00d2*/ 	.short	(.L_125 - .L_124)


	//   ....[0]....
	.align		4
.L_124:
        /*00d4*/ 	.word	index@(malloc)


	//   ....[1]....
	.align		4
        /*00d8*/ 	.word	index@(free)


	//----- nvinfo : EIATTR_MERCURY_ISA_VERSION
	.align		4
.L_125:
        /*00dc*/ 	.byte	0x03, 0x5f
        /*00de*/ 	.short	0x0101


	//----- nvinfo : EIATTR_VRC_CTA_INIT_COUNT
	.align		4
        /*00e0*/ 	.byte	0x02, 0x4a
	.zero		1
	.zero		1


	//----- nvinfo : EIATTR_SYSCALL_OFFSETS
	.align		4
        /*00e4*/ 	.byte	0x04, 0x46
        /*00e6*/ 	.short	(.L_127 - .L_126)


	//   ....[0]....
.L_126:
        /*00e8*/ 	.word	0x000000a0


	//   ....[1]....
        /*00ec*/ 	.word	0x000057f0


	//----- nvinfo : EIATTR_EXIT_INSTR_OFFSETS
	.align		4
.L_127:
        /*00f0*/ 	.byte	0x04, 0x1c
        /*00f2*/ 	.short	(.L_129 - .L_128)


	//   ....[0]....
.L_128:
        /*00f4*/ 	.word	0x00005800


	//----- nvinfo : EIATTR_CRS_STACK_SIZE
	.align		4
.L_129:
        /*00f8*/ 	.byte	0x04, 0x1e
        /*00fa*/ 	.short	(.L_131 - .L_130)
.L_130:
        /*00fc*/ 	.word	0x00000000


	//----- nvinfo : EIATTR_CBANK_PARAM_SIZE
	.align		4
.L_131:
        /*0100*/ 	.byte	0x03, 0x19
        /*0102*/ 	.short	0x0058


	//----- nvinfo : EIATTR_PARAM_CBANK
	.align		4
        /*0104*/ 	.byte	0x04, 0x0a
        /*0106*/ 	.short	(.L_133 - .L_132)
	.align		4
.L_132:
        /*0108*/ 	.word	index@(.nv.constant0._Z11ass_A_exactddPiS_PdiPxS_S0_S0_ii)
        /*010c*/ 	.short	0x0380
        /*010e*/ 	.short	0x0058


	//----- nvinfo : EIATTR_SW_WAR
	.align		4
.L_133:
        /*0110*/ 	.byte	0x04, 0x36
        /*0112*/ 	.short	(.L_135 - .L_134)
.L_134:
        /*0114*/ 	.word	0x00000008
.L_135:


//--------------------- .nv.info._Z14BernBinomCoeffPdi --------------------------
	.section	.nv.info._Z14BernBinomCoeffPdi,"",@"SHT_CUDA_INFO"
	.sectionflags	@""
	.align	4


	//----- nvinfo : EIATTR_CUDA_API_VERSION
	.align		4
        /*0000*/ 	.byte	0x04, 0x37
        /*0002*/ 	.short	(.L_137 - .L_136)
.L_136:
        /*0004*/ 	.word	0x00000082


	//----- nvinfo : EIATTR_KPARAM_INFO
	.align		4
.L_137:
        /*0008*/ 	.byte	0x04, 0x17
        /*000a*/ 	.short	(.L_139 - .L_138)
.L_138:
        /*000c*/ 	.word	0x00000000
        /*0010*/ 	.short	0x0001
        /*0012*/ 	.short	0x0008
        /*0014*/ 	.byte	0x00, 0xf0, 0x11, 0x00


	//----- nvinfo : EIATTR_KPARAM_INFO
	.align		4
.L_139:
        /*0018*/ 	.byte	0x04, 0x17
        /*001a*/ 	.short	(.L_141 - .L_140)
.L_140:
        /*001c*/ 	.word	0x00000000
        /*0020*/ 	.short	0x0000
        /*0022*/ 	.short	0x0000
        /*0024*/ 	.byte	0x00, 0xf5, 0x21, 0x00


	//----- nvinfo : EIATTR_SPARSE_MMA_MASK
	.align		4
.L_141:
        /*0028*/ 	.byte	0x03, 0x50
        /*002a*/ 	.short	0x0000


	//----- nvinfo : EIATTR_MAXREG_COUNT
	.align		4
        /*002c*/ 	.byte	0x03, 0x1b
        /*002e*/ 	.short	0x00ff


	//----- nvinfo : EIATTR_MERCURY_ISA_VERSION
	.align		4
        /*0030*/ 	.byte	0x03, 0x5f
        /*0032*/ 	.short	0x0101


	//----- nvinfo : EIATTR_VRC_CTA_INIT_COUNT
	.align		4
        /*0034*/ 	.byte	0x02, 0x4a
	.zero		1
	.zero		1


	//----- nvinfo : EIATTR_EXIT_INSTR_OFFSETS
	.align		4
        /*0038*/ 	.byte	0x04, 0x1c
        /*003a*/ 	.short	(.L_143 - .L_142)


	//   ....[0]....
.L_142:
        /*003c*/ 	.word	0x00001c20


	//----- nvinfo : EIATTR_CRS_STACK_SIZE
	.align		4
.L_143:
        /*0040*/ 	.byte	0x04, 0x1e
        /*0042*/ 	.short	(.L_145 - .L_144)
.L_144:
        /*0044*/ 	.word	0x00000000


	//----- nvinfo : EIATTR_CBANK_PARAM_SIZE
	.align		4
.L_145:
        /*0048*/ 	.byte	0x03, 0x19
        /*004a*/ 	.short	0x000c


	//----- nvinfo : EIATTR_PARAM_CBANK
	.align		4
        /*004c*/ 	.byte	0x04, 0x0a
        /*004e*/ 	.short	(.L_147 - .L_146)
	.align		4
.L_146:
        /*0050*/ 	.word	index@(.nv.constant0._Z14BernBinomCoeffPdi)
        /*0054*/ 	.short	0x0380
        /*0056*/ 	.short	0x000c


	//----- nvinfo : EIATTR_SW_WAR
	.align		4
.L_147:
        /*0058*/ 	.byte	0x04, 0x36
        /*005a*/ 	.short	(.L_149 - .L_148)
.L_148:
        /*005c*/ 	.word	0x00000008
.L_149:


//--------------------- .nv.info._Z15vectorDirichletPdS_PiS0_S0_jiiid --------------------------
	.section	.nv.info._Z15vectorDirichletPdS_PiS0_S0_jiiid,"",@"SHT_CUDA_INFO"
	.sectionflags	@""
	.align	4


	//----- nvinfo : EIATTR_CUDA_API_VERSION
	.align		4
        /*0000*/ 	.byte	0x04, 0x37
        /*0002*/ 	.short	(.L_151 - .L_150)
.L_150:
        /*0004*/ 	.word	0x00000082


	//----- nvinfo : EIATTR_KPARAM_INFO
	.align		4
.L_151:
        /*0008*/ 	.byte	0x04, 0x17
        /*000a*/ 	.short	(.L_153 - .L_152)
.L_152:
        /*000c*/ 	.word	0x00000000
        /*0010*/ 	.short	0x0009
        /*0012*/ 	.short	0x0038
        /*0014*/ 	.byte	0x00, 0xf0, 0x21, 0x00


	//----- nvinfo : EIATTR_KPARAM_INFO
	.align		4
.L_153:
        /*0018*/ 	.byte	0x04, 0x17
        /*001a*/ 	.short	(.L_155 - .L_154)
.L_154:
        /*001c*/ 	.word	0x00000000
        /*0020*/ 	.short	0x0008
        /*0022*/ 	.short	0x0034
        /*0024*/ 	.byte	0x00, 0xf0, 0x11, 0x00


	//----- nvinfo : EIATTR_KPARAM_INFO
	.align		4
.L_155:
        /*0028*/ 	.byte	0x04, 0x17
        /*002a*/ 	.short	(.L_157 - .L_156)
.L_156:
        /*002c*/ 	.word	0x00000000
        /*0030*/ 	.short	0x0007
        /*0032*/ 	.short	0x0030
        /*0034*/ 	.byte	0x00, 0xf0, 0x11, 0x00


	//----- nvinfo : EIATTR_KPARAM_INFO
	.align		4
.L_157:
        /*0038*/ 	.byte	0x04, 0x17
        /*003a*/ 	.short	(.L_159 - .L_158)
.L_158:
        /*003c*/ 	.word	0x00000000
        /*0040*/ 	.short	0x0006
        /*0042*/ 	.short	0x002c
        /*0044*/ 	.byte	0x00, 0xf0, 0x11, 0x00


	//----- nvinfo : EIATTR_KPARAM_INFO
	.align		4
.L_159:
        /*0048*/ 	.byte	0x04, 0x17
        /*004a*/ 	.short	(.L_161 - .L_160)
.L_160:
        /*004c*/ 	.word	0x00000000
        /*0050*/ 	.short	0x0005
        /*0052*/ 	.short	0x0028
        /*0054*/ 	.byte	0x00, 0xf0, 0x11, 0x00


	//----- nvinfo : EIATTR_KPARAM_INFO
	.align		4
.L_161:
        /*0058*/ 	.byte	0x04, 0x17
        /*005a*/ 	.short	(.L_163 - .L_162)
.L_162:
        /*005c*/ 	.word	0x00000000
        /*0060*/ 	.short	0x0004
        /*0062*/ 	.short	0x0020
        /*0064*/ 	.byte	0x00, 0xf5, 0x21, 0x00


	//----- nvinfo : EIATTR_KPARAM_INFO
	.align		4
.L_163:
        /*0068*/ 	.byte	0x04, 0x17
        /*006a*/ 	.short	(.L_165 - .L_164)
.L_164:
        /*006c*/ 	.word	0x00000000
        /*0070*/ 	.short	0x0003
        /*0072*/ 	.short	0x0018
        /*0074*/ 	.byte	0x00, 0xf5, 0x21, 0x00


	//----- nvinfo : EIATTR_KPARAM_INFO
	.align		4
.L_165:
        /*0078*/ 	.byte	0x04, 0x17
        /*007a*/ 	.short	(.L_167 - .L_166)
.L_166:
        /*007c*/ 	.word	0x00000000
        /*0080*/ 	.short	0x0002
        /*0082*/ 	.short	0x0010
        /*0084*/ 	.byte	0x00, 0xf5, 0x21, 0x00


	//----- nvinfo : EIATTR_KPARAM_INFO
	.align		4
.L_167:
        /*0088*/ 	.byte	0x04, 0x17
        /*008a*/ 	.short	(.L_169 - .L_168)
.L_168:
        /*008c*/ 	.word	0x00000000
        /*0090*/ 	.short	0x0001
        /*0092*/ 	.short	0x0008
        /*0094*/ 	.byte	0x00, 0xf5, 0x21, 0x00


	//----- nvinfo : EIATTR_KPARAM_INFO
	.align		4
.L_169:
        /*0098*/ 	.byte	0x04, 0x17
        /*009a*/ 	.short	(.L_171 - .L_170)
.L_170:
        /*009c*/ 	.word	0x00000000
        /*00a0*/ 	.short	0x0000
        /*00a2*/ 	.short	0x0000
        /*00a4*/ 	.byte	0x00, 0xf5, 0x21, 0x00


	//----- nvinfo : EIATTR_SPARSE_MMA_MASK
	.align		4
.L_171:
        /*00a8*/ 	.byte	0x03, 0x50
        /*00aa*/ 	.short	0x0000


	//----- nvinfo : EIATTR_MAXREG_COUNT
	.align		4
        /*00ac*/ 	.byte	0x03, 0x1b
        /*00ae*/ 	.short	0x00ff


	//----- nvinfo : EIATTR_MERCURY_ISA_VERSION
	.align		4
        /*00b0*/ 	.byte	0x03, 0x5f
        /*00b2*/ 	.short	0x0101


	//----- nvinfo : EIATTR_VRC_CTA_INIT_COUNT
	.align		4
        /*00b4*/ 	.byte	0x02, 0x4a
	.zero		1
	.zero		1


	//----- nvinfo : EIATTR_EXIT_INSTR_OFFSETS
	.align		4
        /*00b8*/ 	.byte	0x04, 0x1c
        /*00ba*/ 	.short	(.L_173 - .L_172)


	//   ....[0]....
.L_172:
        /*00bc*/ 	.word	0x000000a0


	//   ....[1]....
        /*00c0*/ 	.word	0x000002f0


	//   ....[2]....
        /*00c4*/ 	.word	0x00000310


	//   ....[3]....
        /*00c8*/ 	.word	0x00000380


	//----- nvinfo : EIATTR_CRS_STACK_SIZE
	.align		4
.L_173:
        /*00cc*/ 	.byte	0x04, 0x1e
        /*00ce*/ 	.short	(.L_175 - .L_174)
.L_174:
        /*00d0*/ 	.word	0x00000000


	//----- nvinfo : EIATTR_CBANK_PARAM_SIZE
	.align		4
.L_175:
        /*00d4*/ 	.byte	0x03, 0x19
        /*00d6*/ 	.short	0x0040


	//----- nvinfo : EIATTR_PARAM_CBANK
	.align		4
        /*00d8*/ 	.byte	0x04, 0x0a
        /*00da*/ 	.short	(.L_177 - .L_176)
	.align		4
.L_176:
        /*00dc*/ 	.word	index@(.nv.constant0._Z15vectorDirichletPdS_PiS0_S0_jiiid)
        /*00e0*/ 	.short	0x0380
        /*00e2*/ 	.short	0x0040


	//----- nvinfo : EIATTR_SW_WAR
	.align		4
.L_177:
        /*00e4*/ 	.byte	0x04, 0x36
        /*00e6*/ 	.short	(.L_179 - .L_178)
.L_178:
        /*00e8*/ 	.word	0x00000008
.L_179:


//--------------------- .nv.info._Z14applyDirichletPdS_PiS0_S0_jiiid --------------------------
	.section	.nv.info._Z14applyDirichletPdS_PiS0_S0_jiiid,"",@"SHT_CUDA_INFO"
	.sectionflags	@""
	.align	4


	//----- nvinfo : EIATTR_CUDA_API_VERSION
	.align		4
        /*0000*/ 	.byte	0x04, 0x37
        /*0002*/ 	.short	(.L_181 - .L_180)
.L_180:
        /*0004*/ 	.word	0x00000082


	//----- nvinfo : EIATTR_KPARAM_INFO
	.align		4
.L_181:
        /*0008*/ 	.byte	0x04, 0x17
        /*000a*/ 	.short	(.L_183 - .L_182)
.L_182:
        /*000c*/ 	.word	0x00000000
        /*0010*/ 	.short	0x0009
        /*0012*/ 	.short	0x0038
        /*0014*/ 	.byte	0x00, 0xf0, 0x21, 0x00


	//----- nvinfo : EIATTR_KPARAM_INFO
	.align		4
.L_183:
        /*0018*/ 	.byte	0x04, 0x17
        /*001a*/ 	.short	(.L_185 - .L_184)
.L_184:
        /*001c*/ 	.word	0x00000000
        /*0020*/ 	.short	0x0008
        /*0022*/ 	.short	0x0034
        /*0024*/ 	.byte	0x00, 0xf0, 0x11, 0x00


	//----- nvinfo : EIATTR_KPARAM_INFO
	.align		4
.L_185:
        /*0028*/ 	.byte	0x04, 0x17
        /*002a*/ 	.short	(.L_187 - .L_186)
.L_186:
        /*002c*/ 	.word	0x00000000
        /*0030*/ 	.short	0x0007
        /*0032*/ 	.short	0x0030
        /*0034*/ 	.byte	0x00, 0xf0, 0x11, 0x00


	//----- nvinfo : EIATTR_KPARAM_INFO
	.align		4
.L_187:
        /*0038*/ 	.byte	0x04, 0x17
        /*003a*/ 	.short	(.L_189 - .L_188)
.L_188:
        /*003c*/ 	.word	0x00000000
        /*0040*/ 	.short	0x0006
        /*0042*/ 	.short	0x002c
        /*0044*/ 	.byte	0x00, 0xf0, 0x11, 0x00


	//----- nvinfo : EIATTR_KPARAM_INFO
	.align		4
.L_189:
        /*0048*/ 	.byte	0x04, 0x17
        /*004a*/ 	.short	(.L_191 - .L_190)
.L_190:
        /*004c*/ 	.word	0x00000000
        /*0050*/ 	.short	0x0005
        /*0052*/ 	.short	0x0028
        /*0054*/ 	.byte	0x00, 0xf0, 0x11, 0x00


	//----- nvinfo : EIATTR_KPARAM_INFO
	.align		4
.L_191:
        /*0058*/ 	.byte	0x04, 0x17
        /*005a*/ 	.short	(.L_193 - .L_192)
.L_192:
        /*005c*/ 	.word	0x00000000
        /*0060*/ 	.short	0x0004
        /*0062*/ 	.short	0x0020
        /*0064*/ 	.byte	0x00, 0xf5, 0x21, 0x00


	//----- nvinfo : EIATTR_KPARAM_INFO
	.align		4
.L_193:
        /*0068*/ 	.byte	0x04, 0x17
        /*006a*/ 	.short	(.L_195 - .L_194)
.L_194:
        /*006c*/ 	.word	0x00000000
        /*0070*/ 	.short	0x0003
        /*0072*/ 	.short	0x0018
        /*0074*/ 	.byte	0x00, 0xf5, 0x21, 0x00


	//----- nvinfo : EIATTR_KPARAM_INFO
	.align		4
.L_195:
        /*0078*/ 	.byte	0x04, 0x17
        /*007a*/ 	.short	(.L_197 - .L_196)
.L_196:
        /*007c*/ 	.word	0x00000000
        /*0080*/ 	.short	0x0002
        /*0082*/ 	.short	0x0010
        /*0084*/ 	.byte	0x00, 0xf5, 0x21, 0x00


	//----- nvinfo : EIATTR_KPARAM_INFO
	.align		4
.L_197:
        /*0088*/ 	.byte	0x04, 0x17
        /*008a*/ 	.short	(.L_199 - .L_198)
.L_198:
        /*008c*/ 	.word	0x00000000
        /*0090*/ 	.short	0x0001
        /*0092*/ 	.short	0x0008
        /*0094*/ 	.byte	0x00, 0xf5, 0x21, 0x00


	//----- nvinfo : EIATTR_KPARAM_INFO
	.align		4
.L_199:
        /*0098*/ 	.byte	0x04, 0x17
        /*009a*/ 	.short	(.L_201 - .L_200)
.L_200:
        /*009c*/ 	.word	0x00000000
        /*00a0*/ 	.short	0x0000
        /*00a2*/ 	.short	0x0000
        /*00a4*/ 	.byte	0x00, 0xf5, 0x21, 0x00


	//----- nvinfo : EIATTR_SPARSE_MMA_MASK
	.align		4
.L_201:
        /*00a8*/ 	.byte	0x03, 0x50
        /*00aa*/ 	.short	0x0000


	//----- nvinfo : EIATTR_MAXREG_COUNT
	.align		4
        /*00ac*/ 	.byte	0x03, 0x1b
        /*00ae*/ 	.short	0x00ff


	//----- nvinfo : EIATTR_NUM_BARRIERS
	.align		4
        /*00b0*/ 	.byte	0x02, 0x4c
        /*00b2*/ 	.byte	0x01
	.zero		1


	//----- nvinfo : EIATTR_MERCURY_ISA_VERSION
	.align		4
        /*00b4*/ 	.byte	0x03, 0x5f
        /*00b6*/ 	.short	0x0101


	//----- nvinfo : EIATTR_VRC_CTA_INIT_COUNT
	.align		4
        /*00b8*/ 	.byte	0x02, 0x4a
	.zero		1
	.zero		1


	//----- nvinfo : EIATTR_EXIT_INSTR_OFFSETS
	.align		4
        /*00bc*/ 	.byte	0x04, 0x1c
        /*00be*/ 	.short	(.L_203 - .L_202)


	//   ....[0]....
.L_202:
        /*00c0*/ 	.word	0x00000db0


	//   ....[1]....
        /*00c4*/ 	.word	0x000010f0


	//   ....[2]....
        /*00c8*/ 	.word	0x00001110


	//   ....[3]....
        /*00cc*/ 	.word	0x00001160


	//----- nvinfo : EIATTR_CRS_STACK_SIZE
	.align		4
.L_203:
        /*00d0*/ 	.byte	0x04, 0x1e
        /*00d2*/ 	.short	(.L_205 - .L_204)
.L_204:
        /*00d4*/ 	.word	0x00000000


	//----- nvinfo : EIATTR_CBANK_PARAM_SIZE
	.align		4
.L_205:
        /*00d8*/ 	.byte	0x03, 0x19
        /*00da*/ 	.short	0x0040


	//----- nvinfo : EIATTR_PARAM_CBANK
	.align		4
        /*00dc*/ 	.byte	0x04, 0x0a
        /*00de*/ 	.short	(.L_207 - .L_206)
	.align		4
.L_206:
        /*00e0*/ 	.word	index@(.nv.constant0._Z14applyDirichletPdS_PiS0_S0_jiiid)
        /*00e4*/ 	.short	0x0380
        /*00e6*/ 	.short	0x0040


	//----- nvinfo : EIATTR_SW_WAR
	.align		4
.L_207:
        /*00e8*/ 	.byte	0x04, 0x36
        /*00ea*/ 	.short	(.L_209 - .L_208)
.L_208:
        /*00ec*/ 	.word	0x00000008
.L_209:


//--------------------- .nv.info._Z9fillArrayPdid --------------------------
	.section	.nv.info._Z9fillArrayPdid,"",@"SHT_CUDA_INFO"
	.sectionflags	@""
	.align	4


	//----- nvinfo : EIATTR_CUDA_API_VERSION
	.align		4
        /*0000*/ 	.byte	0x04, 0x37
        /*0002*/ 	.short	(.L_211 - .L_210)
.L_210:
        /*0004*/ 	.word	0x00000082


	//----- nvinfo : EIATTR_KPARAM_INFO
	.align		4
.L_211:
        /*0008*/ 	.byte	0x04, 0x17
        /*000a*/ 	.short	(.L_213 - .L_212)
.L_212:
        /*000c*/ 	.word	0x00000000
        /*0010*/ 	.short	0x0002
        /*0012*/ 	.short	0x0010
        /*0014*/ 	.byte	0x00, 0xf0, 0x21, 0x00


	//----- nvinfo : EIATTR_KPARAM_INFO
	.align		4
.L_213:
        /*0018*/ 	.byte	0x04, 0x17
        /*001a*/ 	.short	(.L_215 - .L_214)
.L_214:
        /*001c*/ 	.word	0x00000000
        /*0020*/ 	.short	0x0001
        /*0022*/ 	.short	0x0008
        /*0024*/ 	.byte	0x00, 0xf0, 0x11, 0x00


	//----- nvinfo : EIATTR_KPARAM_INFO
	.align		4
.L_215:
        /*0028*/ 	.byte	0x04, 0x17
        /*002a*/ 	.short	(.L_217 - .L_216)
.L_216:
        /*002c*/ 	.word	0x00000000
        /*0030*/ 	.short	0x0000
        /*0032*/ 	.short	0x0000
        /*0034*/ 	.byte	0x00, 0xf5, 0x21, 0x00


	//----- nvinfo : EIATTR_SPARSE_MMA_MASK
	.align		4
.L_217:
        /*0038*/ 	.byte	0x03, 0x50
        /*003a*/ 	.short	0x0000


	//----- nvinfo : EIATTR_MAXREG_COUNT
	.align		4
        /*003c*/ 	.byte	0x03, 0x1b
        /*003e*/ 	.short	0x00ff


	//----- nvinfo : EIATTR_MERCURY_ISA_VERSION
	.align		4
        /*0040*/ 	.byte	0x03, 0x5f
        /*0042*/ 	.short	0x0101


	//----- nvinfo : EIATTR_VRC_CTA_INIT_COUNT
	.align		4
        /*0044*/ 	.byte	0x02, 0x4a
	.zero		1
	.zero		1


	//----- nvinfo : EIATTR_EXIT_INSTR_OFFSETS
	.align		4
        /*0048*/ 	.byte	0x04, 0x1c
        /*004a*/ 	.short	(.L_219 - .L_218)


	//   ....[0]....
.L_218:
        /*004c*/ 	.word	0x00000070


	//   ....[1]....
        /*0050*/ 	.word	0x000000d0


	//----- nvinfo : EIATTR_CBANK_PARAM_SIZE
	.align		4
.L_219:
        /*0054*/ 	.byte	0x03, 0x19
        /*0056*/ 	.short	0x0018


	//----- nvinfo : EIATTR_PARAM_CBANK
	.align		4
        /*0058*/ 	.byte	0x04, 0x0a
        /*005a*/ 	.short	(.L_221 - .L_220)
	.align		4
.L_220:
        /*005c*/ 	.word	index@(.nv.constant0._Z9fillArrayPdid)
        /*0060*/ 	.short	0x0380
        /*0062*/ 	.short	0x0018


	//----- nvinfo : EIATTR_SW_WAR
	.align		4
.L_221:
        /*0064*/ 	.byte	0x04, 0x36
        /*0066*/ 	.short	(.L_223 - .L_222)
.L_222:
        /*0068*/ 	.word	0x00000008
.L_223:


//--------------------- .nv.callgraph             --------------------------
	.section	.nv.callgraph,"",@"SHT_CUDA_CALLGRAPH"
	.align	4
	.sectionentsize	8
	.align		4
        /*0000*/ 	.word	0x00000000
	.align		4
        /*0004*/ 	.word	0xffffffff
	.align		4
        /*0008*/ 	.word	index@(_Z11ass_A_exactddPiS_PdiPxS_S0_S0_ii)
	.align		4
        /*000c*/ 	.word	index@(free)
	.align		4
        /*0010*/ 	.word	index@(_Z11ass_A_exactddPiS_PdiPxS_S0_S0_ii)
	.align		4
        /*0014*/ 	.word	index@(malloc)
	.align		4
        /*0018*/ 	.word	0x00000000
	.align		4
        /*001c*/ 	.word	0xfffffffe
	.align		4
        /*0020*/ 	.word	0x00000000
	.align		4
        /*0024*/ 	.word	0xfffffffd
	.align		4
        /*0028*/ 	.word	0x00000000
	.align		4
        /*002c*/ 	.word	0xfffffffc


//--------------------- .nv.constant4             --------------------------
	.section	.nv.constant4,"a",@progbits
	.align	8
	.align		8
.nv.constant4:
        /*0000*/ 	.dword	malloc
	.align		8
        /*0008*/ 	.dword	free


//--------------------- .text._Z10loadVectorPdPiS0_ddidi --------------------------
	.section	.text._Z10loadVectorPdPiS0_ddidi,"ax",@progbits
	.align	128
        .global         _Z10loadVectorPdPiS0_ddidi
        .type           _Z10loadVectorPdPiS0_ddidi,@function
        .size           _Z10loadVectorPdPiS0_ddidi,(.L_x_151 - _Z10loadVectorPdPiS0_ddidi)
        .other          _Z10loadVectorPdPiS0_ddidi,@"STO_CUDA_ENTRY STV_DEFAULT"
_Z10loadVectorPdPiS0_ddidi:
.text._Z10loadVectorPdPiS0_ddidi:
[----:B------:R-:W-:Y:S01]  /*0000*/  LDC R1, c[0x0][0x37c] ;  /* 0x0000df00ff017b82 */ /* 0x000fe20000000800 */
[----:B------:R-:W0:Y:S07]  /*0010*/  S2R R7, SR_TID.X ;  /* 0x0000000000077919 */ /* 0x000e2e0000002100 */
[----:B------:R-:W0:Y:S01]  /*0020*/  S2UR UR4, SR_CTAID.X ;  /* 0x00000000000479c3 */ /* 0x000e220000002500 */
[----:B------:R-:W1:Y:S07]  /*0030*/  LDCU UR5, c[0x0][0x3b8] ;  /* 0x00007700ff0577ac */ /* 0x000e6e0008000800 */
[----:B------:R-:W0:Y:S02]  /*0040*/  LDC R0, c[0x0][0x360] ;  /* 0x0000d800ff007b82 */ /* 0x000e240000000800 */
[----:B0-----:R-:W-:-:S05]  /*0050*/  IMAD R7, R0, UR4, R7 ;  /* 0x0000000400077c24 */ /* 0x001fca000f8e0207 */
[----:B-1----:R-:W-:-:S13]  /*0060*/  ISETP.GE.AND P0, PT, R7, UR5, PT ;  /* 0x0000000507007c0c */ /* 0x002fda000bf06270 */
[----:B------:R-:W-:Y:S05]  /*0070*/  @P0 EXIT ;  /* 0x000000000000094d */ /* 0x000fea0003800000 */
[----:B------:R-:W0:Y:S02]  /*0080*/  LDC R0, c[0x0][0x3a8] ;  /* 0x0000ea00ff007b82 */ /* 0x000e240000000800 */
[----:B0-----:R-:W-:-:S05]  /*0090*/  VIADD R0, R0, 0x1 ;  /* 0x0000000100007836 */ /* 0x001fca0000000000 */
[----:B------:R-:W-:-:S13]  /*00a0*/  ISETP.NE.AND P0, PT, R0, RZ, PT ;  /* 0x000000ff0000720c */ /* 0x000fda0003f05270 */
[----:B------:R-:W-:Y:S05]  /*00b0*/  @!P0 EXIT ;  /* 0x000000000000894d */ /* 0x000fea0003800000 */
[----:B------:R-:W-:Y:S01]  /*00c0*/  IMAD R0, R0, R0, RZ ;  /* 0x0000000000007224 */ /* 0x000fe200078e02ff */
[----:B------:R-:W0:Y:S01]  /*00d0*/  LDC.64 R10, c[0x0][0x3b0] ;  /* 0x0000ec00ff0a7b82 */ /* 0x000e220000000a00 */
[----:B------:R-:W-:Y:S01]  /*00e0*/  IMAD.MOV.U32 R2, RZ, RZ, 0x1 ;  /* 0x00000001ff027424 */ /* 0x000fe200078e00ff */
[----:B------:R-:W0:Y:S01]  /*00f0*/  LDCU.64 UR4, c[0x0][0x398] ;  /* 0x00007300ff0477ac */ /* 0x000e220008000a00 */
[----:B------:R-:W1:Y:S01]  /*0100*/  I2F.F64.U32 R4, R0 ;  /* 0x0000000000047312 */ /* 0x000e620000201800 */
[----:B------:R-:W2:Y:S01]  /*0110*/  LDCU.64 UR6, c[0x0][0x3a0] ;  /* 0x00007400ff0677ac */ /* 0x000ea20008000a00 */
[----:B------:R-:W3:Y:S06]  /*0120*/  LDCU.64 UR12, c[0x0][0x358] ;  /* 0x00006b00ff0c77ac */ /* 0x000eec0008000a00 */
[----:B-1----:R-:W1:Y:S02]  /*0130*/  MUFU.RCP64H R3, R5 ;  /* 0x0000000500037308 */ /* 0x002e640000001800 */
[----:B-1----:R-:W-:-:S08]  /*0140*/  DFMA R8, -R4, R2, 1 ;  /* 0x3ff000000408742b */ /* 0x002fd00000000102 */
[----:B------:R-:W-:-:S08]  /*0150*/  DFMA R8, R8, R8, R8 ;  /* 0x000000080808722b */ /* 0x000fd00000000008 */
[----:B------:R-:W-:Y:S02]  /*0160*/  DFMA R2, R2, R8, R2 ;  /* 0x000000080202722b */ /* 0x000fe40000000002 */
[----:B0-----:R-:W-:-:S06]  /*0170*/  DMUL R8, R10, UR4 ;  /* 0x000000040a087c28 */ /* 0x001fcc0008000000 */
[----:B------:R-:W-:Y:S02]  /*0180*/  DFMA R10, -R4, R2, 1 ;  /* 0x3ff00000040a742b */ /* 0x000fe40000000102 */
[----:B--2---:R-:W-:-:S06]  /*0190*/  DMUL R8, R8, UR6 ;  /* 0x0000000608087c28 */ /* 0x004fcc0008000000 */
[----:B------:R-:W-:-:S04]  /*01a0*/  DFMA R2, R2, R10, R2 ;  /* 0x0000000a0202722b */ /* 0x000fc80000000002 */
[----:B------:R-:W-:-:S04]  /*01b0*/  FSETP.GEU.AND P1, PT, |R9|, 6.5827683646048100446e-37, PT ;  /* 0x036000000900780b */ /* 0x000fc80003f2e200 */
[----:B------:R-:W-:-:S08]  /*01c0*/  DMUL R10, R8, R2 ;  /* 0x00000002080a7228 */ /* 0x000fd00000000000 */
[----:B------:R-:W-:-:S08]  /*01d0*/  DFMA R12, -R4, R10, R8 ;  /* 0x0000000a040c722b */ /* 0x000fd00000000108 */
[----:B------:R-:W-:-:S10]  /*01e0*/  DFMA R2, R2, R12, R10 ;  /* 0x0000000c0202722b */ /* 0x000fd4000000000a */
[----:B------:R-:W-:-:S05]  /*01f0*/  FFMA R6, RZ, R5, R3 ;  /* 0x00000005ff067223 */ /* 0x000fca0000000003 */
[----:B------:R-:W-:-:S13]  /*0200*/  FSETP.GT.AND P0, PT, |R6|, 1.469367938527859385e-39, PT ;  /* 0x001000000600780b */ /* 0x000fda0003f04200 */
[----:B---3--:R-:W-:Y:S05]  /*0210*/  @P0 BRA P1, `(.L_x_0) ;  /* 0x0000000000100947 */ /* 0x008fea0000800000 */
[----:B------:R-:W-:-:S07]  /*0220*/  MOV R6, 0x240 ;  /* 0x0000024000067802 */ /* 0x000fce0000000f00 */
[----:B------:R-:W-:Y:S05]  /*0230*/  CALL.REL.NOINC `($__internal_0_$__cuda_sm20_div_rn_f64_full) ;  /* 0x0000000800a87944 */ /* 0x000fea0003c00000 */
[----:B------:R-:W-:Y:S02]  /*0240*/  IMAD.MOV.U32 R2, RZ, RZ, R14 ;  /* 0x000000ffff027224 */ /* 0x000fe400078e000e */
[----:B------:R-:W-:-:S07]  /*0250*/  IMAD.MOV.U32 R3, RZ, RZ, R15 ;  /* 0x000000ffff037224 */ /* 0x000fce00078e000f */
.L_x_0:
[C---:B------:R-:W-:Y:S01]  /*0260*/  ISETP.GE.U32.AND P0, PT, R0.reuse, 0x4, PT ;  /* 0x000000040000780c */ /* 0x040fe20003f06070 */
[----:B------:R-:W-:Y:S01]  /*0270*/  IMAD R10, R7, R0, RZ ;  /* 0x00000000070a7224 */ /* 0x000fe200078e02ff */
[----:B------:R-:W-:Y:S02]  /*0280*/  VIMNMX.U32 R0, PT, PT, R0, 0x1, !PT ;  /* 0x0000000100007848 */ /* 0x000fe40007fe0000 */
[----:B------:R-:W-:-:S09]  /*0290*/  MOV R11, RZ ;  /* 0x000000ff000b7202 */ /* 0x000fd20000000f00 */
[----:B------:R-:W-:Y:S05]  /*02a0*/  @!P0 BRA `(.L_x_1) ;  /* 0x0000000800548947 */ /* 0x000fea0003800000 */
[----:B------:R-:W0:Y:S01]  /*02b0*/  LDCU.128 UR4, c[0x0][0x380] ;  /* 0x00007000ff0477ac */ /* 0x000e220008000c00 */
[----:B------:R-:W-:Y:S01]  /*02c0*/  LOP3.LUT R11, R0, 0xfffffffc, RZ, 0xc0, !PT ;  /* 0xfffffffc000b7812 */ /* 0x000fe200078ec0ff */
[----:B------:R-:W-:Y:S01]  /*02d0*/  IMAD.MOV.U32 R13, RZ, RZ, R10 ;  /* 0x000000ffff0d7224 */ /* 0x000fe200078e000a */
[----:B------:R-:W1:Y:S03]  /*02e0*/  LDCU.64 UR10, c[0x0][0x390] ;  /* 0x00007200ff0a77ac */ /* 0x000e660008000a00 */
[----:B------:R-:W-:-:S05]  /*02f0*/  IMAD.MOV R12, RZ, RZ, -R11 ;  /* 0x000000ffff0c7224 */ /* 0x000fca00078e0a0b */
[----:B------:R-:W-:Y:S01]  /*0300*/  ISETP.GE.AND P0, PT, R12, RZ, PT ;  /* 0x000000ff0c00720c */ /* 0x000fe20003f06270 */
[----:B0-----:R-:W-:Y:S02]  /*0310*/  UIADD3 UR8, UP2, UPT, UR6, 0x8, URZ ;  /* 0x0000000806087890 */ /* 0x001fe4000ff5e0ff */
[----:B------:R-:W-:Y:S02]  /*0320*/  UIADD3 UR4, UP0, UPT, UR4, 0x10, URZ ;  /* 0x0000001004047890 */ /* 0x000fe4000ff1e0ff */
[----:B-1----:R-:W-:Y:S02]  /*0330*/  UIADD3 UR6, UP1, UPT, UR10, 0x8, URZ ;  /* 0x000000080a067890 */ /* 0x002fe4000ff3e0ff */
[----:B------:R-:W-:Y:S01]  /*0340*/  UIADD3.X UR9, UPT, UPT, URZ, UR7, URZ, UP2, !UPT ;  /* 0x00000007ff097290 */ /* 0x000fe200097fe4ff */
[----:B------:R-:W-:Y:S01]  /*0350*/  IMAD.U32 R8, RZ, RZ, UR8 ;  /* 0x00000008ff087e24 */ /* 0x000fe2000f8e00ff */
[----:B------:R-:W-:Y:S01]  /*0360*/  UIADD3.X UR5, UPT, UPT, URZ, UR5, URZ, UP0, !UPT ;  /* 0x00000005ff057290 */ /* 0x000fe200087fe4ff */
[----:B------:R-:W-:Y:S01]  /*0370*/  IMAD.U32 R4, RZ, RZ, UR4 ;  /* 0x00000004ff047e24 */ /* 0x000fe2000f8e00ff */
[----:B------:R-:W-:Y:S01]  /*0380*/  UIADD3.X UR7, UPT, UPT, URZ, UR11, URZ, UP1, !UPT ;  /* 0x0000000bff077290 */ /* 0x000fe20008ffe4ff */
[----:B------:R-:W-:-:S02]  /*0390*/  IMAD.U32 R6, RZ, RZ, UR6 ;  /* 0x00000006ff067e24 */ /* 0x000fc4000f8e00ff */
[----:B------:R-:W-:Y:S01]  /*03a0*/  IMAD.U32 R9, RZ, RZ, UR9 ;  /* 0x00000009ff097e24 */ /* 0x000fe2000f8e00ff */
[----:B------:R-:W-:Y:S02]  /*03b0*/  MOV R5, UR5 ;  /* 0x0000000500057c02 */ /* 0x000fe40008000f00 */
[----:B------:R-:W-:Y:S01]  /*03c0*/  IMAD.U32 R7, RZ, RZ, UR7 ;  /* 0x00000007ff077e24 */ /* 0x000fe2000f8e00ff */
[----:B------:R-:W-:Y:S06]  /*03d0*/  @P0 BRA `(.L_x_2) ;  /* 0x0000000400bc0947 */ /* 0x000fec0003800000 */
[----:B------:R-:W-:Y:S01]  /*03e0*/  IMAD.MOV R14, RZ, RZ, -R12 ;  /* 0x000000ffff0e7224 */ /* 0x000fe200078e0a0c */
[----:B------:R-:W-:-:S04]  /*03f0*/  PLOP3.LUT P0, PT, PT, PT, PT, 0x80, 0x8 ;  /* 0x000000000008781c */ /* 0x000fc80003f0f070 */
[----:B------:R-:W-:-:S13]  /*0400*/  ISETP.GT.AND P1, PT, R14, 0xc, PT ;  /* 0x0000000c0e00780c */ /* 0x000fda0003f24270 */
[----:B------:R-:W-:Y:S05]  /*0410*/  @!P1 BRA `(.L_x_3) ;  /* 0x0000000400109947 */ /* 0x000fea0003800000 */
[----:B------:R-:W-:-:S13]  /*0420*/  PLOP3.LUT P0, PT, PT, PT, PT, 0x8, 0x80 ;  /* 0x000000000080781c */ /* 0x000fda0003f0e170 */
.L_x_4:
[----:B---3--:R-:W-:-:S04]  /*0430*/  IMAD.WIDE R18, R13, 0x8, R4 ;  /* 0x000000080d127825 */ /* 0x008fc800078e0204 */
[C---:B------:R-:W-:Y:S01]  /*0440*/  IMAD.WIDE R16, R13.reuse, 0x4, R6 ;  /* 0x000000040d107825 */ /* 0x040fe200078e0206 */
[----:B------:R-:W-:Y:S04]  /*0450*/  STG.E.64 desc[UR12][R18.64+-0x10], R2 ;  /* 0xfffff00212007986 */ /* 0x000fe8000c101b0c */
[----:B------:R-:W2:Y:S01]  /*0460*/  LDG.E R23, desc[UR12][R16.64+-0x8] ;  /* 0xfffff80c10177981 */ /* 0x000ea2000c1e1900 */
[----:B------:R-:W-:-:S05]  /*0470*/  IMAD.WIDE R14, R13, 0x4, R8 ;  /* 0x000000040d0e7825 */ /* 0x000fca00078e0208 */
[----:B--2---:R0:W-:Y:S04]  /*0480*/  STG.E desc[UR12][R14.64+-0x8], R23 ;  /* 0xfffff8170e007986 */ /* 0x0041e8000c10190c */
[----:B------:R-:W-:Y:S04]  /*0490*/  STG.E.64 desc[UR12][R18.64+-0x8], R2 ;  /* 0xfffff80212007986 */ /* 0x000fe8000c101b0c */
[----:B------:R-:W2:Y:S04]  /*04a0*/  LDG.E R25, desc[UR12][R16.64+-0x4] ;  /* 0xfffffc0c10197981 */ /* 0x000ea8000c1e1900 */
[----:B--2---:R1:W-:Y:S04]  /*04b0*/  STG.E desc[UR12][R14.64+-0x4], R25 ;  /* 0xfffffc190e007986 */ /* 0x0043e8000c10190c */
[----:B------:R-:W-:Y:S04]  /*04c0*/  STG.E.64 desc[UR12][R18.64], R2 ;  /* 0x0000000212007986 */ /* 0x000fe8000c101b0c */
[----:B------:R-:W2:Y:S01]  /*04d0*/  LDG.E R27, desc[UR12][R16.64] ;  /* 0x0000000c101b7981 */ /* 0x000ea2000c1e1900 */
[----:B------:R-:W-:-:S03]  /*04e0*/  IADD3 R24, PT, PT, R13, 0x4, RZ ;  /* 0x000000040d187810 */ /* 0x000fc60007ffe0ff */
[----:B--2---:R-:W-:Y:S04]  /*04f0*/  STG.E desc[UR12][R14.64], R27 ;  /* 0x0000001b0e007986 */ /* 0x004fe8000c10190c */
[----:B------:R2:W-:Y:S04]  /*0500*/  STG.E.64 desc[UR12][R18.64+0x8], R2 ;  /* 0x0000080212007986 */ /* 0x0005e8000c101b0c */
[----:B------:R-:W3:Y:S01]  /*0510*/  LDG.E R29, desc[UR12][R16.64+0x4] ;  /* 0x0000040c101d7981 */ /* 0x000ee2000c1e1900 */
[----:B------:R-:W-:-:S04]  /*0520*/  IMAD.WIDE R20, R24, 0x8, R4 ;  /* 0x0000000818147825 */ /* 0x000fc800078e0204 */
[C---:B0-----:R-:W-:Y:S01]  /*0530*/  IMAD.WIDE R22, R24.reuse, 0x4, R6 ;  /* 0x0000000418167825 */ /* 0x041fe200078e0206 */
[----:B---3--:R0:W-:Y:S04]  /*0540*/  STG.E desc[UR12][R14.64+0x4], R29 ;  /* 0x0000041d0e007986 */ /* 0x0081e8000c10190c */
[----:B------:R-:W-:Y:S04]  /*0550*/  STG.E.64 desc[UR12][R20.64+-0x10], R2 ;  /* 0xfffff00214007986 */ /* 0x000fe8000c101b0c */
[----:B------:R-:W3:Y:S01]  /*0560*/  LDG.E R26, desc[UR12][R22.64+-0x8] ;  /* 0xfffff80c161a7981 */ /* 0x000ee2000c1e1900 */
[----:B-1----:R-:W-:-:S05]  /*0570*/  IMAD.WIDE R24, R24, 0x4, R8 ;  /* 0x0000000418187825 */ /* 0x002fca00078e0208 */
[----:B---3--:R1:W-:Y:S04]  /*0580*/  STG.E desc[UR12][R24.64+-0x8], R26 ;  /* 0xfffff81a18007986 */ /* 0x0083e8000c10190c */
[----:B------:R-:W-:Y:S04]  /*0590*/  STG.E.64 desc[UR12][R20.64+-0x8], R2 ;  /* 0xfffff80214007986 */ /* 0x000fe8000c101b0c */
[----:B--2---:R-:W2:Y:S04]  /*05a0*/  LDG.E R19, desc[UR12][R22.64+-0x4] ;  /* 0xfffffc0c16137981 */ /* 0x004ea8000c1e1900 */
[----:B--2---:R2:W-:Y:S04]  /*05b0*/  STG.E desc[UR12][R24.64+-0x4], R19 ;  /* 0xfffffc1318007986 */ /* 0x0045e8000c10190c */
[----:B------:R-:W-:Y:S04]  /*05c0*/  STG.E.64 desc[UR12][R20.64], R2 ;  /* 0x0000000214007986 */ /* 0x000fe8000c101b0c */
[----:B------:R-:W3:Y:S01]  /*05d0*/  LDG.E R27, desc[UR12][R22.64] ;  /* 0x0000000c161b7981 */ /* 0x000ee2000c1e1900 */
[----:B------:R-:W-:-:S03]  /*05e0*/  VIADD R18, R13, 0x8 ;  /* 0x000000080d127836 */ /* 0x000fc60000000000 */
[----:B---3--:R3:W-:Y:S04]  /*05f0*/  STG.E desc[UR12][R24.64], R27 ;  /* 0x0000001b18007986 */ /* 0x0087e8000c10190c */
[----:B------:R-:W-:Y:S04]  /*0600*/  STG.E.64 desc[UR12][R20.64+0x8], R2 ;  /* 0x0000080214007986 */ /* 0x000fe8000c101b0c */
[----:B0-----:R-:W4:Y:S01]  /*0610*/  LDG.E R29, desc[UR12][R22.64+0x4] ;  /* 0x0000040c161d7981 */ /* 0x001f22000c1e1900 */
[----:B------:R-:W-:-:S04]  /*0620*/  IMAD.WIDE R14, R18, 0x8, R4 ;  /* 0x00000008120e7825 */ /* 0x000fc800078e0204 */
[C---:B------:R-:W-:Y:S01]  /*0630*/  IMAD.WIDE R16, R18.reuse, 0x4, R6 ;  /* 0x0000000412107825 */ /* 0x040fe200078e0206 */
[----:B----4-:R0:W-:Y:S04]  /*0640*/  STG.E desc[UR12][R24.64+0x4], R29 ;  /* 0x0000041d18007986 */ /* 0x0101e8000c10190c */
[----:B------:R-:W-:Y:S04]  /*0650*/  STG.E.64 desc[UR12][R14.64+-0x10], R2 ;  /* 0xfffff0020e007986 */ /* 0x000fe8000c101b0c */
[----:B-1----:R-:W4:Y:S01]  /*0660*/  LDG.E R26, desc[UR12][R16.64+-0x8] ;  /* 0xfffff80c101a7981 */ /* 0x002f22000c1e1900 */
[----:B--2---:R-:W-:-:S05]  /*0670*/  IMAD.WIDE R18, R18, 0x4, R8 ;  /* 0x0000000412127825 */ /* 0x004fca00078e0208 */
[----:B----4-:R-:W-:Y:S04]  /*0680*/  STG.E desc[UR12][R18.64+-0x8], R26 ;  /* 0xfffff81a12007986 */ /* 0x010fe8000c10190c */
[----:B------:R-:W-:Y:S04]  /*0690*/  STG.E.64 desc[UR12][R14.64+-0x8], R2 ;  /* 0xfffff8020e007986 */ /* 0x000fe8000c101b0c */
[----:B---3--:R-:W2:Y:S04]  /*06a0*/  LDG.E R27, desc[UR12][R16.64+-0x4] ;  /* 0xfffffc0c101b7981 */ /* 0x008ea8000c1e1900 */
[----:B--2---:R1:W-:Y:S04]  /*06b0*/  STG.E desc[UR12][R18.64+-0x4], R27 ;  /* 0xfffffc1b12007986 */ /* 0x0043e8000c10190c */
[----:B------:R-:W-:Y:S04]  /*06c0*/  STG.E.64 desc[UR12][R14.64], R2 ;  /* 0x000000020e007986 */ /* 0x000fe8000c101b0c */
[----:B------:R-:W2:Y:S01]  /*06d0*/  LDG.E R28, desc[UR12][R16.64] ;  /* 0x0000000c101c7981 */ /* 0x000ea2000c1e1900 */
[----:B0-----:R-:W-:-:S03]  /*06e0*/  VIADD R25, R13, 0xc ;  /* 0x0000000c0d197836 */ /* 0x001fc60000000000 */
[----:B--2---:R-:W-:Y:S04]  /*06f0*/  STG.E desc[UR12][R18.64], R28 ;  /* 0x0000001c12007986 */ /* 0x004fe8000c10190c */
[----:B------:R0:W-:Y:S04]  /*0700*/  STG.E.64 desc[UR12][R14.64+0x8], R2 ;  /* 0x000008020e007986 */ /* 0x0001e8000c101b0c */
[----:B------:R-:W2:Y:S01]  /*0710*/  LDG.E R29, desc[UR12][R16.64+0x4] ;  /* 0x0000040c101d7981 */ /* 0x000ea2000c1e1900 */
[----:B------:R-:W-:-:S04]  /*0720*/  IMAD.WIDE R20, R25, 0x8, R4 ;  /* 0x0000000819147825 */ /* 0x000fc800078e0204 */
[C---:B------:R-:W-:Y:S01]  /*0730*/  IMAD.WIDE R22, R25.reuse, 0x4, R6 ;  /* 0x0000000419167825 */ /* 0x040fe200078e0206 */
[----:B--2---:R2:W-:Y:S04]  /*0740*/  STG.E desc[UR12][R18.64+0x4], R29 ;  /* 0x0000041d12007986 */ /* 0x0045e8000c10190c */
[----:B------:R3:W-:Y:S04]  /*0750*/  STG.E.64 desc[UR12][R20.64+-0x10], R2 ;  /* 0xfffff00214007986 */ /* 0x0007e8000c101b0c */
[----:B-1----:R-:W4:Y:S01]  /*0760*/  LDG.E R27, desc[UR12][R22.64+-0x8] ;  /* 0xfffff80c161b7981 */ /* 0x002f22000c1e1900 */
[----:B------:R-:W-:-:S05]  /*0770*/  IMAD.WIDE R24, R25, 0x4, R8 ;  /* 0x0000000419187825 */ /* 0x000fca00078e0208 */
[----:B----4-:R3:W-:Y:S04]  /*0780*/  STG.E desc[UR12][R24.64+-0x8], R27 ;  /* 0xfffff81b18007986 */ /* 0x0107e8000c10190c */
[----:B------:R3:W-:Y:S04]  /*0790*/  STG.E.64 desc[UR12][R20.64+-0x8], R2 ;  /* 0xfffff80214007986 */ /* 0x0007e8000c101b0c */
[----:B0-----:R-:W4:Y:S04]  /*07a0*/  LDG.E R15, desc[UR12][R22.64+-0x4] ;  /* 0xfffffc0c160f7981 */ /* 0x001f28000c1e1900 */
[----:B----4-:R3:W-:Y:S04]  /*07b0*/  STG.E desc[UR12][R24.64+-0x4], R15 ;  /* 0xfffffc0f18007986 */ /* 0x0107e8000c10190c */
[----:B------:R3:W-:Y:S04]  /*07c0*/  STG.E.64 desc[UR12][R20.64], R2 ;  /* 0x0000000214007986 */ /* 0x0007e8000c101b0c */
[----:B------:R-:W4:Y:S04]  /*07d0*/  LDG.E R17, desc[UR12][R22.64] ;  /* 0x0000000c16117981 */ /* 0x000f28000c1e1900 */
[----:B----4-:R3:W-:Y:S04]  /*07e0*/  STG.E desc[UR12][R24.64], R17 ;  /* 0x0000001118007986 */ /* 0x0107e8000c10190c */
[----:B------:R3:W-:Y:S04]  /*07f0*/  STG.E.64 desc[UR12][R20.64+0x8], R2 ;  /* 0x0000080214007986 */ /* 0x0007e8000c101b0c */
[----:B--2---:R-:W2:Y:S01]  /*0800*/  LDG.E R19, desc[UR12][R22.64+0x4] ;  /* 0x0000040c16137981 */ /* 0x004ea2000c1e1900 */
[----:B------:R-:W-:-:S02]  /*0810*/  VIADD R12, R12, 0x10 ;  /* 0x000000100c0c7836 */ /* 0x000fc40000000000 */
[----:B------:R-:W-:-:S03]  /*0820*/  VIADD R13, R13, 0x10 ;  /* 0x000000100d0d7836 */ /* 0x000fc60000000000 */
[----:B------:R-:W-:Y:S01]  /*0830*/  ISETP.GE.AND P1, PT, R12, -0xc, PT ;  /* 0xfffffff40c00780c */ /* 0x000fe20003f26270 */
[----:B--2---:R3:W-:-:S12]  /*0840*/  STG.E desc[UR12][R24.64+0x4], R19 ;  /* 0x0000041318007986 */ /* 0x0047d8000c10190c */
[----:B------:R-:W-:Y:S05]  /*0850*/  @!P1 BRA `(.L_x_4) ;  /* 0xfffffff800f49947 */ /* 0x000fea000383ffff */
.L_x_3:
[----:B------:R-:W-:-:S04]  /*0860*/  IADD3 R14, PT, PT, -R12, RZ, RZ ;  /* 0x000000ff0c0e7210 */ /* 0x000fc80007ffe1ff */
[----:B------:R-:W-:-:S13]  /*0870*/  ISETP.GT.AND P1, PT, R14, 0x4, PT ;  /* 0x000000040e00780c */ /* 0x000fda0003f24270 */
[----:B------:R-:W-:Y:S05]  /*0880*/  @!P1 BRA `(.L_x_5) ;  /* 0x0000000000889947 */ /* 0x000fea0003800000 */
        /* <DEDUP_REMOVED lines=11> */
[----:B------:R-:W-:-:S03]  /*0940*/  VIADD R24, R13, 0x4 ;  /* 0x000000040d187836 */ /* 0x000fc60000000000 */
[----:B--2---:R-:W-:Y:S04]  /*0950*/  STG.E desc[UR12][R14.64], R27 ;  /* 0x0000001b0e007986 */ /* 0x004fe8000c10190c */
[----:B------:R2:W-:Y:S04]  /*0960*/  STG.E.64 desc[UR12][R18.64+0x8], R2 ;  /* 0x0000080212007986 */ /* 0x0005e8000c101b0c */
[----:B------:R-:W3:Y:S01]  /*0970*/  LDG.E R29, desc[UR12][R16.64+0x4] ;  /* 0x0000040c101d7981 */ /* 0x000ee2000c1e1900 */
[----:B------:R-:W-:-:S04]  /*0980*/  IMAD.WIDE R20, R24, 0x8, R4 ;  /* 0x0000000818147825 */ /* 0x000fc800078e0204 */
[C---:B0-----:R-:W-:Y:S01]  /*0990*/  IMAD.WIDE R22, R24.reuse, 0x4, R6 ;  /* 0x0000000418167825 */ /* 0x041fe200078e0206 */
[----:B---3--:R0:W-:Y:S04]  /*09a0*/  STG.E desc[UR12][R14.64+0x4], R29 ;  /* 0x0000041d0e007986 */ /* 0x0081e8000c10190c */
[----:B------:R4:W-:Y:S04]  /*09b0*/  STG.E.64 desc[UR12][R20.64+-0x10], R2 ;  /* 0xfffff00214007986 */ /* 0x0009e8000c101b0c */
[----:B------:R-:W3:Y:S01]  /*09c0*/  LDG.E R26, desc[UR12][R22.64+-0x8] ;  /* 0xfffff80c161a7981 */ /* 0x000ee2000c1e1900 */
[----:B-1----:R-:W-:-:S05]  /*09d0*/  IMAD.WIDE R24, R24, 0x4, R8 ;  /* 0x0000000418187825 */ /* 0x002fca00078e0208 */
[----:B---3--:R4:W-:Y:S04]  /*09e0*/  STG.E desc[UR12][R24.64+-0x8], R26 ;  /* 0xfffff81a18007986 */ /* 0x0089e8000c10190c */
[----:B------:R4:W-:Y:S04]  /*09f0*/  STG.E.64 desc[UR12][R20.64+-0x8], R2 ;  /* 0xfffff80214007986 */ /* 0x0009e8000c101b0c */
[----:B--2---:R-:W2:Y:S04]  /*0a00*/  LDG.E R19, desc[UR12][R22.64+-0x4] ;  /* 0xfffffc0c16137981 */ /* 0x004ea8000c1e1900 */
[----:B--2---:R4:W-:Y:S04]  /*0a10*/  STG.E desc[UR12][R24.64+-0x4], R19 ;  /* 0xfffffc1318007986 */ /* 0x0049e8000c10190c */
[----:B------:R4:W-:Y:S04]  /*0a20*/  STG.E.64 desc[UR12][R20.64], R2 ;  /* 0x0000000214007986 */ /* 0x0009e8000c101b0c */
[----:B------:R-:W2:Y:S04]  /*0a30*/  LDG.E R17, desc[UR12][R22.64] ;  /* 0x0000000c16117981 */ /* 0x000ea8000c1e1900 */
[----:B--2---:R4:W-:Y:S04]  /*0a40*/  STG.E desc[UR12][R24.64], R17 ;  /* 0x0000001118007986 */ /* 0x0049e8000c10190c */
[----:B------:R4:W-:Y:S04]  /*0a50*/  STG.E.64 desc[UR12][R20.64+0x8], R2 ;  /* 0x0000080214007986 */ /* 0x0009e8000c101b0c */
[----:B0-----:R-:W2:Y:S01]  /*0a60*/  LDG.E R15, desc[UR12][R22.64+0x4] ;  /* 0x0000040c160f7981 */ /* 0x001ea2000c1e1900 */
[----:B------:R-:W-:Y:S01]  /*0a70*/  PLOP3.LUT P0, PT, PT, PT, PT, 0x8, 0x80 ;  /* 0x000000000080781c */ /* 0x000fe20003f0e170 */
[----:B------:R-:W-:-:S02]  /*0a80*/  VIADD R12, R12, 0x8 ;  /* 0x000000080c0c7836 */ /* 0x000fc40000000000 */
[----:B------:R-:W-:Y:S01]  /*0a90*/  VIADD R13, R13, 0x8 ;  /* 0x000000080d0d7836 */ /* 0x000fe20000000000 */
[----:B--2---:R4:W-:Y:S09]  /*0aa0*/  STG.E desc[UR12][R24.64+0x4], R15 ;  /* 0x0000040f18007986 */ /* 0x0049f2000c10190c */
.L_x_5:
[----:B------:R-:W-:-:S13]  /*0ab0*/  ISETP.NE.OR P0, PT, R12, RZ, P0 ;  /* 0x000000ff0c00720c */ /* 0x000fda0000705670 */
[----:B------:R-:W-:Y:S05]  /*0ac0*/  @!P0 BRA `(.L_x_1) ;  /* 0x00000000004c8947 */ /* 0x000fea0003800000 */
.L_x_2:
[----:B0--34-:R-:W-:-:S04]  /*0ad0*/  IMAD.WIDE R18, R13, 0x8, R4 ;  /* 0x000000080d127825 */ /* 0x019fc800078e0204 */
[C---:B------:R-:W-:Y:S01]  /*0ae0*/  IMAD.WIDE R16, R13.reuse, 0x4, R6 ;  /* 0x000000040d107825 */ /* 0x040fe200078e0206 */
[----:B------:R0:W-:Y:S04]  /*0af0*/  STG.E.64 desc[UR12][R18.64+-0x10], R2 ;  /* 0xfffff00212007986 */ /* 0x0001e8000c101b0c */
[----:B------:R-:W2:Y:S01]  /*0b00*/  LDG.E R21, desc[UR12][R16.64+-0x8] ;  /* 0xfffff80c10157981 */ /* 0x000ea2000c1e1900 */
[----:B------:R-:W-:-:S05]  /*0b10*/  IMAD.WIDE R14, R13, 0x4, R8 ;  /* 0x000000040d0e7825 */ /* 0x000fca00078e0208 */
[----:B--2---:R0:W-:Y:S04]  /*0b20*/  STG.E desc[UR12][R14.64+-0x8], R21 ;  /* 0xfffff8150e007986 */ /* 0x0041e8000c10190c */
[----:B------:R0:W-:Y:S04]  /*0b30*/  STG.E.64 desc[UR12][R18.64+-0x8], R2 ;  /* 0xfffff80212007986 */ /* 0x0001e8000c101b0c */
[----:B------:R-:W2:Y:S04]  /*0b40*/  LDG.E R23, desc[UR12][R16.64+-0x4] ;  /* 0xfffffc0c10177981 */ /* 0x000ea8000c1e1900 */
[----:B--2---:R0:W-:Y:S04]  /*0b50*/  STG.E desc[UR12][R14.64+-0x4], R23 ;  /* 0xfffffc170e007986 */ /* 0x0041e8000c10190c */
[----:B------:R0:W-:Y:S04]  /*0b60*/  STG.E.64 desc[UR12][R18.64], R2 ;  /* 0x0000000212007986 */ /* 0x0001e8000c101b0c */
[----:B------:R-:W2:Y:S04]  /*0b70*/  LDG.E R25, desc[UR12][R16.64] ;  /* 0x0000000c10197981 */ /* 0x000ea8000c1e1900 */
[----:B--2---:R0:W-:Y:S04]  /*0b80*/  STG.E desc[UR12][R14.64], R25 ;  /* 0x000000190e007986 */ /* 0x0041e8000c10190c */
[----:B------:R0:W-:Y:S04]  /*0b90*/  STG.E.64 desc[UR12][R18.64+0x8], R2 ;  /* 0x0000080212007986 */ /* 0x0001e8000c101b0c */
[----:B------:R-:W2:Y:S01]  /*0ba0*/  LDG.E R27, desc[UR12][R16.64+0x4] ;  /* 0x0000040c101b7981 */ /* 0x000ea2000c1e1900 */
[----:B------:R-:W-:Y:S01]  /*0bb0*/  IADD3 R12, PT, PT, R12, 0x4, RZ ;  /* 0x000000040c0c7810 */ /* 0x000fe20007ffe0ff */
[----:B------:R-:W-:-:S03]  /*0bc0*/  VIADD R13, R13, 0x4 ;  /* 0x000000040d0d7836 */ /* 0x000fc60000000000 */
[----:B------:R-:W-:Y:S01]  /*0bd0*/  ISETP.NE.AND P0, PT, R12, RZ, PT ;  /* 0x000000ff0c00720c */ /* 0x000fe20003f05270 */
[----:B--2---:R0:W-:-:S12]  /*0be0*/  STG.E desc[UR12][R14.64+0x4], R27 ;  /* 0x0000041b0e007986 */ /* 0x0041d8000c10190c */
[----:B------:R-:W-:Y:S05]  /*0bf0*/  @P0 BRA `(.L_x_2) ;  /* 0xfffffffc00b40947 */ /* 0x000fea000383ffff */
.L_x_1:
[----:B------:R-:W-:-:S04]  /*0c00*/  LOP3.LUT R0, R0, 0x1, RZ, 0xc0, !PT ;  /* 0x0000000100007812 */ /* 0x000fc800078ec0ff */
[----:B------:R-:W-:-:S13]  /*0c10*/  ISETP.NE.U32.AND P0, PT, R0, 0x1, PT ;  /* 0x000000010000780c */ /* 0x000fda0003f05070 */
[----:B------:R-:W-:Y:S05]  /*0c20*/  @P0 EXIT ;  /* 0x000000000000094d */ /* 0x000fea0003800000 */
[----:B------:R-:W1:Y:S01]  /*0c30*/  LDC.64 R4, c[0x0][0x380] ;  /* 0x0000e000ff047b82 */ /* 0x000e620000000a00 */
[----:B------:R-:W-:-:S07]  /*0c40*/  IMAD.IADD R11, R10, 0x1, R11 ;  /* 0x000000010a0b7824 */ /* 0x000fce00078e020b */
[----:B------:R-:W2:Y:S08]  /*0c50*/  LDC.64 R6, c[0x0][0x390] ;  /* 0x0000e400ff067b82 */ /* 0x000eb00000000a00 */
[----:B------:R-:W5:Y:S01]  /*0c60*/  LDC.64 R8, c[0x0][0x388] ;  /* 0x0000e200ff087b82 */ /* 0x000f620000000a00 */
[----:B-1----:R-:W-:-:S05]  /*0c70*/  IMAD.WIDE R4, R11, 0x8, R4 ;  /* 0x000000080b047825 */ /* 0x002fca00078e0204 */
[----:B------:R-:W-:Y:S01]  /*0c80*/  STG.E.64 desc[UR12][R4.64], R2 ;  /* 0x0000000204007986 */ /* 0x000fe2000c101b0c */
[----:B--2---:R-:W-:-:S06]  /*0c90*/  IMAD.WIDE R6, R11, 0x4, R6 ;  /* 0x000000040b067825 */ /* 0x004fcc00078e0206 */
[----:B------:R-:W2:Y:S01]  /*0ca0*/  LDG.E R7, desc[UR12][R6.64] ;  /* 0x0000000c06077981 */ /* 0x000ea2000c1e1900 */
[----:B-----5:R-:W-:-:S05]  /*0cb0*/  IMAD.WIDE R8, R11, 0x4, R8 ;  /* 0x000000040b087825 */ /* 0x020fca00078e0208 */
[----:B--2---:R-:W-:Y:S01]  /*0cc0*/  STG.E desc[UR12][R8.64], R7 ;  /* 0x0000000708007986 */ /* 0x004fe2000c10190c */
[----:B------:R-:W-:Y:S05]  /*0cd0*/  EXIT ;  /* 0x000000000000794d */ /* 0x000fea0003800000 */
        .weak           $__internal_0_$__cuda_sm20_div_rn_f64_full
        .type           $__internal_0_$__cuda_sm20_div_rn_f64_full,@function
        .size           $__internal_0_$__cuda_sm20_div_rn_f64_full,(.L_x_151 - $__internal_0_$__cuda_sm20_div_rn_f64_full)
$__internal_0_$__cuda_sm20_div_rn_f64_full:
[C---:B------:R-:W-:Y:S01]  /*0ce0*/  FSETP.GEU.AND P0, PT, |R5|.reuse, 1.469367938527859385e-39, PT ;  /* 0x001000000500780b */ /* 0x040fe20003f0e200 */
[----:B------:R-:W-:Y:S01]  /*0cf0*/  IMAD.MOV.U32 R15, RZ, RZ, 0x1ca00000 ;  /* 0x1ca00000ff0f7424 */ /* 0x000fe200078e00ff */
[C---:B------:R-:W-:Y:S02]  /*0d00*/  LOP3.LUT R2, R5.reuse, 0x800fffff, RZ, 0xc0, !PT ;  /* 0x800fffff05027812 */ /* 0x040fe400078ec0ff */
[----:B------:R-:W-:Y:S02]  /*0d10*/  MOV R12, 0x1 ;  /* 0x00000001000c7802 */ /* 0x000fe40000000f00 */
[----:B------:R-:W-:Y:S01]  /*0d20*/  LOP3.LUT R3, R2, 0x3ff00000, RZ, 0xfc, !PT ;  /* 0x3ff0000002037812 */ /* 0x000fe200078efcff */
[----:B------:R-:W-:Y:S01]  /*0d30*/  IMAD.MOV.U32 R2, RZ, RZ, R4 ;  /* 0x000000ffff027224 */ /* 0x000fe200078e0004 */
[----:B------:R-:W-:Y:S02]  /*0d40*/  LOP3.LUT R19, R5, 0x7ff00000, RZ, 0xc0, !PT ;  /* 0x7ff0000005137812 */ /* 0x000fe400078ec0ff */
[----:B------:R-:W-:-:S03]  /*0d50*/  LOP3.LUT R14, R9, 0x7ff00000, RZ, 0xc0, !PT ;  /* 0x7ff00000090e7812 */ /* 0x000fc600078ec0ff */
[----:B------:R-:W-:Y:S01]  /*0d60*/  @!P0 DMUL R2, R4, 8.98846567431157953865e+307 ;  /* 0x7fe0000004028828 */ /* 0x000fe20000000000 */
[----:B------:R-:W-:Y:S01]  /*0d70*/  ISETP.GE.U32.AND P1, PT, R14, R19, PT ;  /* 0x000000130e00720c */ /* 0x000fe20003f26070 */
[----:B------:R-:W-:-:S04]  /*0d80*/  IMAD.MOV.U32 R21, RZ, RZ, R14 ;  /* 0x000000ffff157224 */ /* 0x000fc800078e000e */
[----:B------:R-:W0:Y:S02]  /*0d90*/  MUFU.RCP64H R13, R3 ;  /* 0x00000003000d7308 */ /* 0x000e240000001800 */
[----:B0-----:R-:W-:-:S08]  /*0da0*/  DFMA R10, R12, -R2, 1 ;  /* 0x3ff000000c0a742b */ /* 0x001fd00000000802 */
[----:B------:R-:W-:-:S08]  /*0db0*/  DFMA R10, R10, R10, R10 ;  /* 0x0000000a0a0a722b */ /* 0x000fd0000000000a */
[----:B------:R-:W-:Y:S01]  /*0dc0*/  DFMA R12, R12, R10, R12 ;  /* 0x0000000a0c0c722b */ /* 0x000fe2000000000c */
[----:B------:R-:W-:Y:S01]  /*0dd0*/  SEL R11, R15, 0x63400000, !P1 ;  /* 0x634000000f0b7807 */ /* 0x000fe20004800000 */
[----:B------:R-:W-:Y:S01]  /*0de0*/  IMAD.MOV.U32 R10, RZ, RZ, R8 ;  /* 0x000000ffff0a7224 */ /* 0x000fe200078e0008 */
[----:B------:R-:W-:Y:S02]  /*0df0*/  FSETP.GEU.AND P1, PT, |R9|, 1.469367938527859385e-39, PT ;  /* 0x001000000900780b */ /* 0x000fe40003f2e200 */
[----:B------:R-:W-:-:S03]  /*0e00*/  LOP3.LUT R11, R11, 0x800fffff, R9, 0xf8, !PT ;  /* 0x800fffff0b0b7812 */ /* 0x000fc600078ef809 */
[----:B------:R-:W-:-:S08]  /*0e10*/  DFMA R16, R12, -R2, 1 ;  /* 0x3ff000000c10742b */ /* 0x000fd00000000802 */
[----:B------:R-:W-:Y:S01]  /*0e20*/  DFMA R12, R12, R16, R12 ;  /* 0x000000100c0c722b */ /* 0x000fe2000000000c */
[----:B------:R-:W-:Y:S10]  /*0e30*/  @P1 BRA `(.L_x_6) ;  /* 0x0000000000201947 */ /* 0x000ff40003800000 */
[----:B------:R-:W-:Y:S02]  /*0e40*/  LOP3.LUT R17, R5, 0x7ff00000, RZ, 0xc0, !PT ;  /* 0x7ff0000005117812 */ /* 0x000fe400078ec0ff */
[----:B------:R-:W-:Y:S02]  /*0e50*/  MOV R16, RZ ;  /* 0x000000ff00107202 */ /* 0x000fe40000000f00 */
[----:B------:R-:W-:-:S04]  /*0e60*/  ISETP.GE.U32.AND P1, PT, R14, R17, PT ;  /* 0x000000110e00720c */ /* 0x000fc80003f26070 */
[----:B------:R-:W-:-:S04]  /*0e70*/  SEL R17, R15, 0x63400000, !P1 ;  /* 0x634000000f117807 */ /* 0x000fc80004800000 */
[----:B------:R-:W-:-:S04]  /*0e80*/  LOP3.LUT R17, R17, 0x80000000, R9, 0xf8, !PT ;  /* 0x8000000011117812 */ /* 0x000fc800078ef809 */
[----:B------:R-:W-:-:S06]  /*0e90*/  LOP3.LUT R17, R17, 0x100000, RZ, 0xfc, !PT ;  /* 0x0010000011117812 */ /* 0x000fcc00078efcff */
[----:B------:R-:W-:-:S10]  /*0ea0*/  DFMA R10, R10, 2, -R16 ;  /* 0x400000000a0a782b */ /* 0x000fd40000000810 */
[----:B------:R-:W-:-:S07]  /*0eb0*/  LOP3.LUT R21, R11, 0x7ff00000, RZ, 0xc0, !PT ;  /* 0x7ff000000b157812 */ /* 0x000fce00078ec0ff */
.L_x_6:
[----:B------:R-:W-:Y:S01]  /*0ec0*/  IMAD.MOV.U32 R20, RZ, RZ, R19 ;  /* 0x000000ffff147224 */ /* 0x000fe200078e0013 */
[----:B------:R-:W-:Y:S01]  /*0ed0*/  @!P0 LOP3.LUT R20, R3, 0x7ff00000, RZ, 0xc0, !PT ;  /* 0x7ff0000003148812 */ /* 0x000fe200078ec0ff */
[----:B------:R-:W-:Y:S01]  /*0ee0*/  VIADD R22, R21, 0xffffffff ;  /* 0xffffffff15167836 */ /* 0x000fe20000000000 */
[----:B------:R-:W-:-:S03]  /*0ef0*/  DMUL R16, R12, R10 ;  /* 0x0000000a0c107228 */ /* 0x000fc60000000000 */
[----:B------:R-:W-:Y:S01]  /*0f00*/  VIADD R23, R20, 0xffffffff ;  /* 0xffffffff14177836 */ /* 0x000fe20000000000 */
[----:B------:R-:W-:-:S04]  /*0f10*/  ISETP.GT.U32.AND P0, PT, R22, 0x7feffffe, PT ;  /* 0x7feffffe1600780c */ /* 0x000fc80003f04070 */
[----:B------:R-:W-:Y:S01]  /*0f20*/  ISETP.GT.U32.OR P0, PT, R23, 0x7feffffe, P0 ;  /* 0x7feffffe1700780c */ /* 0x000fe20000704470 */
[----:B------:R-:W-:-:S08]  /*0f30*/  DFMA R18, R16, -R2, R10 ;  /* 0x800000021012722b */ /* 0x000fd0000000000a */
[----:B------:R-:W-:-:S04]  /*0f40*/  DFMA R12, R12, R18, R16 ;  /* 0x000000120c0c722b */ /* 0x000fc80000000010 */
[----:B------:R-:W-:Y:S07]  /*0f50*/  @P0 BRA `(.L_x_7) ;  /* 0x00000000006c0947 */ /* 0x000fee0003800000 */
[----:B------:R-:W-:-:S04]  /*0f60*/  LOP3.LUT R9, R5, 0x7ff00000, RZ, 0xc0, !PT ;  /* 0x7ff0000005097812 */ /* 0x000fc800078ec0ff */
[CC--:B------:R-:W-:Y:S02]  /*0f70*/  VIADDMNMX R8, R14.reuse, -R9.reuse, 0xb9600000, !PT ;  /* 0xb96000000e087446 */ /* 0x0c0fe40007800909 */
[----:B------:R-:W-:Y:S02]  /*0f80*/  ISETP.GE.U32.AND P0, PT, R14, R9, PT ;  /* 0x000000090e00720c */ /* 0x000fe40003f06070 */
[----:B------:R-:W-:Y:S02]  /*0f90*/  VIMNMX R8, PT, PT, R8, 0x46a00000, PT ;  /* 0x46a0000008087848 */ /* 0x000fe40003fe0100 */
[----:B------:R-:W-:-:S04]  /*0fa0*/  SEL R15, R15, 0x63400000, !P0 ;  /* 0x634000000f0f7807 */ /* 0x000fc80004000000 */
[----:B------:R-:W-:Y:S01]  /*0fb0*/  IADD3 R16, PT, PT, -R15, R8, RZ ;  /* 0x000000080f107210 */ /* 0x000fe20007ffe1ff */
[----:B------:R-:W-:-:S04]  /*0fc0*/  IMAD.MOV.U32 R8, RZ, RZ, RZ ;  /* 0x000000ffff087224 */ /* 0x000fc800078e00ff */
[----:B------:R-:W-:-:S06]  /*0fd0*/  VIADD R9, R16, 0x7fe00000 ;  /* 0x7fe0000010097836 */ /* 0x000fcc0000000000 */
[----:B------:R-:W-:-:S10]  /*0fe0*/  DMUL R14, R12, R8 ;  /* 0x000000080c0e7228 */ /* 0x000fd40000000000 */
[----:B------:R-:W-:-:S13]  /*0ff0*/  FSETP.GTU.AND P0, PT, |R15|, 1.469367938527859385e-39, PT ;  /* 0x001000000f00780b */ /* 0x000fda0003f0c200 */
[----:B------:R-:W-:Y:S05]  /*1000*/  @P0 BRA `(.L_x_8) ;  /* 0x0000000000940947 */ /* 0x000fea0003800000 */
[----:B------:R-:W-:Y:S01]  /*1010*/  DFMA R2, R12, -R2, R10 ;  /* 0x800000020c02722b */ /* 0x000fe2000000000a */
[----:B------:R-:W-:-:S09]  /*1020*/  IMAD.MOV.U32 R8, RZ, RZ, RZ ;  /* 0x000000ffff087224 */ /* 0x000fd200078e00ff */
[C---:B------:R-:W-:Y:S02]  /*1030*/  FSETP.NEU.AND P0, PT, R3.reuse, RZ, PT ;  /* 0x000000ff0300720b */ /* 0x040fe40003f0d000 */
[----:B------:R-:W-:-:S04]  /*1040*/  LOP3.LUT R5, R3, 0x80000000, R5, 0x48, !PT ;  /* 0x8000000003057812 */ /* 0x000fc800078e4805 */
[----:B------:R-:W-:-:S07]  /*1050*/  LOP3.LUT R9, R5, R9, RZ, 0xfc, !PT ;  /* 0x0000000905097212 */ /* 0x000fce00078efcff */
[----:B------:R-:W-:Y:S05]  /*1060*/  @!P0 BRA `(.L_x_8) ;  /* 0x00000000007c8947 */ /* 0x000fea0003800000 */
[----:B------:R-:W-:Y:S01]  /*1070*/  IADD3 R3, PT, PT, -R16, RZ, RZ ;  /* 0x000000ff10037210 */ /* 0x000fe20007ffe1ff */
[----:B------:R-:W-:Y:S01]  /*1080*/  IMAD.MOV.U32 R2, RZ, RZ, RZ ;  /* 0x000000ffff027224 */ /* 0x000fe200078e00ff */
[----:B------:R-:W-:-:S05]  /*1090*/  DMUL.RP R8, R12, R8 ;  /* 0x000000080c087228 */ /* 0x000fca0000008000 */
[----:B------:R-:W-:-:S05]  /*10a0*/  DFMA R2, R14, -R2, R12 ;  /* 0x800000020e02722b */ /* 0x000fca000000000c */
[----:B------:R-:W-:Y:S02]  /*10b0*/  LOP3.LUT R5, R9, R5, RZ, 0x3c, !PT ;  /* 0x0000000509057212 */ /* 0x000fe400078e3cff */
[----:B------:R-:W-:-:S04]  /*10c0*/  IADD3 R2, PT, PT, -R16, -0x43300000, RZ ;  /* 0xbcd0000010027810 */ /* 0x000fc80007ffe1ff */
[----:B------:R-:W-:-:S04]  /*10d0*/  FSETP.NEU.AND P0, PT, |R3|, R2, PT ;  /* 0x000000020300720b */ /* 0x000fc80003f0d200 */
[----:B------:R-:W-:Y:S02]  /*10e0*/  FSEL R14, R8, R14, !P0 ;  /* 0x0000000e080e7208 */ /* 0x000fe40004000000 */
[----:B------:R-:W-:Y:S01]  /*10f0*/  FSEL R15, R5, R15, !P0 ;  /* 0x0000000f050f7208 */ /* 0x000fe20004000000 */
[----:B------:R-:W-:Y:S06]  /*1100*/  BRA `(.L_x_8) ;  /* 0x0000000000547947 */ /* 0x000fec0003800000 */
.L_x_7:
[----:B------:R-:W-:-:S14]  /*1110*/  DSETP.NAN.AND P0, PT, R8, R8, PT ;  /* 0x000000080800722a */ /* 0x000fdc0003f08000 */
[----:B------:R-:W-:Y:S05]  /*1120*/  @P0 BRA `(.L_x_9) ;  /* 0x0000000000440947 */ /* 0x000fea0003800000 */
[----:B------:R-:W-:-:S14]  /*1130*/  DSETP.NAN.AND P0, PT, R4, R4, PT ;  /* 0x000000040400722a */ /* 0x000fdc0003f08000 */
[----:B------:R-:W-:Y:S05]  /*1140*/  @P0 BRA `(.L_x_10) ;  /* 0x0000000000300947 */ /* 0x000fea0003800000 */
[----:B------:R-:W-:Y:S01]  /*1150*/  ISETP.NE.AND P0, PT, R21, R20, PT ;  /* 0x000000141500720c */ /* 0x000fe20003f05270 */
[----:B------:R-:W-:Y:S02]  /*1160*/  IMAD.MOV.U32 R14, RZ, RZ, 0x0 ;  /* 0x00000000ff0e7424 */ /* 0x000fe400078e00ff */
[----:B------:R-:W-:-:S10]  /*1170*/  IMAD.MOV.U32 R15, RZ, RZ, -0x80000 ;  /* 0xfff80000ff0f7424 */ /* 0x000fd400078e00ff */
[----:B------:R-:W-:Y:S05]  /*1180*/  @!P0 BRA `(.L_x_8) ;  /* 0x0000000000348947 */ /* 0x000fea0003800000 */
[----:B------:R-:W-:Y:S02]  /*1190*/  ISETP.NE.AND P0, PT, R21, 0x7ff00000, PT ;  /* 0x7ff000001500780c */ /* 0x000fe40003f05270 */
[----:B------:R-:W-:Y:S02]  /*11a0*/  LOP3.LUT R15, R9, 0x80000000, R5, 0x48, !PT ;  /* 0x80000000090f7812 */ /* 0x000fe400078e4805 */
[----:B------:R-:W-:-:S13]  /*11b0*/  ISETP.EQ.OR P0, PT, R20, RZ, !P0 ;  /* 0x000000ff1400720c */ /* 0x000fda0004702670 */
[----:B------:R-:W-:Y:S02]  /*11c0*/  @P0 LOP3.LUT R2, R15, 0x7ff00000, RZ, 0xfc, !PT ;  /* 0x7ff000000f020812 */ /* 0x000fe400078efcff */
[----:B------:R-:W-:Y:S01]  /*11d0*/  @!P0 MOV R14, RZ ;  /* 0x000000ff000e8202 */ /* 0x000fe20000000f00 */
[----:B------:R-:W-:Y:S02]  /*11e0*/  @P0 IMAD.MOV.U32 R14, RZ, RZ, RZ ;  /* 0x000000ffff0e0224 */ /* 0x000fe400078e00ff */
[----:B------:R-:W-:Y:S01]  /*11f0*/  @P0 IMAD.MOV.U32 R15, RZ, RZ, R2 ;  /* 0x000000ffff0f0224 */ /* 0x000fe200078e0002 */
[----:B------:R-:W-:Y:S06]  /*1200*/  BRA `(.L_x_8) ;  /* 0x0000000000147947 */ /* 0x000fec0003800000 */
.L_x_10:
[----:B------:R-:W-:Y:S01]  /*1210*/  LOP3.LUT R15, R5, 0x80000, RZ, 0xfc, !PT ;  /* 0x00080000050f7812 */ /* 0x000fe200078efcff */
[----:B------:R-:W-:Y:S01]  /*1220*/  IMAD.MOV.U32 R14, RZ, RZ, R4 ;  /* 0x000000ffff0e7224 */ /* 0x000fe200078e0004 */
[----:B------:R-:W-:Y:S06]  /*1230*/  BRA `(.L_x_8) ;  /* 0x0000000000087947 */ /* 0x000fec0003800000 */
.L_x_9:
[----:B------:R-:W-:Y:S02]  /*1240*/  LOP3.LUT R15, R9, 0x80000, RZ, 0xfc, !PT ;  /* 0x00080000090f7812 */ /* 0x000fe400078efcff */
[----:B------:R-:W-:-:S07]  /*1250*/  MOV R14, R8 ;  /* 0x00000008000e7202 */ /* 0x000fce0000000f00 */
.L_x_8:
[----:B------:R-:W-:Y:S02]  /*1260*/  IMAD.MOV.U32 R2, RZ, RZ, R6 ;  /* 0x000000ffff027224 */ /* 0x000fe400078e0006 */
[----:B------:R-:W-:-:S04]  /*1270*/  IMAD.MOV.U32 R3, RZ, RZ, 0x0 ;  /* 0x00000000ff037424 */ /* 0x000fc800078e00ff */
[----:B------:R-:W-:Y:S05]  /*1280*/  RET.REL.NODEC R2 `(_Z10loadVectorPdPiS0_ddidi) ;  /* 0xffffffec025c7950 */ /* 0x000fea0003c3ffff */
.L_x_11:
[----:B------:R-:W-:-:S00]  /*1290*/  BRA `(.L_x_11) ;  /* 0xfffffffc00fc7947 */ /* 0x000fc0000383ffff */
[----:B------:R-:W-:-:S00]  /*12a0*/  NOP ;  /* 0x0000000000007918 */ /* 0x000fc00000000000 */
        /* <DEDUP_REMOVED lines=13> */
.L_x_151:


//--------------------- .text._Z5splitPxPiS0_mm   --------------------------
	.section	.text._Z5splitPxPiS0_mm,"ax",@progbits
	.align	128
        .global         _Z5splitPxPiS0_mm
        .type           _Z5splitPxPiS0_mm,@function
        .size           _Z5splitPxPiS0_mm,(.L_x_153 - _Z5splitPxPiS0_mm)
        .other          _Z5splitPxPiS0_mm,@"STO_CUDA_ENTRY STV_DEFAULT"
_Z5splitPxPiS0_mm:
.text._Z5splitPxPiS0_mm:
[----:B------:R-:W-:Y:S01]  /*0000*/  LDC R1, c[0x0][0x37c] ;  /* 0x0000df00ff017b82 */ /* 0x000fe20000000800 */
[----:B------:R-:W0:Y:S07]  /*0010*/  S2R R8, SR_TID.X ;  /* 0x0000000000087919 */ /* 0x000e2e0000002100 */
[----:B------:R-:W0:Y:S01]  /*0020*/  S2UR UR4, SR_CTAID.X ;  /* 0x00000000000479c3 */ /* 0x000e220000002500 */
[----:B------:R-:W1:Y:S07]  /*0030*/  LDCU.64 UR6, c[0x0][0x3a0] ;  /* 0x00007400ff0677ac */ /* 0x000e6e0008000a00 */
[----:B------:R-:W0:Y:S02]  /*0040*/  LDC R3, c[0x0][0x360] ;  /* 0x0000d800ff037b82 */ /* 0x000e240000000800 */
[----:B0-----:R-:W-:-:S05]  /*0050*/  IMAD R8, R3, UR4, R8 ;  /* 0x0000000403087c24 */ /* 0x001fca000f8e0208 */
[----:B-1----:R-:W-:-:S04]  /*0060*/  ISETP.GE.U32.AND P0, PT, R8, UR6, PT ;  /* 0x0000000608007c0c */ /* 0x002fc8000bf06070 */
[----:B------:R-:W-:-:S13]  /*0070*/  ISETP.GE.U32.AND.EX P0, PT, RZ, UR7, PT, P0 ;  /* 0x00000007ff007c0c */ /* 0x000fda000bf06100 */
[----:B------:R-:W-:Y:S05]  /*0080*/  @P0 EXIT ;  /* 0x000000000000094d */ /* 0x000fea0003800000 */
[----:B------:R-:W0:Y:S01]  /*0090*/  LDCU.64 UR6, c[0x0][0x380] ;  /* 0x00007000ff0677ac */ /* 0x000e220008000a00 */
[----:B------:R-:W1:Y:S01]  /*00a0*/  LDCU.64 UR4, c[0x0][0x358] ;  /* 0x00006b00ff0477ac */ /* 0x000e620008000a00 */
[C---:B0-----:R-:W-:Y:S01]  /*00b0*/  LEA R2, P0, R8.reuse, UR6, 0x3 ;  /* 0x0000000608027c11 */ /* 0x041fe2000f8018ff */
[----:B------:R-:W0:Y:S03]  /*00c0*/  LDCU UR6, c[0x0][0x39c] ;  /* 0x00007380ff0677ac */ /* 0x000e260008000800 */
[----:B------:R-:W-:-:S05]  /*00d0*/  LEA.HI.X R3, R8, UR7, RZ, 0x3, P0 ;  /* 0x0000000708037c11 */ /* 0x000fca00080f1cff */
[----:B-1----:R-:W0:Y:S01]  /*00e0*/  LDG.E.64 R6, desc[UR4][R2.64] ;  /* 0x0000000402067981 */ /* 0x002e22000c1e1b00 */
[----:B------:R-:W-:Y:S01]  /*00f0*/  BSSY.RECONVERGENT B0, `(.L_x_12) ;  /* 0x000001b000007945 */ /* 0x000fe20003800200 */
[----:B0-----:R-:W-:-:S04]  /*0100*/  LOP3.LUT R0, R7, UR6, RZ, 0xfc, !PT ;  /* 0x0000000607007c12 */ /* 0x001fc8000f8efcff */
[----:B------:R-:W-:-:S13]  /*0110*/  ISETP.NE.U32.AND P0, PT, R0, RZ, PT ;  /* 0x000000ff0000720c */ /* 0x000fda0003f05070 */
[----:B------:R-:W-:Y:S05]  /*0120*/  @P0 BRA `(.L_x_13) ;  /* 0x0000000000540947 */ /* 0x000fea0003800000 */
[----:B------:R-:W0:Y:S02]  /*0130*/  LDCU UR6, c[0x0][0x398] ;  /* 0x00007300ff0677ac */ /* 0x000e240008000800 */
[----:B0-----:R-:W0:Y:S01]  /*0140*/  I2F.U32.RP R0, UR6 ;  /* 0x0000000600007d06 */ /* 0x001e220008209000 */
[----:B------:R-:W-:-:S07]  /*0150*/  ISETP.NE.U32.AND P2, PT, RZ, UR6, PT ;  /* 0x00000006ff007c0c */ /* 0x000fce000bf45070 */
[----:B0-----:R-:W0:Y:S02]  /*0160*/  MUFU.RCP R0, R0 ;  /* 0x0000000000007308 */ /* 0x001e240000001000 */
[----:B0-----:R-:W-:-:S06]  /*0170*/  VIADD R4, R0, 0xffffffe ;  /* 0x0ffffffe00047836 */ /* 0x001fcc0000000000 */
[----:B------:R0:W1:Y:S02]  /*0180*/  F2I.FTZ.U32.TRUNC.NTZ R5, R4 ;  /* 0x0000000400057305 */ /* 0x000064000021f000 */
[----:B0-----:R-:W-:Y:S02]  /*0190*/  HFMA2 R4, -RZ, RZ, 0, 0 ;  /* 0x00000000ff047431 */ /* 0x001fe400000001ff */
[----:B-1----:R-:W-:-:S04]  /*01a0*/  IMAD.MOV R7, RZ, RZ, -R5 ;  /* 0x000000ffff077224 */ /* 0x002fc800078e0a05 */
[----:B------:R-:W-:-:S04]  /*01b0*/  IMAD R7, R7, UR6, RZ ;  /* 0x0000000607077c24 */ /* 0x000fc8000f8e02ff */
[----:B------:R-:W-:-:S06]  /*01c0*/  IMAD.HI.U32 R5, R5, R7, R4 ;  /* 0x0000000705057227 */ /* 0x000fcc00078e0004 */
[----:B------:R-:W-:-:S04]  /*01d0*/  IMAD.HI.U32 R5, R5, R6, RZ ;  /* 0x0000000605057227 */ /* 0x000fc800078e00ff */
[----:B------:R-:W-:-:S04]  /*01e0*/  IMAD.MOV R7, RZ, RZ, -R5 ;  /* 0x000000ffff077224 */ /* 0x000fc800078e0a05 */
[----:B------:R-:W-:-:S05]  /*01f0*/  IMAD R6, R7, UR6, R6 ;  /* 0x0000000607067c24 */ /* 0x000fca000f8e0206 */
[----:B------:R-:W-:-:S13]  /*0200*/  ISETP.GE.U32.AND P0, PT, R6, UR6, PT ;  /* 0x0000000606007c0c */ /* 0x000fda000bf06070 */
[----:B------:R-:W-:Y:S01]  /*0210*/  @P0 VIADD R6, R6, -UR6 ;  /* 0x8000000606060c36 */ /* 0x000fe20008000000 */
[----:B------:R-:W-:-:S04]  /*0220*/  @P0 IADD3 R5, PT, PT, R5, 0x1, RZ ;  /* 0x0000000105050810 */ /* 0x000fc80007ffe0ff */
[----:B------:R-:W-:-:S13]  /*0230*/  ISETP.GE.U32.AND P1, PT, R6, UR6, PT ;  /* 0x0000000606007c0c */ /* 0x000fda000bf26070 */
[----:B------:R-:W-:Y:S01]  /*0240*/  @P1 VIADD R5, R5, 0x1 ;  /* 0x0000000105051836 */ /* 0x000fe20000000000 */
[----:B------:R-:W-:-:S05]  /*0250*/  @!P2 LOP3.LUT R5, RZ, UR6, RZ, 0x33, !PT ;  /* 0x00000006ff05ac12 */ /* 0x000fca000f8e33ff */
[----:B------:R-:W-:Y:S01]  /*0260*/  IMAD.MOV.U32 R7, RZ, RZ, R5 ;  /* 0x000000ffff077224 */ /* 0x000fe200078e0005 */
[----:B------:R-:W-:Y:S06]  /*0270*/  BRA `(.L_x_14) ;  /* 0x0000000000087947 */ /* 0x000fec0003800000 */
.L_x_13:
[----:B------:R-:W-:-:S07]  /*0280*/  MOV R0, 0x2a0 ;  /* 0x000002a000007802 */ /* 0x000fce0000000f00 */
[----:B------:R-:W-:Y:S05]  /*0290*/  CALL.REL.NOINC `($__internal_1_$__cuda_sm20_div_u64) ;  /* 0x0000000000a07944 */ /* 0x000fea0003c00000 */
.L_x_14:
[----:B------:R-:W-:Y:S05]  /*02a0*/  BSYNC.RECONVERGENT B0 ;  /* 0x0000000000007941 */ /* 0x000fea0003800200 */
.L_x_12:
[----:B------:R-:W0:Y:S01]  /*02b0*/  LDCU.64 UR6, c[0x0][0x390] ;  /* 0x00007200ff0677ac */ /* 0x000e220008000a00 */
[----:B------:R-:W-:Y:S02]  /*02c0*/  SHF.L.U32 R0, R8, 0x2, RZ ;  /* 0x0000000208007819 */ /* 0x000fe400000006ff */
[----:B------:R-:W-:Y:S02]  /*02d0*/  SHF.R.U32.HI R6, RZ, 0x1e, R8 ;  /* 0x0000001eff067819 */ /* 0x000fe40000011608 */
[----:B0-----:R-:W-:Y:S01]  /*02e0*/  IADD3 R8, P0, PT, R0, UR6, RZ ;  /* 0x0000000600087c10 */ /* 0x001fe2000ff1e0ff */
[----:B------:R-:W0:Y:S03]  /*02f0*/  LDCU UR6, c[0x0][0x39c] ;  /* 0x00007380ff0677ac */ /* 0x000e260008000800 */
[----:B------:R-:W-:-:S05]  /*0300*/  IADD3.X R9, PT, PT, R6, UR7, RZ, P0, !PT ;  /* 0x0000000706097c10 */ /* 0x000fca00087fe4ff */
[----:B------:R1:W-:Y:S04]  /*0310*/  STG.E desc[UR4][R8.64], R7 ;  /* 0x0000000708007986 */ /* 0x0003e8000c101904 */
[----:B------:R-:W0:Y:S01]  /*0320*/  LDG.E.64 R4, desc[UR4][R2.64] ;  /* 0x0000000402047981 */ /* 0x000e22000c1e1b00 */
[----:B------:R-:W-:Y:S01]  /*0330*/  BSSY.RECONVERGENT B0, `(.L_x_15) ;  /* 0x0000019000007945 */ /* 0x000fe20003800200 */
[----:B0-----:R-:W-:-:S04]  /*0340*/  LOP3.LUT R10, R5, UR6, RZ, 0xfc, !PT ;  /* 0x00000006050a7c12 */ /* 0x001fc8000f8efcff */
[----:B------:R-:W-:-:S13]  /*0350*/  ISETP.NE.U32.AND P0, PT, R10, RZ, PT ;  /* 0x000000ff0a00720c */ /* 0x000fda0003f05070 */
[----:B-1----:R-:W-:Y:S05]  /*0360*/  @P0 BRA `(.L_x_16) ;  /* 0x00000000004c0947 */ /* 0x002fea0003800000 */
[----:B------:R-:W0:Y:S01]  /*0370*/  LDCU UR6, c[0x0][0x398] ;  /* 0x00007300ff0677ac */ /* 0x000e220008000800 */
[----:B------:R-:W-:Y:S01]  /*0380*/  IMAD.MOV.U32 R2, RZ, RZ, RZ ;  /* 0x000000ffff027224 */ /* 0x000fe200078e00ff */
[----:B0-----:R-:W0:Y:S01]  /*0390*/  I2F.U32.RP R5, UR6 ;  /* 0x0000000600057d06 */ /* 0x001e220008209000 */
[----:B------:R-:W-:-:S07]  /*03a0*/  ISETP.NE.U32.AND P1, PT, RZ, UR6, PT ;  /* 0x00000006ff007c0c */ /* 0x000fce000bf25070 */
[----:B0-----:R-:W0:Y:S02]  /*03b0*/  MUFU.RCP R5, R5 ;  /* 0x0000000500057308 */ /* 0x001e240000001000 */
[----:B0-----:R-:W-:-:S06]  /*03c0*/  VIADD R7, R5, 0xffffffe ;  /* 0x0ffffffe05077836 */ /* 0x001fcc0000000000 */
[----:B------:R-:W0:Y:S02]  /*03d0*/  F2I.FTZ.U32.TRUNC.NTZ R3, R7 ;  /* 0x0000000700037305 */ /* 0x000e24000021f000 */
[----:B0-----:R-:W-:-:S05]  /*03e0*/  IADD3 R9, PT, PT, RZ, -R3, RZ ;  /* 0x80000003ff097210 */ /* 0x001fca0007ffe0ff */
[----:B------:R-:W-:-:S04]  /*03f0*/  IMAD R9, R9, UR6, RZ ;  /* 0x0000000609097c24 */ /* 0x000fc8000f8e02ff */
[----:B------:R-:W-:-:S06]  /*0400*/  IMAD.HI.U32 R9, R3, R9, R2 ;  /* 0x0000000903097227 */ /* 0x000fcc00078e0002 */
[----:B------:R-:W-:-:S05]  /*0410*/  IMAD.HI.U32 R2, R9, R4, RZ ;  /* 0x0000000409027227 */ /* 0x000fca00078e00ff */
[----:B------:R-:W-:-:S05]  /*0420*/  IADD3 R3, PT, PT, -R2, RZ, RZ ;  /* 0x000000ff02037210 */ /* 0x000fca0007ffe1ff */
[----:B------:R-:W-:-:S05]  /*0430*/  IMAD R4, R3, UR6, R4 ;  /* 0x0000000603047c24 */ /* 0x000fca000f8e0204 */
[----:B------:R-:W-:-:S13]  /*0440*/  ISETP.GE.U32.AND P0, PT, R4, UR6, PT ;  /* 0x0000000604007c0c */ /* 0x000fda000bf06070 */
[----:B------:R-:W-:-:S05]  /*0450*/  @P0 VIADD R4, R4, -UR6 ;  /* 0x8000000604040c36 */ /* 0x000fca0008000000 */
[----:B------:R-:W-:-:S13]  /*0460*/  ISETP.GE.U32.AND P0, PT, R4, UR6, PT ;  /* 0x0000000604007c0c */ /* 0x000fda000bf06070 */
[----:B------:R-:W-:Y:S02]  /*0470*/  @P0 IADD3 R4, PT, PT, R4, -UR6, RZ ;  /* 0x8000000604040c10 */ /* 0x000fe4000fffe0ff */
[----:B------:R-:W-:Y:S01]  /*0480*/  @!P1 LOP3.LUT R4, RZ, UR6, RZ, 0x33, !PT ;  /* 0x00000006ff049c12 */ /* 0x000fe2000f8e33ff */
[----:B------:R-:W-:Y:S06]  /*0490*/  BRA `(.L_x_17) ;  /* 0x0000000000087947 */ /* 0x000fec0003800000 */
.L_x_16:
[----:B------:R-:W-:-:S07]  /*04a0*/  MOV R8, 0x4c0 ;  /* 0x000004c000087802 */ /* 0x000fce0000000f00 */
[----:B------:R-:W-:Y:S05]  /*04b0*/  CALL.REL.NOINC `($__internal_2_$__cuda_sm20_rem_u64) ;  /* 0x00000004001c7944 */ /* 0x000fea0003c00000 */
.L_x_17:
[----:B------:R-:W-:Y:S05]  /*04c0*/  BSYNC.RECONVERGENT B0 ;  /* 0x0000000000007941 */ /* 0x000fea0003800200 */
.L_x_15:
[----:B------:R-:W0:Y:S02]  /*04d0*/  LDCU.64 UR6, c[0x0][0x388] ;  /* 0x00007100ff0677ac */ /* 0x000e240008000a00 */
[----:B0-----:R-:W-:-:S04]  /*04e0*/  IADD3 R2, P0, PT, R0, UR6, RZ ;  /* 0x0000000600027c10 */ /* 0x001fc8000ff1e0ff */
[----:B------:R-:W-:-:S05]  /*04f0*/  IADD3.X R3, PT, PT, R6, UR7, RZ, P0, !PT ;  /* 0x0000000706037c10 */ /* 0x000fca00087fe4ff */
[----:B------:R-:W-:Y:S01]  /*0500*/  STG.E desc[UR4][R2.64], R4 ;  /* 0x0000000402007986 */ /* 0x000fe2000c101904 */
[----:B------:R-:W-:Y:S05]  /*0510*/  EXIT ;  /* 0x000000000000794d */ /* 0x000fea0003800000 */
        .weak           $__internal_1_$__cuda_sm20_div_u64
        .type           $__internal_1_$__cuda_sm20_div_u64,@function
        .size           $__internal_1_$__cuda_sm20_div_u64,($__internal_2_$__cuda_sm20_rem_u64 - $__internal_1_$__cuda_sm20_div_u64)
$__internal_1_$__cuda_sm20_div_u64:
[----:B------:R-:W0:Y:S01]  /*0520*/  LDCU.64 UR6, c[0x0][0x398] ;  /* 0x00007300ff0677ac */ /* 0x000e220008000a00 */
[----:B------:R-:W1:Y:S01]  /*0530*/  LDC.64 R4, c[0x0][0x398] ;  /* 0x0000e600ff047b82 */ /* 0x000e620000000a00 */
[----:B0-----:R-:W0:Y:S08]  /*0540*/  I2F.U64.RP R9, UR6 ;  /* 0x0000000600097d12 */ /* 0x001e300008309000 */
[----:B0-----:R-:W0:Y:S02]  /*0550*/  MUFU.RCP R9, R9 ;  /* 0x0000000900097308 */ /* 0x001e240000001000 */
[----:B0-----:R-:W-:-:S06]  /*0560*/  VIADD R10, R9, 0x1ffffffe ;  /* 0x1ffffffe090a7836 */ /* 0x001fcc0000000000 */
[----:B------:R-:W1:Y:S02]  /*0570*/  F2I.U64.TRUNC R10, R10 ;  /* 0x0000000a000a7311 */ /* 0x000e64000020d800 */
[----:B-1----:R-:W-:-:S04]  /*0580*/  IMAD.WIDE.U32 R12, R10, R4, RZ ;  /* 0x000000040a0c7225 */ /* 0x002fc800078e00ff */
[----:B------:R-:W-:Y:S01]  /*0590*/  IMAD R13, R10, R5, R13 ;  /* 0x000000050a0d7224 */ /* 0x000fe200078e020d */
[----:B------:R-:W-:-:S03]  /*05a0*/  IADD3 R15, P0, PT, RZ, -R12, RZ ;  /* 0x8000000cff0f7210 */ /* 0x000fc60007f1e0ff */
[----:B------:R-:W-:Y:S02]  /*05b0*/  IMAD R13, R11, R4, R13 ;  /* 0x000000040b0d7224 */ /* 0x000fe400078e020d */
[----:B------:R-:W-:-:S03]  /*05c0*/  IMAD.HI.U32 R12, R10, R15, RZ ;  /* 0x0000000f0a0c7227 */ /* 0x000fc600078e00ff */
[----:B------:R-:W-:Y:S01]  /*05d0*/  IADD3.X R17, PT, PT, RZ, ~R13, RZ, P0, !PT ;  /* 0x8000000dff117210 */ /* 0x000fe200007fe4ff */
[----:B------:R-:W-:-:S04]  /*05e0*/  IMAD.MOV.U32 R13, RZ, RZ, R10 ;  /* 0x000000ffff0d7224 */ /* 0x000fc800078e000a */
[----:B------:R-:W-:-:S04]  /*05f0*/  IMAD.WIDE.U32 R12, P0, R10, R17, R12 ;  /* 0x000000110a0c7225 */ /* 0x000fc8000780000c */
[C---:B------:R-:W-:Y:S02]  /*0600*/  IMAD R19, R11.reuse, R17, RZ ;  /* 0x000000110b137224 */ /* 0x040fe400078e02ff */
[----:B------:R-:W-:-:S04]  /*0610*/  IMAD.HI.U32 R12, P1, R11, R15, R12 ;  /* 0x0000000f0b0c7227 */ /* 0x000fc8000782000c */
[----:B------:R-:W-:Y:S01]  /*0620*/  IMAD.HI.U32 R9, R11, R17, RZ ;  /* 0x000000110b097227 */ /* 0x000fe200078e00ff */
[----:B------:R-:W-:-:S04]  /*0630*/  IADD3 R13, P2, PT, R19, R12, RZ ;  /* 0x0000000c130d7210 */ /* 0x000fc80007f5e0ff */
[----:B------:R-:W-:Y:S01]  /*0640*/  IADD3.X R9, PT, PT, R9, R11, RZ, P0, !PT ;  /* 0x0000000b09097210 */ /* 0x000fe200007fe4ff */
[----:B------:R-:W-:-:S03]  /*0650*/  IMAD.WIDE.U32 R10, R13, R4, RZ ;  /* 0x000000040d0a7225 */ /* 0x000fc600078e00ff */
[----:B------:R-:W-:Y:S01]  /*0660*/  IADD3.X R9, PT, PT, RZ, RZ, R9, P2, P1 ;  /* 0x000000ffff097210 */ /* 0x000fe200017e2409 */
[----:B------:R-:W-:Y:S01]  /*0670*/  IMAD R11, R13, R5, R11 ;  /* 0x000000050d0b7224 */ /* 0x000fe200078e020b */
[----:B------:R-:W-:-:S03]  /*0680*/  IADD3 R15, P0, PT, RZ, -R10, RZ ;  /* 0x8000000aff0f7210 */ /* 0x000fc60007f1e0ff */
[----:B------:R-:W-:Y:S02]  /*0690*/  IMAD R11, R9, R4, R11 ;  /* 0x00000004090b7224 */ /* 0x000fe400078e020b */
[----:B------:R-:W-:-:S04]  /*06a0*/  IMAD.HI.U32 R12, R13, R15, RZ ;  /* 0x0000000f0d0c7227 */ /* 0x000fc800078e00ff */
[----:B------:R-:W-:Y:S02]  /*06b0*/  IMAD.X R10, RZ, RZ, ~R11, P0 ;  /* 0x000000ffff0a7224 */ /* 0x000fe400000e0e0b */
[----:B------:R-:W-:Y:S02]  /*06c0*/  IMAD.MOV.U32 R11, RZ, RZ, RZ ;  /* 0x000000ffff0b7224 */ /* 0x000fe400078e00ff */
[----:B------:R-:W-:-:S04]  /*06d0*/  IMAD.WIDE.U32 R12, P0, R13, R10, R12 ;  /* 0x0000000a0d0c7225 */ /* 0x000fc8000780000c */
[C---:B------:R-:W-:Y:S02]  /*06e0*/  IMAD R14, R9.reuse, R10, RZ ;  /* 0x0000000a090e7224 */ /* 0x040fe400078e02ff */
[----:B------:R-:W-:-:S04]  /*06f0*/  IMAD.HI.U32 R13, P1, R9, R15, R12 ;  /* 0x0000000f090d7227 */ /* 0x000fc8000782000c */
[----:B------:R-:W-:Y:S01]  /*0700*/  IMAD.HI.U32 R10, R9, R10, RZ ;  /* 0x0000000a090a7227 */ /* 0x000fe200078e00ff */
[----:B------:R-:W-:-:S04]  /*0710*/  IADD3 R13, P2, PT, R14, R13, RZ ;  /* 0x0000000d0e0d7210 */ /* 0x000fc80007f5e0ff */
[----:B------:R-:W-:Y:S01]  /*0720*/  IADD3.X R9, PT, PT, R10, R9, RZ, P0, !PT ;  /* 0x000000090a097210 */ /* 0x000fe200007fe4ff */
[----:B------:R-:W-:-:S03]  /*0730*/  IMAD.HI.U32 R10, R13, R6, RZ ;  /* 0x000000060d0a7227 */ /* 0x000fc600078e00ff */
[----:B------:R-:W-:Y:S01]  /*0740*/  IADD3.X R9, PT, PT, RZ, RZ, R9, P2, P1 ;  /* 0x000000ffff097210 */ /* 0x000fe200017e2409 */
[----:B------:R-:W-:-:S04]  /*0750*/  IMAD.WIDE.U32 R10, R13, R7, R10 ;  /* 0x000000070d0a7225 */ /* 0x000fc800078e000a */
[C---:B------:R-:W-:Y:S02]  /*0760*/  IMAD R13, R9.reuse, R7, RZ ;  /* 0x00000007090d7224 */ /* 0x040fe400078e02ff */
[----:B------:R-:W-:-:S04]  /*0770*/  IMAD.HI.U32 R10, P0, R9, R6, R10 ;  /* 0x00000006090a7227 */ /* 0x000fc8000780000a */
[----:B------:R-:W-:Y:S01]  /*0780*/  IMAD.HI.U32 R9, R9, R7, RZ ;  /* 0x0000000709097227 */ /* 0x000fe200078e00ff */
[----:B------:R-:W-:-:S04]  /*0790*/  IADD3 R13, P1, PT, R13, R10, RZ ;  /* 0x0000000a0d0d7210 */ /* 0x000fc80007f3e0ff */
[----:B------:R-:W-:Y:S01]  /*07a0*/  IADD3.X R9, PT, PT, R9, RZ, RZ, P0, !PT ;  /* 0x000000ff09097210 */ /* 0x000fe200007fe4ff */
[----:B------:R-:W-:-:S04]  /*07b0*/  IMAD.WIDE.U32 R10, R13, R4, RZ ;  /* 0x000000040d0a7225 */ /* 0x000fc800078e00ff */
[----:B------:R-:W-:Y:S01]  /*07c0*/  IMAD.X R9, RZ, RZ, R9, P1 ;  /* 0x000000ffff097224 */ /* 0x000fe200008e0609 */
[----:B------:R-:W-:Y:S01]  /*07d0*/  IADD3 R15, P1, PT, -R10, R6, RZ ;  /* 0x000000060a0f7210 */ /* 0x000fe20007f3e1ff */
[----:B------:R-:W-:-:S03]  /*07e0*/  IMAD R11, R13, R5, R11 ;  /* 0x000000050d0b7224 */ /* 0x000fc600078e020b */
[-C--:B------:R-:W-:Y:S01]  /*07f0*/  ISETP.GE.U32.AND P0, PT, R15, R4.reuse, PT ;  /* 0x000000040f00720c */ /* 0x080fe20003f06070 */
[----:B------:R-:W-:-:S05]  /*0800*/  IMAD R6, R9, R4, R11 ;  /* 0x0000000409067224 */ /* 0x000fca00078e020b */
[----:B------:R-:W-:Y:S02]  /*0810*/  IADD3.X R12, PT, PT, ~R6, R7, RZ, P1, !PT ;  /* 0x00000007060c7210 */ /* 0x000fe40000ffe5ff */
[----:B------:R-:W-:Y:S02]  /*0820*/  IADD3 R7, P1, PT, R15, -R4, RZ ;  /* 0x800000040f077210 */ /* 0x000fe40007f3e0ff */
[C---:B------:R-:W-:Y:S02]  /*0830*/  ISETP.GE.U32.AND.EX P0, PT, R12.reuse, R5, PT, P0 ;  /* 0x000000050c00720c */ /* 0x040fe40003f06100 */
[----:B------:R-:W-:Y:S01]  /*0840*/  IADD3 R6, PT, PT, R13, 0x1, RZ ;  /* 0x000000010d067810 */ /* 0x000fe20007ffe0ff */
[----:B------:R-:W-:Y:S01]  /*0850*/  IMAD.X R10, R12, 0x1, ~R5, P1 ;  /* 0x000000010c0a7824 */ /* 0x000fe200008e0e05 */
[----:B------:R-:W-:Y:S02]  /*0860*/  SEL R7, R7, R15, P0 ;  /* 0x0000000f07077207 */ /* 0x000fe40000000000 */
[----:B------:R-:W-:-:S02]  /*0870*/  SEL R6, R6, R13, P0 ;  /* 0x0000000d06067207 */ /* 0x000fc40000000000 */
[----:B------:R-:W-:Y:S02]  /*0880*/  SEL R10, R10, R12, P0 ;  /* 0x0000000c0a0a7207 */ /* 0x000fe40000000000 */
[----:B------:R-:W-:Y:S01]  /*0890*/  ISETP.GE.U32.AND P0, PT, R7, R4, PT ;  /* 0x000000040700720c */ /* 0x000fe20003f06070 */
[----:B------:R-:W-:Y:S01]  /*08a0*/  VIADD R7, R6, 0x1 ;  /* 0x0000000106077836 */ /* 0x000fe20000000000 */
[----:B------:R-:W-:Y:S02]  /*08b0*/  ISETP.NE.U32.AND P1, PT, R4, RZ, PT ;  /* 0x000000ff0400720c */ /* 0x000fe40003f25070 */
[----:B------:R-:W-:Y:S02]  /*08c0*/  ISETP.GE.U32.AND.EX P0, PT, R10, R5, PT, P0 ;  /* 0x000000050a00720c */ /* 0x000fe40003f06100 */
[----:B------:R-:W-:Y:S01]  /*08d0*/  ISETP.NE.AND.EX P1, PT, R5, RZ, PT, P1 ;  /* 0x000000ff0500720c */ /* 0x000fe20003f25310 */
[----:B------:R-:W-:Y:S01]  /*08e0*/  IMAD.MOV.U32 R5, RZ, RZ, 0x0 ;  /* 0x00000000ff057424 */ /* 0x000fe200078e00ff */
[----:B------:R-:W-:-:S02]  /*08f0*/  MOV R4, R0 ;  /* 0x0000000000047202 */ /* 0x000fc40000000f00 */
[----:B------:R-:W-:-:S04]  /*0900*/  SEL R7, R7, R6, P0 ;  /* 0x0000000607077207 */ /* 0x000fc80000000000 */
[----:B------:R-:W-:Y:S01]  /*0910*/  SEL R7, R7, 0xffffffff, P1 ;  /* 0xffffffff07077807 */ /* 0x000fe20000800000 */
[----:B------:R-:W-:Y:S06]  /*0920*/  RET.REL.NODEC R4 `(_Z5splitPxPiS0_mm) ;  /* 0xfffffff404b47950 */ /* 0x000fec0003c3ffff */
        .weak           $__internal_2_$__cuda_sm20_rem_u64
        .type           $__internal_2_$__cuda_sm20_rem_u64,@function
        .size           $__internal_2_$__cuda_sm20_rem_u64,(.L_x_153 - $__internal_2_$__cuda_sm20_rem_u64)
$__internal_2_$__cuda_sm20_rem_u64:
[----:B------:R-:W0:Y:S01]  /*0930*/  LDCU.64 UR6, c[0x0][0x398] ;  /* 0x00007300ff0677ac */ /* 0x000e220008000a00 */
[----:B------:R-:W1:Y:S01]  /*0940*/  LDC.64 R2, c[0x0][0x398] ;  /* 0x0000e600ff027b82 */ /* 0x000e620000000a00 */
[----:B0-----:R-:W0:Y:S08]  /*0950*/  I2F.U64.RP R7, UR6 ;  /* 0x0000000600077d12 */ /* 0x001e300008309000 */
[----:B0-----:R-:W0:Y:S02]  /*0960*/  MUFU.RCP R7, R7 ;  /* 0x0000000700077308 */ /* 0x001e240000001000 */
[----:B0-----:R-:W-:-:S06]  /*0970*/  IADD3 R10, PT, PT, R7, 0x1ffffffe, RZ ;  /* 0x1ffffffe070a7810 */ /* 0x001fcc0007ffe0ff */
[----:B------:R-:W1:Y:S02]  /*0980*/  F2I.U64.TRUNC R10, R10 ;  /* 0x0000000a000a7311 */ /* 0x000e64000020d800 */
[----:B-1----:R-:W-:-:S04]  /*0990*/  IMAD.WIDE.U32 R12, R10, R2, RZ ;  /* 0x000000020a0c7225 */ /* 0x002fc800078e00ff */
[C---:B------:R-:W-:Y:S01]  /*09a0*/  IMAD R9, R10.reuse, R3, R13 ;  /* 0x000000030a097224 */ /* 0x040fe200078e020d */
[----:B------:R-:W-:Y:S02]  /*09b0*/  IADD3 R15, P0, PT, RZ, -R12, RZ ;  /* 0x8000000cff0f7210 */ /* 0x000fe40007f1e0ff */
[----:B------:R-:W-:Y:S01]  /*09c0*/  MOV R13, R10 ;  /* 0x0000000a000d7202 */ /* 0x000fe20000000f00 */
[----:B------:R-:W-:Y:S02]  /*09d0*/  IMAD R9, R11, R2, R9 ;  /* 0x000000020b097224 */ /* 0x000fe400078e0209 */
[----:B------:R-:W-:-:S04]  /*09e0*/  IMAD.HI.U32 R12, R10, R15, RZ ;  /* 0x0000000f0a0c7227 */ /* 0x000fc800078e00ff */
[----:B------:R-:W-:-:S04]  /*09f0*/  IMAD.X R9, RZ, RZ, ~R9, P0 ;  /* 0x000000ffff097224 */ /* 0x000fc800000e0e09 */
[----:B------:R-:W-:-:S04]  /*0a00*/  IMAD.WIDE.U32 R12, P0, R10, R9, R12 ;  /* 0x000000090a0c7225 */ /* 0x000fc8000780000c */
[C---:B------:R-:W-:Y:S02]  /*0a10*/  IMAD R17, R11.reuse, R9, RZ ;  /* 0x000000090b117224 */ /* 0x040fe400078e02ff */
[----:B------:R-:W-:-:S04]  /*0a20*/  IMAD.HI.U32 R12, P1, R11, R15, R12 ;  /* 0x0000000f0b0c7227 */ /* 0x000fc8000782000c */
[----:B------:R-:W-:Y:S01]  /*0a30*/  IMAD.HI.U32 R7, R11, R9, RZ ;  /* 0x000000090b077227 */ /* 0x000fe200078e00ff */
[----:B------:R-:W-:-:S03]  /*0a40*/  IADD3 R13, P2, PT, R17, R12, RZ ;  /* 0x0000000c110d7210 */ /* 0x000fc60007f5e0ff */
[----:B------:R-:W-:Y:S02]  /*0a50*/  IMAD.X R7, R7, 0x1, R11, P0 ;  /* 0x0000000107077824 */ /* 0x000fe400000e060b */
[----:B------:R-:W-:-:S03]  /*0a60*/  IMAD.WIDE.U32 R10, R13, R2, RZ ;  /* 0x000000020d0a7225 */ /* 0x000fc600078e00ff */
[----:B------:R-:W-:Y:S01]  /*0a70*/  IADD3.X R7, PT, PT, RZ, RZ, R7, P2, P1 ;  /* 0x000000ffff077210 */ /* 0x000fe200017e2407 */
[----:B------:R-:W-:Y:S01]  /*0a80*/  IMAD R9, R13, R3, R11 ;  /* 0x000000030d097224 */ /* 0x000fe200078e020b */
[----:B------:R-:W-:-:S03]  /*0a90*/  IADD3 R11, P0, PT, RZ, -R10, RZ ;  /* 0x8000000aff0b7210 */ /* 0x000fc60007f1e0ff */
[----:B------:R-:W-:Y:S02]  /*0aa0*/  IMAD R9, R7, R2, R9 ;  /* 0x0000000207097224 */ /* 0x000fe400078e0209 */
[----:B------:R-:W-:-:S03]  /*0ab0*/  IMAD.HI.U32 R12, R13, R11, RZ ;  /* 0x0000000b0d0c7227 */ /* 0x000fc600078e00ff */
[----:B------:R-:W-:-:S05]  /*0ac0*/  IADD3.X R10, PT, PT, RZ, ~R9, RZ, P0, !PT ;  /* 0x80000009ff0a7210 */ /* 0x000fca00007fe4ff */
[----:B------:R-:W-:-:S04]  /*0ad0*/  IMAD.WIDE.U32 R12, P0, R13, R10, R12 ;  /* 0x0000000a0d0c7225 */ /* 0x000fc8000780000c */
[C---:B------:R-:W-:Y:S02]  /*0ae0*/  IMAD R14, R7.reuse, R10, RZ ;  /* 0x0000000a070e7224 */ /* 0x040fe400078e02ff */
[----:B------:R-:W-:-:S04]  /*0af0*/  IMAD.HI.U32 R9, P1, R7, R11, R12 ;  /* 0x0000000b07097227 */ /* 0x000fc8000782000c */
[----:B------:R-:W-:Y:S02]  /*0b00*/  HFMA2 R11, -RZ, RZ, 0, 0 ;  /* 0x00000000ff0b7431 */ /* 0x000fe400000001ff */
[----:B------:R-:W-:Y:S01]  /*0b10*/  IMAD.HI.U32 R10, R7, R10, RZ ;  /* 0x0000000a070a7227 */ /* 0x000fe200078e00ff */
[----:B------:R-:W-:-:S03]  /*0b20*/  IADD3 R9, P2, PT, R14, R9, RZ ;  /* 0x000000090e097210 */ /* 0x000fc60007f5e0ff */
[----:B------:R-:W-:Y:S02]  /*0b30*/  IMAD.X R7, R10, 0x1, R7, P0 ;  /* 0x000000010a077824 */ /* 0x000fe400000e0607 */
[----:B------:R-:W-:-:S03]  /*0b40*/  IMAD.HI.U32 R10, R9, R4, RZ ;  /* 0x00000004090a7227 */ /* 0x000fc600078e00ff */
[----:B------:R-:W-:Y:S01]  /*0b50*/  IADD3.X R7, PT, PT, RZ, RZ, R7, P2, P1 ;  /* 0x000000ffff077210 */ /* 0x000fe200017e2407 */
[----:B------:R-:W-:-:S04]  /*0b60*/  IMAD.WIDE.U32 R10, R9, R5, R10 ;  /* 0x00000005090a7225 */ /* 0x000fc800078e000a */
[C---:B------:R-:W-:Y:S02]  /*0b70*/  IMAD R12, R7.reuse, R5, RZ ;  /* 0x00000005070c7224 */ /* 0x040fe400078e02ff */
[----:B------:R-:W-:-:S04]  /*0b80*/  IMAD.HI.U32 R9, P0, R7, R4, R10 ;  /* 0x0000000407097227 */ /* 0x000fc8000780000a */
[----:B------:R-:W-:Y:S01]  /*0b90*/  IMAD.HI.U32 R7, R7, R5, RZ ;  /* 0x0000000507077227 */ /* 0x000fe200078e00ff */
[----:B------:R-:W-:-:S03]  /*0ba0*/  IADD3 R9, P1, PT, R12, R9, RZ ;  /* 0x000000090c097210 */ /* 0x000fc60007f3e0ff */
[----:B------:R-:W-:Y:S02]  /*0bb0*/  IMAD.X R7, RZ, RZ, R7, P0 ;  /* 0x000000ffff077224 */ /* 0x000fe400000e0607 */
[----:B------:R-:W-:-:S03]  /*0bc0*/  IMAD.WIDE.U32 R10, R9, R2, RZ ;  /* 0x00000002090a7225 */ /* 0x000fc600078e00ff */
[----:B------:R-:W-:Y:S01]  /*0bd0*/  IADD3.X R7, PT, PT, RZ, R7, RZ, P1, !PT ;  /* 0x00000007ff077210 */ /* 0x000fe20000ffe4ff */
[----:B------:R-:W-:Y:S01]  /*0be0*/  IMAD R9, R9, R3, R11 ;  /* 0x0000000309097224 */ /* 0x000fe200078e020b */
[----:B------:R-:W-:-:S03]  /*0bf0*/  IADD3 R11, P1, PT, -R10, R4, RZ ;  /* 0x000000040a0b7210 */ /* 0x000fc60007f3e1ff */
[-C--:B------:R-:W-:Y:S01]  /*0c00*/  IMAD R4, R7, R2.reuse, R9 ;  /* 0x0000000207047224 */ /* 0x080fe200078e0209 */
[-C--:B------:R-:W-:Y:S02]  /*0c10*/  ISETP.GE.U32.AND P0, PT, R11, R2.reuse, PT ;  /* 0x000000020b00720c */ /* 0x080fe40003f06070 */
[----:B------:R-:W-:Y:S01]  /*0c20*/  MOV R9, 0x0 ;  /* 0x0000000000097802 */ /* 0x000fe20000000f00 */
[----:B------:R-:W-:Y:S01]  /*0c30*/  IMAD.X R4, R5, 0x1, ~R4, P1 ;  /* 0x0000000105047824 */ /* 0x000fe200008e0e04 */
[----:B------:R-:W-:-:S04]  /*0c40*/  IADD3 R5, P1, PT, R11, -R2, RZ ;  /* 0x800000020b057210 */ /* 0x000fc80007f3e0ff */
[CC--:B------:R-:W-:Y:S02]  /*0c50*/  ISETP.GE.U32.AND.EX P0, PT, R4.reuse, R3.reuse, PT, P0 ;  /* 0x000000030400720c */ /* 0x0c0fe40003f06100 */
[----:B------:R-:W-:Y:S02]  /*0c60*/  IADD3.X R10, PT, PT, R4, ~R3, RZ, P1, !PT ;  /* 0x80000003040a7210 */ /* 0x000fe40000ffe4ff */
[----:B------:R-:W-:Y:S02]  /*0c70*/  SEL R5, R5, R11, P0 ;  /* 0x0000000b05057207 */ /* 0x000fe40000000000 */
[----:B------:R-:W-:Y:S02]  /*0c80*/  SEL R10, R10, R4, P0 ;  /* 0x000000040a0a7207 */ /* 0x000fe40000000000 */
[C---:B------:R-:W-:Y:S01]  /*0c90*/  ISETP.GE.U32.AND P0, PT, R5.reuse, R2, PT ;  /* 0x000000020500720c */ /* 0x040fe20003f06070 */
[----:B------:R-:W-:Y:S01]  /*0ca0*/  IMAD.IADD R4, R5, 0x1, -R2 ;  /* 0x0000000105047824 */ /* 0x000fe200078e0a02 */
[----:B------:R-:W-:-:S02]  /*0cb0*/  ISETP.NE.U32.AND P1, PT, R2, RZ, PT ;  /* 0x000000ff0200720c */ /* 0x000fc40003f25070 */
[----:B------:R-:W-:Y:S02]  /*0cc0*/  ISETP.GE.U32.AND.EX P0, PT, R10, R3, PT, P0 ;  /* 0x000000030a00720c */ /* 0x000fe40003f06100 */
[----:B------:R-:W-:Y:S02]  /*0cd0*/  ISETP.NE.AND.EX P1, PT, R3, RZ, PT, P1 ;  /* 0x000000ff0300720c */ /* 0x000fe40003f25310 */
[----:B------:R-:W-:-:S04]  /*0ce0*/  SEL R4, R4, R5, P0 ;  /* 0x0000000504047207 */ /* 0x000fc80000000000 */
[----:B------:R-:W-:Y:S01]  /*0cf0*/  SEL R4, R4, 0xffffffff, P1 ;  /* 0xffffffff04047807 */ /* 0x000fe20000800000 */
[----:B------:R-:W-:Y:S06]  /*0d00*/  RET.REL.NODEC R8 `(_Z5splitPxPiS0_mm) ;  /* 0xfffffff008bc7950 */ /* 0x000fec0003c3ffff */
.L_x_18:
        /* <DEDUP_REMOVED lines=15> */
.L_x_153:


//--------------------- .text._Z11ass_A_exactddPiS_PdiPxS_S0_S0_ii --------------------------
	.section	.text._Z11ass_A_exactddPiS_PdiPxS_S0_S0_ii,"ax",@progbits
	.align	128
        .global         _Z11ass_A_exactddPiS_PdiPxS_S0_S0_ii
        .type           _Z11ass_A_exactddPiS_PdiPxS_S0_S0_ii,@function
        .size           _Z11ass_A_exactddPiS_PdiPxS_S0_S0_ii,(.L_x_154 - _Z11ass_A_exactddPiS_PdiPxS_S0_S0_ii)
        .other          _Z11ass_A_exactddPiS_PdiPxS_S0_S0_ii,@"STO_CUDA_ENTRY STV_DEFAULT"
_Z11ass_A_exactddPiS_PdiPxS_S0_S0_ii:
.text._Z11ass_A_exactddPiS_PdiPxS_S0_S0_ii:
[----:B------:R-:W0:Y:S08]  /*0000*/  LDC R1, c[0x0][0x37c] ;  /* 0x0000df00ff017b82 */ /* 0x000e300000000800 */
[----:B------:R-:W1:Y:S01]  /*0010*/  LDC R16, c[0x0][0x3a8] ;  /* 0x0000ea00ff107b82 */ /* 0x000e620000000800 */
[----:B------:R-:W-:-:S07]  /*0020*/  MOV R0, 0x0 ;  /* 0x0000000000007802 */ /* 0x000fce0000000f00 */
[----:B------:R2:W3:Y:S01]  /*0030*/  LDC.64 R2, c[0x4][R0] ;  /* 0x0100000000027b82 */ /* 0x0004e20000000a00 */
[C---:B-1----:R-:W-:Y:S02]  /*0040*/  IMAD R17, R16.reuse, R16, R16 ;  /* 0x0000001010117224 */ /* 0x042fe400078e0210 */
[----:B------:R-:W-:-:S04]  /*0050*/  VIADD R16, R16, 0x1 ;  /* 0x0000000110107836 */ /* 0x000fc80000000000 */
[----:B------:R-:W-:-:S04]  /*0060*/  IMAD.IADD R17, R16, 0x1, R17 ;  /* 0x0000000110117824 */ /* 0x000fc800078e0211 */
[----:B------:R-:W-:-:S04]  /*0070*/  IMAD R4, R17, R17, RZ ;  /* 0x0000001111047224 */ /* 0x000fc800078e02ff */
[----:B0-23--:R-:W-:-:S07]  /*0080*/  IMAD.WIDE R4, R4, 0x8, RZ ;  /* 0x0000000804047825 */ /* 0x00dfce00078e02ff */
[----:B------:R-:W-:-:S07]  /*0090*/  LEPC R20, `(.L_x_19) ;  /* 0x000000001014794e */ /* 0x000fce0000000000 */
[----:B------:R-:W-:Y:S05]  /*00a0*/  CALL.ABS.NOINC R2 ;  /* 0x0000000002007343 */ /* 0x000fea0003c00000 */
.L_x_19:
[----:B------:R-:W0:Y:S01]  /*00b0*/  S2R R0, SR_TID.X ;  /* 0x0000000000007919 */ /* 0x000e220000002100 */
[----:B------:R-:W0:Y:S01]  /*00c0*/  S2UR UR6, SR_CTAID.X ;  /* 0x00000000000679c3 */ /* 0x000e220000002500 */
[----:B------:R-:W1:Y:S01]  /*00d0*/  LDCU.64 UR4, c[0x0][0x3d0] ;  /* 0x00007a00ff0477ac */ /* 0x000e620008000a00 */
[----:B------:R-:W-:Y:S06]  /*00e0*/  BSSY.RECONVERGENT B4, `(.L_x_20) ;  /* 0x000056d000047945 */ /* 0x000fec0003800200 */
[----:B------:R-:W0:Y:S01]  /*00f0*/  LDC R3, c[0x0][0x360] ;  /* 0x0000d800ff037b82 */ /* 0x000e220000000800 */
[----:B-1----:R-:W-:Y:S01]  /*0100*/  UIMAD UR4, UR5, UR4, URZ ;  /* 0x00000004050472a4 */ /* 0x002fe2000f8e02ff */
[----:B0-----:R-:W-:-:S05]  /*0110*/  IMAD R0, R3, UR6, R0 ;  /* 0x0000000603007c24 */ /* 0x001fca000f8e0200 */
[----:B------:R-:W-:-:S13]  /*0120*/  ISETP.GE.U32.AND P0, PT, R0, UR4, PT ;  /* 0x0000000400007c0c */ /* 0x000fda000bf06070 */
[----:B------:R-:W-:Y:S05]  /*0130*/  @P0 BRA `(.L_x_21) ;  /* 0x00000054009c0947 */ /* 0x000fea0003800000 */
[----:B------:R-:W0:Y:S01]  /*0140*/  LDCU UR4, c[0x0][0x3a8] ;  /* 0x00007500ff0477ac */ /* 0x000e220008000800 */
[----:B------:R-:W1:Y:S01]  /*0150*/  LDC.64 R48, c[0x0][0x358] ;  /* 0x0000d600ff307b82 */ /* 0x000e620000000a00 */
[----:B0-----:R-:W-:-:S05]  /*0160*/  IMAD.U32 R7, RZ, RZ, UR4 ;  /* 0x00000004ff077e24 */ /* 0x001fca000f8e00ff */
[----:B------:R-:W-:-:S13]  /*0170*/  ISETP.GE.AND P0, PT, R7, RZ, PT ;  /* 0x000000ff0700720c */ /* 0x000fda0003f06270 */
[----:B------:R-:W-:Y:S05]  /*0180*/  @!P0 BRA `(.L_x_22) ;  /* 0x0000004800e08947 */ /* 0x000fea0003800000 */
[----:B------:R-:W-:Y:S02]  /*0190*/  IMAD R0, R7, R7, RZ ;  /* 0x0000000707007224 */ /* 0x000fe400078e02ff */
[----:B------:R-:W-:-:S03]  /*01a0*/  IMAD.MOV.U32 R2, RZ, RZ, 0x1 ;  /* 0x00000001ff027424 */ /* 0x000fc600078e00ff */
[----:B------:R-:W-:-:S06]  /*01b0*/  LEA R8, R0, 0xffffffff, 0x2 ;  /* 0xffffffff00087811 */ /* 0x000fcc00078e10ff */
[----:B------:R-:W0:Y:S08]  /*01c0*/  I2F.F64 R8, R8 ;  /* 0x0000000800087312 */ /* 0x000e300000201c00 */
[----:B0-----:R-:W0:Y:S02]  /*01d0*/  MUFU.RCP64H R3, R9 ;  /* 0x0000000900037308 */ /* 0x001e240000001800 */
[----:B0-----:R-:W-:-:S08]  /*01e0*/  DFMA R6, -R8, R2, 1 ;  /* 0x3ff000000806742b */ /* 0x001fd00000000102 */
[----:B------:R-:W-:-:S08]  /*01f0*/  DFMA R6, R6, R6, R6 ;  /* 0x000000060606722b */ /* 0x000fd00000000006 */
[----:B------:R-:W-:Y:S02]  /*0200*/  DFMA R2, R2, R6, R2 ;  /* 0x000000060202722b */ /* 0x000fe40000000002 */
[----:B------:R-:W0:Y:S06]  /*0210*/  I2F.F64.U32 R6, R0 ;  /* 0x0000000000067312 */ /* 0x000e2c0000201800 */
[----:B------:R-:W-:-:S08]  /*0220*/  DFMA R10, -R8, R2, 1 ;  /* 0x3ff00000080a742b */ /* 0x000fd00000000102 */
[----:B------:R-:W-:Y:S01]  /*0230*/  DFMA R2, R2, R10, R2 ;  /* 0x0000000a0202722b */ /* 0x000fe20000000002 */
[----:B0-----:R-:W-:-:S07]  /*0240*/  FSETP.GEU.AND P1, PT, |R7|, 6.5827683646048100446e-37, PT ;  /* 0x036000000700780b */ /* 0x001fce0003f2e200 */
[----:B------:R-:W-:-:S08]  /*0250*/  DMUL R10, R6, R2 ;  /* 0x00000002060a7228 */ /* 0x000fd00000000000 */
[----:B------:R-:W-:-:S08]  /*0260*/  DFMA R12, -R8, R10, R6 ;  /* 0x0000000a080c722b */ /* 0x000fd00000000106 */
[----:B------:R-:W-:-:S10]  /*0270*/  DFMA R2, R2, R12, R10 ;  /* 0x0000000c0202722b */ /* 0x000fd4000000000a */
[----:B------:R-:W-:-:S05]  /*0280*/  FFMA R10, RZ, R9, R3 ;  /* 0x00000009ff0a7223 */ /* 0x000fca0000000003 */
[----:B------:R-:W-:-:S13]  /*0290*/  FSETP.GT.AND P0, PT, |R10|, 1.469367938527859385e-39, PT ;  /* 0x001000000a00780b */ /* 0x000fda0003f04200 */
[----:B------:R-:W-:Y:S05]  /*02a0*/  @P0 BRA P1, `(.L_x_23) ;  /* 0x0000000000200947 */ /* 0x000fea0000800000 */
[----:B------:R-:W-:Y:S01]  /*02b0*/  IMAD.MOV.U32 R32, RZ, RZ, R6 ;  /* 0x000000ffff207224 */ /* 0x000fe200078e0006 */
[----:B------:R-:W-:Y:S01]  /*02c0*/  MOV R38, 0x310 ;  /* 0x0000031000267802 */ /* 0x000fe20000000f00 */
[----:B------:R-:W-:Y:S02]  /*02d0*/  IMAD.MOV.U32 R39, RZ, RZ, R7 ;  /* 0x000000ffff277224 */ /* 0x000fe400078e0007 */
[----:B------:R-:W-:Y:S02]  /*02e0*/  IMAD.MOV.U32 R6, RZ, RZ, R8 ;  /* 0x000000ffff067224 */ /* 0x000fe400078e0008 */
[----:B------:R-:W-:-:S07]  /*02f0*/  IMAD.MOV.U32 R7, RZ, RZ, R9 ;  /* 0x000000ffff077224 */ /* 0x000fce00078e0009 */
[----:B-1----:R-:W-:Y:S05]  /*0300*/  CALL.REL.NOINC `($__internal_3_$__cuda_sm20_div_rn_f64_full) ;  /* 0x0000005400407944 */ /* 0x002fea0003c00000 */
[----:B------:R-:W-:Y:S02]  /*0310*/  IMAD.MOV.U32 R2, RZ, RZ, R6 ;  /* 0x000000ffff027224 */ /* 0x000fe400078e0006 */
[----:B------:R-:W-:-:S07]  /*0320*/  IMAD.MOV.U32 R3, RZ, RZ, R7 ;  /* 0x000000ffff037224 */ /* 0x000fce00078e0007 */
.L_x_23:
[----:B------:R-:W-:Y:S01]  /*0330*/  BSSY.RECONVERGENT B3, `(.L_x_22) ;  /* 0x000049d000037945 */ /* 0x000fe20003800200 */
[----:B------:R-:W-:-:S07]  /*0340*/  IMAD.MOV.U32 R12, RZ, RZ, RZ ;  /* 0x000000ffff0c7224 */ /* 0x000fce00078e00ff */
.L_x_77:
[----:B------:R-:W-:Y:S01]  /*0350*/  BSSY.RECONVERGENT B2, `(.L_x_24) ;  /* 0x0000497000027945 */ /* 0x000fe20003800200 */
[----:B------:R-:W-:Y:S01]  /*0360*/  SHF.R.S32.HI R10, RZ, 0x1f, R12 ;  /* 0x0000001fff0a7819 */ /* 0x000fe2000001140c */
[----:B------:R-:W-:-:S07]  /*0370*/  IMAD.MOV.U32 R13, RZ, RZ, RZ ;  /* 0x000000ffff0d7224 */ /* 0x000fce00078e00ff */
.L_x_76:
[----:B------:R-:W-:Y:S01]  /*0380*/  BSSY.RECONVERGENT B1, `(.L_x_25) ;  /* 0x0000490000017945 */ /* 0x000fe20003800200 */
[----:B------:R-:W-:Y:S02]  /*0390*/  IMAD R0, R16, R13, R12 ;  /* 0x0000000d10007224 */ /* 0x000fe400078e020c */
[----:B------:R-:W-:-:S07]  /*03a0*/  IMAD.MOV.U32 R11, RZ, RZ, RZ ;  /* 0x000000ffff0b7224 */ /* 0x000fce00078e00ff */
.L_x_75:
[----:B------:R-:W0:Y:S01]  /*03b0*/  LDC R24, c[0x0][0x3a8] ;  /* 0x0000ea00ff187b82 */ /* 0x000e220000000800 */
[----:B------:R-:W2:Y:S01]  /*03c0*/  LDCU.64 UR4, c[0x0][0x3c8] ;  /* 0x00007900ff0477ac */ /* 0x000ea20008000a00 */
[----:B------:R-:W-:Y:S06]  /*03d0*/  BSSY.RECONVERGENT B0, `(.L_x_26) ;  /* 0x0000485000007945 */ /* 0x000fec0003800200 */
[----:B------:R-:W3:Y:S08]  /*03e0*/  LDC.64 R22, c[0x0][0x3c8] ;  /* 0x0000f200ff167b82 */ /* 0x000ef00000000a00 */
[----:B------:R-:W4:Y:S01]  /*03f0*/  LDC.64 R8, c[0x0][0x3c0] ;  /* 0x0000f000ff087b82 */ /* 0x000f220000000a00 */
[-C--:B0-----:R-:W-:Y:S01]  /*0400*/  IMAD R7, R11, R24.reuse, RZ ;  /* 0x000000180b077224 */ /* 0x081fe200078e02ff */
[----:B------:R-:W-:-:S02]  /*0410*/  ISETP.GE.AND P3, PT, R13, R24, PT ;  /* 0x000000180d00720c */ /* 0x000fc40003f66270 */
[----:B------:R-:W-:Y:S01]  /*0420*/  ISETP.GE.AND P2, PT, R11, R24, PT ;  /* 0x000000180b00720c */ /* 0x000fe20003f46270 */
[C---:B------:R-:W-:Y:S01]  /*0430*/  IMAD.IADD R19, R7.reuse, 0x1, -R24 ;  /* 0x0000000107137824 */ /* 0x040fe200078e0a18 */
[----:B------:R-:W-:Y:S02]  /*0440*/  IADD3 R6, P0, PT, R7, R12, RZ ;  /* 0x0000000c07067210 */ /* 0x000fe40007f1e0ff */
[----:B------:R-:W-:Y:S01]  /*0450*/  ISETP.LT.AND P5, PT, R12, R24, !P2 ;  /* 0x000000180c00720c */ /* 0x000fe200057a1270 */
[--C-:B------:R-:W-:Y:S01]  /*0460*/  IMAD.IADD R25, R19, 0x1, R12.reuse ;  /* 0x0000000113197824 */ /* 0x100fe200078e020c */
[C---:B------:R-:W-:Y:S01]  /*0470*/  LEA.HI.X.SX32 R15, R7.reuse, R10, 0x1, P0 ;  /* 0x0000000a070f7211 */ /* 0x040fe200000f0eff */
[----:B------:R-:W-:Y:S01]  /*0480*/  IMAD.IADD R7, R7, 0x1, R12 ;  /* 0x0000000107077824 */ /* 0x000fe200078e020c */
[----:B--2---:R-:W-:Y:S02]  /*0490*/  LEA R14, P1, R6, UR4, 0x3 ;  /* 0x00000004060e7c11 */ /* 0x004fe4000f8218ff */
[----:B------:R-:W-:Y:S01]  /*04a0*/  ISETP.NE.AND P0, PT, R12, RZ, PT ;  /* 0x000000ff0c00720c */ /* 0x000fe20003f05270 */
[----:B------:R-:W-:Y:S01]  /*04b0*/  IMAD.IADD R27, R7, 0x1, R11 ;  /* 0x00000001071b7824 */ /* 0x000fe200078e020b */
[----:B------:R-:W-:-:S02]  /*04c0*/  LEA.HI.X R15, R6, UR5, R15, 0x3, P1 ;  /* 0x00000005060f7c11 */ /* 0x000fc400088f1c0f */
[----:B------:R-:W-:Y:S01]  /*04d0*/  IADD3 R6, P4, PT, R19, R12, RZ ;  /* 0x0000000c13067210 */ /* 0x000fe20007f9e0ff */
[----:B----4-:R-:W-:Y:S01]  /*04e0*/  IMAD.WIDE.U32 R8, R27, 0x8, R8 ;  /* 0x000000081b087825 */ /* 0x010fe200078e0008 */
[----:B------:R-:W-:Y:S02]  /*04f0*/  ISETP.NE.AND P1, PT, R11, RZ, PT ;  /* 0x000000ff0b00720c */ /* 0x000fe40003f25270 */
[----:B------:R-:W-:Y:S02]  /*0500*/  LEA.HI.X.SX32 R21, R19, R10, 0x1, P4 ;  /* 0x0000000a13157211 */ /* 0x000fe400020f0eff */
[C---:B------:R-:W-:Y:S02]  /*0510*/  LEA R18, P4, R6.reuse, UR4, 0x3 ;  /* 0x0000000406127c11 */ /* 0x040fe4000f8818ff */
[----:B------:R-:W-:Y:S02]  /*0520*/  ISETP.NE.AND P0, PT, R11, RZ, P0 ;  /* 0x000000ff0b00720c */ /* 0x000fe40000705270 */
[----:B------:R-:W-:Y:S01]  /*0530*/  LEA.HI.X R19, R6, UR5, R21, 0x3, P4 ;  /* 0x0000000506137c11 */ /* 0x000fe2000a0f1c15 */
[----:B---3--:R-:W-:Y:S01]  /*0540*/  IMAD.WIDE.U32 R20, R7, 0x8, R22 ;  /* 0x0000000807147825 */ /* 0x008fe200078e0016 */
[----:B------:R-:W-:-:S02]  /*0550*/  ISETP.LT.AND P1, PT, R12, R24, P1 ;  /* 0x000000180c00720c */ /* 0x000fc40000f21270 */
[----:B------:R-:W-:Y:S01]  /*0560*/  ISETP.NE.AND P2, PT, R12, RZ, !P2 ;  /* 0x000000ff0c00720c */ /* 0x000fe20005745270 */
[----:B------:R-:W-:Y:S01]  /*0570*/  IMAD.WIDE R22, R25, 0x8, R22 ;  /* 0x0000000819167825 */ /* 0x000fe200078e0216 */
[----:B------:R-:W-:Y:S11]  /*0580*/  @!P3 BRA `(.L_x_27) ;  /* 0x0000001400d0b947 */ /* 0x000ff60003800000 */
[----:B------:R-:W-:Y:S01]  /*0590*/  ISETP.NE.AND P3, PT, R24, RZ, PT ;  /* 0x000000ff1800720c */ /* 0x000fe20003f65270 */
[----:B------:R-:W-:-:S12]  /*05a0*/  IMAD.MOV.U32 R37, RZ, RZ, RZ ;  /* 0x000000ffff257224 */ /* 0x000fd800078e00ff */
[----:B------:R-:W-:Y:S05]  /*05b0*/  @!P3 BRA `(.L_x_28) ;  /* 0x0000000c00c4b947 */ /* 0x000fea0003800000 */
[----:B------:R-:W-:Y:S01]  /*05c0*/  BSSY.RECONVERGENT B6, `(.L_x_29) ;  /* 0x00000ef000067945 */ /* 0x000fe20003800200 */
[----:B------:R-:W-:-:S07]  /*05d0*/  IMAD.MOV.U32 R25, RZ, RZ, RZ ;  /* 0x000000ffff197224 */ /* 0x000fce00078e00ff */
.L_x_38:
[----:B0-----:R-:W0:Y:S01]  /*05e0*/  LDC.64 R34, c[0x0][0x3c0] ;  /* 0x0000f000ff227b82 */ /* 0x001e220000000a00 */
[----:B------:R-:W-:Y:S01]  /*05f0*/  IMAD R24, R16, R25, RZ ;  /* 0x0000001910187224 */ /* 0x000fe200078e02ff */
[----:B-1----:R-:W-:Y:S02]  /*0600*/  R2UR UR4, R48 ;  /* 0x00000000300472ca */ /* 0x002fe400000e0000 */
[C---:B------:R-:W-:Y:S01]  /*0610*/  R2UR UR5, R49.reuse ;  /* 0x00000000310572ca */ /* 0x040fe200000e0000 */
[----:B------:R-:W-:Y:S01]  /*0620*/  IMAD.IADD R29, R24, 0x1, R13 ;  /* 0x00000001181d7824 */ /* 0x000fe200078e020d */
[----:B------:R-:W-:Y:S02]  /*0630*/  @P2 R2UR UR6, R48 ;  /* 0x00000000300622ca */ /* 0x000fe400000e0000 */
[----:B------:R-:W-:Y:S01]  /*0640*/  @P2 R2UR UR7, R49 ;  /* 0x00000000310722ca */ /* 0x000fe200000e0000 */
[----:B------:R-:W1:Y:S01]  /*0650*/  LDC.64 R42, c[0x0][0x380] ;  /* 0x0000e000ff2a7b82 */ /* 0x000e620000000a00 */
[----:B------:R-:W-:-:S07]  /*0660*/  IMAD.MOV.U32 R36, RZ, RZ, 0x1 ;  /* 0x00000001ff247424 */ /* 0x000fce00078e00ff */
[----:B------:R-:W2:Y:S04]  /*0670*/  LDC.64 R40, c[0x0][0x388] ;  /* 0x0000e200ff287b82 */ /* 0x000ea80000000a00 */
[----:B------:R-:W3:Y:S01]  /*0680*/  @P2 LDG.E.64 R26, desc[UR6][R14.64+-0x8] ;  /* 0xfffff8060e1a2981 */ /* 0x000ee2000c1e1b00 */
[----:B0-----:R-:W-:-:S06]  /*0690*/  IMAD.WIDE.U32 R34, R29, 0x8, R34 ;  /* 0x000000081d227825 */ /* 0x001fcc00078e0022 */
[----:B------:R-:W2:Y:S01]  /*06a0*/  LDG.E.64 R34, desc[UR4][R34.64] ;  /* 0x0000000422227981 */ /* 0x000ea2000c1e1b00 */
[----:B------:R-:W-:Y:S02]  /*06b0*/  @P5 R2UR UR4, R48 ;  /* 0x00000000300452ca */ /* 0x000fe400000e0000 */
[----:B------:R-:W-:-:S13]  /*06c0*/  @P5 R2UR UR5, R49 ;  /* 0x00000000310552ca */ /* 0x000fda00000e0000 */
[----:B------:R-:W4:Y:S01]  /*06d0*/  @P5 LDG.E.64 R6, desc[UR4][R20.64] ;  /* 0x0000000414065981 */ /* 0x000f22000c1e1b00 */
[C---:B------:R-:W-:Y:S02]  /*06e0*/  @P1 R2UR UR4, R48.reuse ;  /* 0x00000000300412ca */ /* 0x040fe400000e0000 */
[C---:B------:R-:W-:Y:S02]  /*06f0*/  @P1 R2UR UR5, R49.reuse ;  /* 0x00000000310512ca */ /* 0x040fe400000e0000 */
[----:B------:R-:W-:Y:S02]  /*0700*/  @P0 R2UR UR6, R48 ;  /* 0x00000000300602ca */ /* 0x000fe400000e0000 */
[----:B------:R-:W-:-:S09]  /*0710*/  @P0 R2UR UR7, R49 ;  /* 0x00000000310702ca */ /* 0x000fd200000e0000 */
[----:B------:R-:W5:Y:S01]  /*0720*/  @P1 LDG.E.64 R30, desc[UR4][R22.64] ;  /* 0x00000004161e1981 */ /* 0x000f62000c1e1b00 */
[----:B------:R-:W0:Y:S03]  /*0730*/  LDCU UR4, c[0x0][0x384] ;  /* 0x00007080ff0477ac */ /* 0x000e260008000800 */
[----:B------:R-:W5:Y:S01]  /*0740*/  @P0 LDG.E.64 R32, desc[UR6][R18.64+-0x8] ;  /* 0xfffff80612200981 */ /* 0x000f62000c1e1b00 */
[----:B0-----:R-:W1:Y:S02]  /*0750*/  MUFU.RCP64H R37, UR4 ;  /* 0x0000000400257d08 */ /* 0x001e640008001800 */
[----:B-1----:R-:W-:-:S08]  /*0760*/  DFMA R38, R36, -R42, 1 ;  /* 0x3ff000002426742b */ /* 0x002fd0000000082a */
[----:B------:R-:W-:-:S08]  /*0770*/  DFMA R38, R38, R38, R38 ;  /* 0x000000262626722b */ /* 0x000fd00000000026 */
[----:B------:R-:W-:-:S08]  /*0780*/  DFMA R38, R36, R38, R36 ;  /* 0x000000262426722b */ /* 0x000fd00000000024 */
[----:B------:R-:W-:-:S08]  /*0790*/  DFMA R36, R38, -R42, 1 ;  /* 0x3ff000002624742b */ /* 0x000fd0000000082a */
[----:B------:R-:W-:Y:S01]  /*07a0*/  DFMA R36, R38, R36, R38 ;  /* 0x000000242624722b */ /* 0x000fe20000000026 */
[----:B------:R-:W-:Y:S01]  /*07b0*/  BSSY.RECONVERGENT B7, `(.L_x_30) ;  /* 0x0000015000077945 */ /* 0x000fe20003800200 */
[----:B--2---:R-:W-:-:S08]  /*07c0*/  DMUL R44, R34, R40 ;  /* 0x00000028222c7228 */ /* 0x004fd00000000000 */
[----:B------:R-:W-:Y:S01]  /*07d0*/  DMUL R34, R44, R36 ;  /* 0x000000242c227228 */ /* 0x000fe20000000000 */
[----:B------:R-:W-:-:S07]  /*07e0*/  CS2R R40, SRZ ;  /* 0x0000000000287805 */ /* 0x000fce000001ff00 */
[----:B------:R-:W-:Y:S02]  /*07f0*/  DFMA R38, R34, -R42, R44 ;  /* 0x8000002a2226722b */ /* 0x000fe4000000002c */
[----:B----4-:R-:W-:-:S06]  /*0800*/  @P5 DADD R40, RZ, R6 ;  /* 0x00000000ff285229 */ /* 0x010fcc0000000006 */
[----:B------:R-:W-:Y:S02]  /*0810*/  DFMA R6, R36, R38, R34 ;  /* 0x000000262406722b */ /* 0x000fe40000000022 */
[----:B---3--:R-:W-:Y:S01]  /*0820*/  @P2 DADD R40, R40, -R26 ;  /* 0x0000000028282229 */ /* 0x008fe2000000081a */
[----:B------:R-:W-:-:S07]  /*0830*/  FSETP.GEU.AND P4, PT, |R45|, 6.5827683646048100446e-37, PT ;  /* 0x036000002d00780b */ /* 0x000fce0003f8e200 */
[----:B------:R-:W-:-:S05]  /*0840*/  FFMA R26, RZ, UR4, R7 ;  /* 0x00000004ff1a7c23 */ /* 0x000fca0008000007 */
[----:B------:R-:W-:Y:S01]  /*0850*/  FSETP.GT.AND P3, PT, |R26|, 1.469367938527859385e-39, PT ;  /* 0x001000001a00780b */ /* 0x000fe20003f64200 */
[----:B-----5:R-:W-:-:S08]  /*0860*/  @P1 DADD R40, R40, -R30 ;  /* 0x0000000028281229 */ /* 0x020fd0000000081e */
[----:B------:R-:W-:-:S04]  /*0870*/  @P0 DADD R40, R40, R32 ;  /* 0x0000000028280229 */ /* 0x000fc80000000020 */
[----:B------:R-:W-:Y:S07]  /*0880*/  @P3 BRA P4, `(.L_x_31) ;  /* 0x00000000001c3947 */ /* 0x000fee0002000000 */
[----:B------:R-:W0:Y:S01]  /*0890*/  LDCU.64 UR4, c[0x0][0x380] ;  /* 0x00007000ff0477ac */ /* 0x000e220008000a00 */
[----:B------:R-:W-:Y:S01]  /*08a0*/  IMAD.MOV.U32 R32, RZ, RZ, R44 ;  /* 0x000000ffff207224 */ /* 0x000fe200078e002c */
[----:B------:R-:W-:Y:S01]  /*08b0*/  MOV R38, 0x900 ;  /* 0x0000090000267802 */ /* 0x000fe20000000f00 */
[----:B------:R-:W-:Y:S02]  /*08c0*/  IMAD.MOV.U32 R39, RZ, RZ, R45 ;  /* 0x000000ffff277224 */ /* 0x000fe400078e002d */
[----:B0-----:R-:W-:Y:S02]  /*08d0*/  IMAD.U32 R6, RZ, RZ, UR4 ;  /* 0x00000004ff067e24 */ /* 0x001fe4000f8e00ff */
[----:B------:R-:W-:-:S07]  /*08e0*/  IMAD.U32 R7, RZ, RZ, UR5 ;  /* 0x00000005ff077e24 */ /* 0x000fce000f8e00ff */
[----:B------:R-:W-:Y:S05]  /*08f0*/  CALL.REL.NOINC `($__internal_3_$__cuda_sm20_div_rn_f64_full) ;  /* 0x0000004c00c47944 */ /* 0x000fea0003c00000 */
.L_x_31:
[----:B------:R-:W-:Y:S05]  /*0900*/  BSYNC.RECONVERGENT B7 ;  /* 0x0000000000077941 */ /* 0x000fea0003800200 */
.L_x_30:
[----:B------:R-:W-:Y:S01]  /*0910*/  IMAD.IADD R26, R24, 0x1, R11 ;  /* 0x00000001181a7824 */ /* 0x000fe200078e020b */
[C---:B------:R-:W-:Y:S01]  /*0920*/  R2UR UR6, R48.reuse ;  /* 0x00000000300672ca */ /* 0x040fe200000e0000 */
[----:B------:R-:W0:Y:S01]  /*0930*/  LDCU UR4, c[0x0][0x3a8] ;  /* 0x00007500ff0477ac */ /* 0x000e220008000800 */
[----:B------:R-:W-:Y:S01]  /*0940*/  R2UR UR7, R49 ;  /* 0x00000000310772ca */ /* 0x000fe200000e0000 */
[----:B------:R-:W-:Y:S01]  /*0950*/  IMAD R37, R17, R26, R0 ;  /* 0x0000001a11257224 */ /* 0x000fe200078e0200 */
[----:B------:R-:W-:Y:S01]  /*0960*/  R2UR UR8, R48 ;  /* 0x00000000300872ca */ /* 0x000fe200000e0000 */
[----:B------:R-:W-:Y:S01]  /*0970*/  DMUL R40, R6, R40 ;  /* 0x0000002806287228 */ /* 0x000fe20000000000 */
[----:B------:R-:W-:Y:S01]  /*0980*/  R2UR UR9, R49 ;  /* 0x00000000310972ca */ /* 0x000fe200000e0000 */
[----:B------:R-:W-:Y:S01]  /*0990*/  IMAD.WIDE.U32 R36, R37, 0x8, R4 ;  /* 0x0000000825247825 */ /* 0x000fe200078e0004 */
[----:B------:R-:W-:Y:S01]  /*09a0*/  ISETP.NE.AND P3, PT, R13, RZ, PT ;  /* 0x000000ff0d00720c */ /* 0x000fe20003f65270 */
[----:B------:R-:W1:Y:S06]  /*09b0*/  LDC.64 R42, c[0x0][0x388] ;  /* 0x0000e200ff2a7b82 */ /* 0x000e6c0000000a00 */
[----:B------:R2:W-:Y:S01]  /*09c0*/  ST.E.64 desc[UR6][R36.64], R40 ;  /* 0x0000002824007985 */ /* 0x0005e2000c101b06 */
[----:B------:R-:W3:Y:S01]  /*09d0*/  LDCU.64 UR6, c[0x0][0x3c8] ;  /* 0x00007900ff0677ac */ /* 0x000ee20008000a00 */
[----:B------:R-:W-:Y:S01]  /*09e0*/  SHF.R.S32.HI R28, RZ, 0x1f, R13 ;  /* 0x0000001fff1c7819 */ /* 0x000fe2000001140d */
[----:B------:R-:W4:Y:S01]  /*09f0*/  LDC.64 R38, c[0x0][0x380] ;  /* 0x0000e000ff267b82 */ /* 0x000f220000000a00 */
[----:B------:R-:W4:Y:S01]  /*0a00*/  LDG.E.64 R6, desc[UR8][R8.64] ;  /* 0x0000000808067981 */ /* 0x000f22000c1e1b00 */
[C---:B0-----:R-:W-:Y:S01]  /*0a10*/  ISETP.GE.AND P4, PT, R25.reuse, UR4, PT ;  /* 0x0000000419007c0c */ /* 0x041fe2000bf86270 */
[C---:B------:R-:W-:Y:S01]  /*0a20*/  IMAD R26, R25.reuse, UR4, RZ ;  /* 0x00000004191a7c24 */ /* 0x040fe2000f8e02ff */
[----:B------:R-:W-:-:S02]  /*0a30*/  ISETP.EQ.OR P3, PT, R25, RZ, !P3 ;  /* 0x000000ff1900720c */ /* 0x000fc40005f62670 */
[----:B------:R-:W-:Y:S02]  /*0a40*/  ISETP.EQ.OR P4, PT, R13, RZ, P4 ;  /* 0x000000ff0d00720c */ /* 0x000fe40002782670 */
[----:B------:R-:W-:-:S04]  /*0a50*/  IADD3 R31, P6, PT, R26, R13, RZ ;  /* 0x0000000d1a1f7210 */ /* 0x000fc80007fde0ff */
[----:B------:R-:W-:Y:S02]  /*0a60*/  LEA.HI.X.SX32 R32, R26, R28, 0x1, P6 ;  /* 0x0000001c1a207211 */ /* 0x000fe400030f0eff */
[----:B---3--:R-:W-:-:S03]  /*0a70*/  LEA R26, P6, R31, UR6, 0x3 ;  /* 0x000000061f1a7c11 */ /* 0x008fc6000f8c18ff */
[----:B------:R-:W-:Y:S01]  /*0a80*/  @!P3 VIADD R27, R25, 0xffffffff ;  /* 0xffffffff191bb836 */ /* 0x000fe20000000000 */
[----:B------:R-:W-:Y:S02]  /*0a90*/  @!P3 R2UR UR5, R49 ;  /* 0x000000003105b2ca */ /* 0x000fe400000e0000 */
[----:B------:R-:W-:Y:S01]  /*0aa0*/  @!P4 R2UR UR8, R48 ;  /* 0x000000003008c2ca */ /* 0x000fe200000e0000 */
[----:B------:R-:W-:Y:S01]  /*0ab0*/  @!P3 IMAD R30, R27, UR4, RZ ;  /* 0x000000041b1ebc24 */ /* 0x000fe2000f8e02ff */
[----:B------:R-:W-:Y:S02]  /*0ac0*/  @!P4 R2UR UR9, R49 ;  /* 0x000000003109c2ca */ /* 0x000fe400000e0000 */
[----:B------:R-:W-:Y:S02]  /*0ad0*/  LEA.HI.X R27, R31, UR7, R32, 0x3, P6 ;  /* 0x000000071f1b7c11 */ /* 0x000fe4000b0f1c20 */
[----:B------:R-:W-:Y:S02]  /*0ae0*/  @!P3 IADD3 R31, P6, PT, R30, R13, RZ ;  /* 0x0000000d1e1fb210 */ /* 0x000fe40007fde0ff */
[----:B------:R-:W-:-:S02]  /*0af0*/  @!P3 R2UR UR4, R48 ;  /* 0x000000003004b2ca */ /* 0x000fc400000e0000 */
[----:B------:R-:W-:Y:S02]  /*0b00*/  @!P3 LEA.HI.X.SX32 R32, R30, R28, 0x1, P6 ;  /* 0x0000001c1e20b211 */ /* 0x000fe400030f0eff */
[----:B------:R-:W-:-:S03]  /*0b10*/  @!P3 LEA R30, P6, R31, UR6, 0x3 ;  /* 0x000000061f1ebc11 */ /* 0x000fc6000f8c18ff */
[----:B------:R-:W3:Y:S01]  /*0b20*/  @!P4 LDG.E.64 R44, desc[UR8][R26.64+-0x8] ;  /* 0xfffff8081a2cc981 */ /* 0x000ee2000c1e1b00 */
[----:B------:R-:W-:-:S06]  /*0b30*/  @!P3 LEA.HI.X R31, R31, UR7, R32, 0x3, P6 ;  /* 0x000000071f1fbc11 */ /* 0x000fcc000b0f1c20 */
[----:B------:R-:W5:Y:S01]  /*0b40*/  @!P3 LDG.E.64 R30, desc[UR4][R30.64+-0x8] ;  /* 0xfffff8041e1eb981 */ /* 0x000f62000c1e1b00 */
[----:B------:R-:W0:Y:S01]  /*0b50*/  LDCU UR4, c[0x0][0x38c] ;  /* 0x00007180ff0477ac */ /* 0x000e220008000800 */
[----:B------:R-:W-:Y:S01]  /*0b60*/  IMAD.MOV.U32 R32, RZ, RZ, 0x1 ;  /* 0x00000001ff207424 */ /* 0x000fe200078e00ff */
[----:B------:R-:W-:Y:S01]  /*0b70*/  CS2R R50, SRZ ;  /* 0x0000000000327805 */ /* 0x000fe2000001ff00 */
[----:B------:R-:W-:Y:S01]  /*0b80*/  BSSY.RECONVERGENT B7, `(.L_x_32) ;  /* 0x0000017000077945 */ /* 0x000fe20003800200 */
[----:B0-----:R-:W1:Y:S03]  /*0b90*/  MUFU.RCP64H R33, UR4 ;  /* 0x0000000400217d08 */ /* 0x001e660008001800 */
[----:B-1----:R-:W-:-:S08]  /*0ba0*/  DFMA R34, R32, -R42, 1 ;  /* 0x3ff000002022742b */ /* 0x002fd0000000082a */
[----:B------:R-:W-:-:S08]  /*0bb0*/  DFMA R34, R34, R34, R34 ;  /* 0x000000222222722b */ /* 0x000fd00000000022 */
[----:B------:R-:W-:-:S08]  /*0bc0*/  DFMA R34, R32, R34, R32 ;  /* 0x000000222022722b */ /* 0x000fd00000000020 */
[----:B------:R-:W-:-:S08]  /*0bd0*/  DFMA R32, R34, -R42, 1 ;  /* 0x3ff000002220742b */ /* 0x000fd0000000082a */
[----:B------:R-:W-:Y:S02]  /*0be0*/  DFMA R32, R34, R32, R34 ;  /* 0x000000202220722b */ /* 0x000fe40000000022 */
[----:B----4-:R-:W-:-:S08]  /*0bf0*/  DMUL R38, R6, R38 ;  /* 0x0000002606267228 */ /* 0x010fd00000000000 */
[----:B------:R-:W-:Y:S02]  /*0c00*/  DMUL R6, R38, R32 ;  /* 0x0000002026067228 */ /* 0x000fe40000000000 */
[----:B------:R-:W-:-:S06]  /*0c10*/  FSETP.GEU.AND P6, PT, |R39|, 6.5827683646048100446e-37, PT ;  /* 0x036000002700780b */ /* 0x000fcc0003fce200 */
[----:B------:R-:W-:-:S08]  /*0c20*/  DFMA R34, R6, -R42, R38 ;  /* 0x8000002a0622722b */ /* 0x000fd00000000026 */
[----:B------:R-:W-:-:S10]  /*0c30*/  DFMA R6, R32, R34, R6 ;  /* 0x000000222006722b */ /* 0x000fd40000000006 */
[----:B------:R-:W-:Y:S01]  /*0c40*/  FFMA R32, RZ, UR4, R7 ;  /* 0x00000004ff207c23 */ /* 0x000fe20008000007 */
[----:B---3--:R-:W-:-:S04]  /*0c50*/  @!P4 DADD R50, RZ, -R44 ;  /* 0x00000000ff32c229 */ /* 0x008fc8000000082c */
[----:B------:R-:W-:-:S04]  /*0c60*/  FSETP.GT.AND P4, PT, |R32|, 1.469367938527859385e-39, PT ;  /* 0x001000002000780b */ /* 0x000fc80003f84200 */
[----:B-----5:R-:W-:-:S09]  /*0c70*/  @!P3 DADD R50, R50, R30 ;  /* 0x000000003232b229 */ /* 0x020fd2000000001e */
[----:B--2---:R-:W-:Y:S05]  /*0c80*/  @P4 BRA P6, `(.L_x_33) ;  /* 0x0000000000184947 */ /* 0x004fea0003000000 */
[----:B------:R-:W0:Y:S01]  /*0c90*/  LDCU.64 UR4, c[0x0][0x388] ;  /* 0x00007100ff0477ac */ /* 0x000e220008000a00 */
[----:B------:R-:W-:Y:S01]  /*0ca0*/  IMAD.MOV.U32 R32, RZ, RZ, R38 ;  /* 0x000000ffff207224 */ /* 0x000fe200078e0026 */
[----:B------:R-:W-:Y:S01]  /*0cb0*/  MOV R38, 0xcf0 ;  /* 0x00000cf000267802 */ /* 0x000fe20000000f00 */
[----:B0-----:R-:W-:Y:S02]  /*0cc0*/  IMAD.U32 R6, RZ, RZ, UR4 ;  /* 0x00000004ff067e24 */ /* 0x001fe4000f8e00ff */
[----:B------:R-:W-:-:S07]  /*0cd0*/  IMAD.U32 R7, RZ, RZ, UR5 ;  /* 0x00000005ff077e24 */ /* 0x000fce000f8e00ff */
[----:B------:R-:W-:Y:S05]  /*0ce0*/  CALL.REL.NOINC `($__internal_3_$__cuda_sm20_div_rn_f64_full) ;  /* 0x0000004800c87944 */ /* 0x000fea0003c00000 */
.L_x_33:
[----:B------:R-:W-:Y:S05]  /*0cf0*/  BSYNC.RECONVERGENT B7 ;  /* 0x0000000000077941 */ /* 0x000fea0003800200 */
.L_x_32:
[----:B------:R-:W0:Y:S01]  /*0d00*/  LDC.64 R30, c[0x0][0x3c0] ;  /* 0x0000f000ff1e7b82 */ /* 0x000e220000000a00 */
[----:B------:R-:W-:Y:S01]  /*0d10*/  DFMA R6, R6, R50, R40 ;  /* 0x000000320606722b */ /* 0x000fe20000000028 */
[----:B------:R-:W-:Y:S01]  /*0d20*/  R2UR UR4, R48 ;  /* 0x00000000300472ca */ /* 0x000fe200000e0000 */
[----:B------:R-:W-:Y:S01]  /*0d30*/  IMAD.IADD R41, R16, 0x1, R29 ;  /* 0x0000000110297824 */ /* 0x000fe200078e021d */
[C---:B------:R-:W-:Y:S02]  /*0d40*/  R2UR UR5, R49.reuse ;  /* 0x00000000310572ca */ /* 0x040fe400000e0000 */
[----:B------:R-:W-:Y:S02]  /*0d50*/  R2UR UR6, R48 ;  /* 0x00000000300672ca */ /* 0x000fe400000e0000 */
[----:B------:R-:W-:Y:S01]  /*0d60*/  R2UR UR7, R49 ;  /* 0x00000000310772ca */ /* 0x000fe200000e0000 */
[-C--:B------:R-:W-:Y:S01]  /*0d70*/  DMUL R6, R6, R2.reuse ;  /* 0x0000000206067228 */ /* 0x080fe20000000000 */
[----:B------:R-:W1:Y:S07]  /*0d80*/  LDC.64 R42, c[0x0][0x388] ;  /* 0x0000e200ff2a7b82 */ /* 0x000e6e0000000a00 */
[----:B------:R-:W-:Y:S01]  /*0d90*/  DMUL R6, R6, R2 ;  /* 0x0000000206067228 */ /* 0x000fe20000000000 */
[----:B0-----:R-:W-:-:S06]  /*0da0*/  IMAD.WIDE.U32 R40, R41, 0x8, R30 ;  /* 0x0000000829287825 */ /* 0x001fcc00078e001e */
[----:B------:R0:W-:Y:S04]  /*0db0*/  ST.E.64 desc[UR4][R36.64], R6 ;  /* 0x0000000624007985 */ /* 0x0001e8000c101b04 */
[----:B------:R-:W1:Y:S01]  /*0dc0*/  LDG.E.64 R40, desc[UR6][R40.64] ;  /* 0x0000000628287981 */ /* 0x000e62000c1e1b00 */
[C---:B------:R-:W-:Y:S02]  /*0dd0*/  @P5 R2UR UR4, R48.reuse ;  /* 0x00000000300452ca */ /* 0x040fe400000e0000 */
[C---:B------:R-:W-:Y:S02]  /*0de0*/  @P5 R2UR UR5, R49.reuse ;  /* 0x00000000310552ca */ /* 0x040fe400000e0000 */
[C---:B------:R-:W-:Y:S02]  /*0df0*/  @P2 R2UR UR6, R48.reuse ;  /* 0x00000000300622ca */ /* 0x040fe400000e0000 */
[----:B------:R-:W-:Y:S01]  /*0e00*/  @P2 R2UR UR7, R49 ;  /* 0x00000000310722ca */ /* 0x000fe200000e0000 */
[----:B0-----:R-:W0:Y:S08]  /*0e10*/  LDC.64 R36, c[0x0][0x380] ;  /* 0x0000e000ff247b82 */ /* 0x001e300000000a00 */
[----:B------:R-:W2:Y:S01]  /*0e20*/  @P5 LDG.E.64 R30, desc[UR4][R20.64] ;  /* 0x00000004141e5981 */ /* 0x000ea2000c1e1b00 */
[----:B------:R-:W-:-:S02]  /*0e30*/  @P1 R2UR UR4, R48 ;  /* 0x00000000300412ca */ /* 0x000fc400000e0000 */
[C---:B------:R-:W-:Y:S01]  /*0e40*/  @P1 R2UR UR5, R49.reuse ;  /* 0x00000000310512ca */ /* 0x040fe200000e0000 */
[----:B------:R-:W3:Y:S01]  /*0e50*/  @P2 LDG.E.64 R32, desc[UR6][R14.64+-0x8] ;  /* 0xfffff8060e202981 */ /* 0x000ee2000c1e1b00 */
[----:B------:R-:W-:Y:S02]  /*0e60*/  @P0 R2UR UR6, R48 ;  /* 0x00000000300602ca */ /* 0x000fe400000e0000 */
[----:B------:R-:W-:-:S09]  /*0e70*/  @P0 R2UR UR7, R49 ;  /* 0x00000000310702ca */ /* 0x000fd200000e0000 */
[----:B------:R-:W4:Y:S01]  /*0e80*/  @P1 LDG.E.64 R34, desc[UR4][R22.64] ;  /* 0x0000000416221981 */ /* 0x000f22000c1e1b00 */
[----:B------:R-:W5:Y:S03]  /*0e90*/  LDCU UR4, c[0x0][0x384] ;  /* 0x00007080ff0477ac */ /* 0x000f660008000800 */
[----:B------:R-:W4:Y:S01]  /*0ea0*/  @P0 LDG.E.64 R38, desc[UR6][R18.64+-0x8] ;  /* 0xfffff80612260981 */ /* 0x000f22000c1e1b00 */
[----:B------:R-:W-:Y:S01]  /*0eb0*/  IMAD.MOV.U32 R6, RZ, RZ, 0x1 ;  /* 0x00000001ff067424 */ /* 0x000fe200078e00ff */
[----:B------:R-:W-:Y:S01]  /*0ec0*/  BSSY.RECONVERGENT B7, `(.L_x_34) ;  /* 0x000001c000077945 */ /* 0x000fe20003800200 */
[----:B------:R-:W-:Y:S01]  /*0ed0*/  ISETP.NE.AND P4, PT, R13, RZ, PT ;  /* 0x000000ff0d00720c */ /* 0x000fe20003f85270 */
[----:B-----5:R-:W0:Y:S03]  /*0ee0*/  MUFU.RCP64H R7, UR4 ;  /* 0x0000000400077d08 */ /* 0x020e260008001800 */
[----:B0-----:R-:W-:-:S08]  /*0ef0*/  DFMA R44, R6, -R36, 1 ;  /* 0x3ff00000062c742b */ /* 0x001fd00000000824 */
[----:B------:R-:W-:-:S08]  /*0f00*/  DFMA R44, R44, R44, R44 ;  /* 0x0000002c2c2c722b */ /* 0x000fd0000000002c */
[----:B------:R-:W-:-:S08]  /*0f10*/  DFMA R44, R6, R44, R6 ;  /* 0x0000002c062c722b */ /* 0x000fd00000000006 */
[----:B------:R-:W-:-:S08]  /*0f20*/  DFMA R6, R44, -R36, 1 ;  /* 0x3ff000002c06742b */ /* 0x000fd00000000824 */
[----:B------:R-:W-:Y:S02]  /*0f30*/  DFMA R44, R44, R6, R44 ;  /* 0x000000062c2c722b */ /* 0x000fe4000000002c */
[----:B-1----:R-:W-:Y:S01]  /*0f40*/  DMUL R42, R40, R42 ;  /* 0x0000002a282a7228 */ /* 0x002fe20000000000 */
[----:B------:R-:W-:-:S07]  /*0f50*/  CS2R R40, SRZ ;  /* 0x0000000000287805 */ /* 0x000fce000001ff00 */
[----:B------:R-:W-:Y:S02]  /*0f60*/  DMUL R6, R44, R42 ;  /* 0x0000002a2c067228 */ /* 0x000fe40000000000 */
[----:B------:R-:W-:-:S06]  /*0f70*/  FSETP.GEU.AND P6, PT, |R43|, 6.5827683646048100446e-37, PT ;  /* 0x036000002b00780b */ /* 0x000fcc0003fce200 */
[----:B------:R-:W-:Y:S02]  /*0f80*/  DFMA R36, R6, -R36, R42 ;  /* 0x800000240624722b */ /* 0x000fe4000000002a */
[----:B--2---:R-:W-:-:S06]  /*0f90*/  @P5 DADD R40, RZ, R30 ;  /* 0x00000000ff285229 */ /* 0x004fcc000000001e */
[----:B------:R-:W-:Y:S02]  /*0fa0*/  DFMA R6, R44, R36, R6 ;  /* 0x000000242c06722b */ /* 0x000fe40000000006 */
[----:B---3--:R-:W-:-:S08]  /*0fb0*/  @P2 DADD R40, R40, -R32 ;  /* 0x0000000028282229 */ /* 0x008fd00000000820 */
[----:B------:R-:W-:Y:S01]  /*0fc0*/  FFMA R29, RZ, UR4, R7 ;  /* 0x00000004ff1d7c23 */ /* 0x000fe20008000007 */
[----:B----4-:R-:W-:-:S04]  /*0fd0*/  @P1 DADD R40, R40, -R34 ;  /* 0x0000000028281229 */ /* 0x010fc80000000822 */
[----:B------:R-:W-:-:S04]  /*0fe0*/  FSETP.GT.AND P3, PT, |R29|, 1.469367938527859385e-39, PT ;  /* 0x001000001d00780b */ /* 0x000fc80003f64200 */
[----:B------:R-:W-:-:S09]  /*0ff0*/  @P0 DADD R40, R40, R38 ;  /* 0x0000000028280229 */ /* 0x000fd20000000026 */
[----:B------:R-:W-:Y:S05]  /*1000*/  @P3 BRA P6, `(.L_x_35) ;  /* 0x00000000001c3947 */ /* 0x000fea0003000000 */
[----:B------:R-:W0:Y:S01]  /*1010*/  LDCU.64 UR4, c[0x0][0x380] ;  /* 0x00007000ff0477ac */ /* 0x000e220008000a00 */
[----:B------:R-:W-:Y:S01]  /*1020*/  IMAD.MOV.U32 R32, RZ, RZ, R42 ;  /* 0x000000ffff207224 */ /* 0x000fe200078e002a */
[----:B------:R-:W-:Y:S01]  /*1030*/  MOV R38, 0x1080 ;  /* 0x0000108000267802 */ /* 0x000fe20000000f00 */
[----:B------:R-:W-:Y:S02]  /*1040*/  IMAD.MOV.U32 R39, RZ, RZ, R43 ;  /* 0x000000ffff277224 */ /* 0x000fe400078e002b */
[----:B0-----:R-:W-:Y:S02]  /*1050*/  IMAD.U32 R6, RZ, RZ, UR4 ;  /* 0x00000004ff067e24 */ /* 0x001fe4000f8e00ff */
[----:B------:R-:W-:-:S07]  /*1060*/  IMAD.U32 R7, RZ, RZ, UR5 ;  /* 0x00000005ff077e24 */ /* 0x000fce000f8e00ff */
[----:B------:R-:W-:Y:S05]  /*1070*/  CALL.REL.NOINC `($__internal_3_$__cuda_sm20_div_rn_f64_full) ;  /* 0x0000004400e47944 */ /* 0x000fea0003c00000 */
.L_x_35:
[----:B------:R-:W-:Y:S05]  /*1080*/  BSYNC.RECONVERGENT B7 ;  /* 0x0000000000077941 */ /* 0x000fea0003800200 */
.L_x_34:
[----:B------:R-:W0:Y:S01]  /*1090*/  LDCU UR4, c[0x0][0x3a8] ;  /* 0x00007500ff0477ac */ /* 0x000e220008000800 */
[----:B------:R-:W-:Y:S01]  /*10a0*/  VIADD R29, R25, 0x1 ;  /* 0x00000001191d7836 */ /* 0x000fe20000000000 */
[C---:B------:R-:W-:Y:S01]  /*10b0*/  R2UR UR5, R49.reuse ;  /* 0x00000000310572ca */ /* 0x040fe200000e0000 */
[----:B------:R-:W-:Y:S01]  /*10c0*/  DMUL R40, R6, R40 ;  /* 0x0000002806287228 */ /* 0x000fe20000000000 */
[----:B------:R-:W-:Y:S01]  /*10d0*/  R2UR UR6, R48 ;  /* 0x00000000300672ca */ /* 0x000fe200000e0000 */
[----:B------:R-:W1:Y:S01]  /*10e0*/  LDC.64 R38, c[0x0][0x388] ;  /* 0x0000e200ff267b82 */ /* 0x000e620000000a00 */
[----:B------:R-:W-:Y:S01]  /*10f0*/  R2UR UR7, R49 ;  /* 0x00000000310772ca */ /* 0x000fe200000e0000 */
[----:B------:R-:W-:-:S06]  /*1100*/  IMAD.MOV.U32 R34, RZ, RZ, 0x1 ;  /* 0x00000001ff227424 */ /* 0x000fcc00078e00ff */
[----:B------:R-:W2:Y:S01]  /*1110*/  LDC.64 R32, c[0x0][0x380] ;  /* 0x0000e000ff207b82 */ /* 0x000ea20000000a00 */
[----:B0-----:R-:W-:Y:S02]  /*1120*/  ISETP.GE.AND P3, PT, R29, UR4, PT ;  /* 0x000000041d007c0c */ /* 0x001fe4000bf66270 */
[----:B------:R-:W-:Y:S02]  /*1130*/  IADD3 R29, PT, PT, R16, R24, R11 ;  /* 0x00000018101d7210 */ /* 0x000fe40007ffe00b */
[----:B------:R-:W-:Y:S02]  /*1140*/  R2UR UR4, R48 ;  /* 0x00000000300472ca */ /* 0x000fe400000e0000 */
[----:B------:R-:W-:Y:S01]  /*1150*/  ISETP.EQ.OR P3, PT, R13, RZ, P3 ;  /* 0x000000ff0d00720c */ /* 0x000fe20001f62670 */
[----:B------:R-:W-:-:S04]  /*1160*/  IMAD R29, R17, R29, R0 ;  /* 0x0000001d111d7224 */ /* 0x000fc800078e0200 */
[----:B------:R-:W-:-:S06]  /*1170*/  IMAD.WIDE.U32 R36, R29, 0x8, R4 ;  /* 0x000000081d247825 */ /* 0x000fcc00078e0004 */
[----:B------:R0:W-:Y:S02]  /*1180*/  ST.E.64 desc[UR4][R36.64], R40 ;  /* 0x0000002824007985 */ /* 0x0001e4000c101b04 */
[----:B------:R-:W3:Y:S02]  /*1190*/  @!P3 LDC.64 R30, c[0x0][0x3c8] ;  /* 0x0000f200ff1ebb82 */ /* 0x000ee40000000a00 */
[----:B------:R-:W2:Y:S01]  /*11a0*/  LDG.E.64 R6, desc[UR6][R8.64] ;  /* 0x0000000608067981 */ /* 0x000ea2000c1e1b00 */
[----:B------:R-:W-:Y:S02]  /*11b0*/  @!P3 LOP3.LUT R29, RZ, R25, RZ, 0x33, !PT ;  /* 0x00000019ff1db212 */ /* 0x000fe400078e33ff */
[----:B------:R-:W-:Y:S02]  /*11c0*/  @!P3 R2UR UR4, R48 ;  /* 0x000000003004b2ca */ /* 0x000fe400000e0000 */
[----:B------:R-:W-:Y:S02]  /*11d0*/  @!P3 IADD3 R29, PT, PT, R29, R24, R16 ;  /* 0x000000181d1db210 */ /* 0x000fe40007ffe010 */
[----:B------:R-:W-:-:S02]  /*11e0*/  @!P3 R2UR UR5, R49 ;  /* 0x000000003105b2ca */ /* 0x000fc400000e0000 */
[C---:B------:R-:W-:Y:S02]  /*11f0*/  @!P3 IADD3 R24, P6, PT, R29.reuse, R13, RZ ;  /* 0x0000000d1d18b210 */ /* 0x040fe40007fde0ff */
[----:B------:R-:W-:Y:S02]  /*1200*/  @P4 R2UR UR6, R48 ;  /* 0x00000000300642ca */ /* 0x000fe400000e0000 */
[----:B------:R-:W-:Y:S02]  /*1210*/  @!P3 LEA.HI.X.SX32 R29, R29, R28, 0x1, P6 ;  /* 0x0000001c1d1db211 */ /* 0x000fe400030f0eff */
[----:B------:R-:W-:Y:S02]  /*1220*/  @P4 R2UR UR7, R49 ;  /* 0x00000000310742ca */ /* 0x000fe400000e0000 */
[----:B---3--:R-:W-:-:S04]  /*1230*/  @!P3 LEA R28, P6, R24, R30, 0x3 ;  /* 0x0000001e181cb211 */ /* 0x008fc800078c18ff */
[----:B------:R-:W-:-:S07]  /*1240*/  @!P3 LEA.HI.X R29, R24, R31, R29, 0x3, P6 ;  /* 0x0000001f181db211 */ /* 0x000fce00030f1c1d */
[----:B------:R3:W4:Y:S04]  /*1250*/  @P4 LDG.E.64 R30, desc[UR6][R26.64+-0x8] ;  /* 0xfffff8061a1e4981 */ /* 0x000728000c1e1b00 */
[----:B------:R-:W5:Y:S01]  /*1260*/  @!P3 LDG.E.64 R28, desc[UR4][R28.64+-0x8] ;  /* 0xfffff8041c1cb981 */ /* 0x000f62000c1e1b00 */
[----:B------:R-:W0:Y:S02]  /*1270*/  LDCU UR4, c[0x0][0x38c] ;  /* 0x00007180ff0477ac */ /* 0x000e240008000800 */
        /* <DEDUP_REMOVED lines=8> */
[----:B------:R-:W-:-:S08]  /*1300*/  DMUL R6, R34, R32 ;  /* 0x0000002022067228 */ /* 0x000fd00000000000 */
[----:B---3--:R-:W-:-:S08]  /*1310*/  DFMA R26, R6, -R38, R32 ;  /* 0x80000026061a722b */ /* 0x008fd00000000020 */
[----:B------:R-:W-:Y:S01]  /*1320*/  DFMA R6, R34, R26, R6 ;  /* 0x0000001a2206722b */ /* 0x000fe20000000006 */
[----:B------:R-:W-:Y:S02]  /*1330*/  CS2R R26, SRZ ;  /* 0x00000000001a7805 */ /* 0x000fe4000001ff00 */
[----:B------:R-:W-:-:S07]  /*1340*/  FSETP.GEU.AND P6, PT, |R33|, 6.5827683646048100446e-37, PT ;  /* 0x036000002100780b */ /* 0x000fce0003fce200 */
[----:B------:R-:W-:Y:S01]  /*1350*/  FFMA R24, RZ, UR4, R7 ;  /* 0x00000004ff187c23 */ /* 0x000fe20008000007 */
[----:B-----5:R-:W-:-:S04]  /*1360*/  @!P3 DADD R26, RZ, -R28 ;  /* 0x00000000ff1ab229 */ /* 0x020fc8000000081c */
[----:B------:R-:W-:-:S04]  /*1370*/  FSETP.GT.AND P3, PT, |R24|, 1.469367938527859385e-39, PT ;  /* 0x001000001800780b */ /* 0x000fc80003f64200 */
[----:B----4-:R-:W-:-:S09]  /*1380*/  @P4 DADD R26, R26, R30 ;  /* 0x000000001a1a4229 */ /* 0x010fd2000000001e */
[----:B------:R-:W-:Y:S05]  /*1390*/  @P3 BRA P6, `(.L_x_37) ;  /* 0x0000000000183947 */ /* 0x000fea0003000000 */
[----:B------:R-:W0:Y:S01]  /*13a0*/  LDCU.64 UR4, c[0x0][0x388] ;  /* 0x00007100ff0477ac */ /* 0x000e220008000a00 */
[----:B------:R-:W-:Y:S01]  /*13b0*/  IMAD.MOV.U32 R39, RZ, RZ, R33 ;  /* 0x000000ffff277224 */ /* 0x000fe200078e0021 */
[----:B------:R-:W-:Y:S01]  /*13c0*/  MOV R38, 0x1400 ;  /* 0x0000140000267802 */ /* 0x000fe20000000f00 */
[----:B0-----:R-:W-:Y:S02]  /*13d0*/  IMAD.U32 R6, RZ, RZ, UR4 ;  /* 0x00000004ff067e24 */ /* 0x001fe4000f8e00ff */
[----:B------:R-:W-:-:S07]  /*13e0*/  IMAD.U32 R7, RZ, RZ, UR5 ;  /* 0x00000005ff077e24 */ /* 0x000fce000f8e00ff */
[----:B------:R-:W-:Y:S05]  /*13f0*/  CALL.REL.NOINC `($__internal_3_$__cuda_sm20_div_rn_f64_full) ;  /* 0x0000004400047944 */ /* 0x000fea0003c00000 */
.L_x_37:
[----:B------:R-:W-:Y:S05]  /*1400*/  BSYNC.RECONVERGENT B7 ;  /* 0x0000000000077941 */ /* 0x000fea0003800200 */
.L_x_36:
[----:B------:R-:W-:Y:S01]  /*1410*/  DFMA R6, R6, R26, R40 ;  /* 0x0000001a0606722b */ /* 0x000fe20000000028 */
[----:B------:R-:W-:Y:S01]  /*1420*/  VIADD R25, R25, 0x2 ;  /* 0x0000000219197836 */ /* 0x000fe20000000000 */
[----:B------:R-:W-:Y:S02]  /*1430*/  LOP3.LUT R24, R16, 0xfffffffe, RZ, 0xc0, !PT ;  /* 0xfffffffe10187812 */ /* 0x000fe400078ec0ff */
[----:B------:R-:W-:Y:S02]  /*1440*/  R2UR UR4, R48 ;  /* 0x00000000300472ca */ /* 0x000fe400000e0000 */
[----:B------:R-:W-:Y:S02]  /*1450*/  R2UR UR5, R49 ;  /* 0x00000000310572ca */ /* 0x000fe400000e0000 */
[----:B------:R-:W-:Y:S01]  /*1460*/  DMUL R6, R6, R2 ;  /* 0x0000000206067228 */ /* 0x000fe20000000000 */
[----:B------:R-:W-:-:S07]  /*1470*/  ISETP.NE.AND P3, PT, R25, R24, PT ;  /* 0x000000181900720c */ /* 0x000fce0003f65270 */
[----:B------:R-:W-:-:S07]  /*1480*/  DMUL R6, R6, R2 ;  /* 0x0000000206067228 */ /* 0x000fce0000000000 */
[----:B------:R0:W-:Y:S01]  /*1490*/  ST.E.64 desc[UR4][R36.64], R6 ;  /* 0x0000000624007985 */ /* 0x0001e2000c101b04 */
[----:B------:R-:W-:Y:S05]  /*14a0*/  @P3 BRA `(.L_x_38) ;  /* 0xfffffff0004c3947 */ /* 0x000fea000383ffff */
[----:B------:R-:W-:Y:S05]  /*14b0*/  BSYNC.RECONVERGENT B6 ;  /* 0x0000000000067941 */ /* 0x000fea0003800200 */
.L_x_29:
[----:B0-----:R-:W-:-:S07]  /*14c0*/  IMAD.MOV.U32 R37, RZ, RZ, R24 ;  /* 0x000000ffff257224 */ /* 0x001fce00078e0018 */
.L_x_28:
[----:B------:R-:W0:Y:S02]  /*14d0*/  LDCU UR4, c[0x0][0x3a8] ;  /* 0x00007500ff0477ac */ /* 0x000e240008000800 */
[----:B0-----:R-:W-:-:S04]  /*14e0*/  ULOP3.LUT UR4, UR4, 0x1, URZ, 0xc0, !UPT ;  /* 0x0000000104047892 */ /* 0x001fc8000f8ec0ff */
[----:B------:R-:W-:-:S09]  /*14f0*/  UISETP.NE.U32.AND UP0, UPT, UR4, 0x1, UPT ;  /* 0x000000010400788c */ /* 0x000fd2000bf05070 */
[----:B------:R-:W-:Y:S05]  /*1500*/  BRA.U !UP0, `(.L_x_39) ;  /* 0x0000003508c47547 */ /* 0x000fea000b800000 */
[----:B------:R-:W0:Y:S01]  /*1510*/  LDC.64 R6, c[0x0][0x3c0] ;  /* 0x0000f000ff067b82 */ /* 0x000e220000000a00 */
        /* <DEDUP_REMOVED lines=21> */
[----:B------:R1:W5:Y:S01]  /*1670*/  @P0 LDG.E.64 R24, desc[UR6][R18.64+-0x8] ;  /* 0xfffff80612180981 */ /* 0x000362000c1e1b00 */
[----:B0-----:R-:W1:Y:S02]  /*1680*/  MUFU.RCP64H R27, UR4 ;  /* 0x00000004001b7d08 */ /* 0x001e640008001800 */
[----:B-1----:R-:W-:-:S08]  /*1690*/  DFMA R32, R26, -R30, 1 ;  /* 0x3ff000001a20742b */ /* 0x002fd0000000081e */
[----:B------:R-:W-:-:S08]  /*16a0*/  DFMA R32, R32, R32, R32 ;  /* 0x000000202020722b */ /* 0x000fd00000000020 */
[----:B------:R-:W-:-:S08]  /*16b0*/  DFMA R32, R26, R32, R26 ;  /* 0x000000201a20722b */ /* 0x000fd0000000001a */
[----:B------:R-:W-:-:S08]  /*16c0*/  DFMA R26, R32, -R30, 1 ;  /* 0x3ff00000201a742b */ /* 0x000fd0000000081e */
[----:B------:R-:W-:Y:S01]  /*16d0*/  DFMA R32, R32, R26, R32 ;  /* 0x0000001a2020722b */ /* 0x000fe20000000020 */
[----:B------:R-:W-:Y:S01]  /*16e0*/  CS2R R18, SRZ ;  /* 0x0000000000127805 */ /* 0x000fe2000001ff00 */
[----:B------:R-:W-:Y:S01]  /*16f0*/  BSSY.RECONVERGENT B6, `(.L_x_40) ;  /* 0x0000014000067945 */ /* 0x000fe20003800200 */
[----:B--2---:R-:W-:-:S08]  /*1700*/  DMUL R28, R6, R28 ;  /* 0x0000001c061c7228 */ /* 0x004fd00000000000 */
[----:B------:R-:W-:-:S08]  /*1710*/  DMUL R6, R32, R28 ;  /* 0x0000001c20067228 */ /* 0x000fd00000000000 */
[----:B------:R-:W-:Y:S02]  /*1720*/  DFMA R26, R6, -R30, R28 ;  /* 0x8000001e061a722b */ /* 0x000fe4000000001c */
[----:B----4-:R-:W-:-:S06]  /*1730*/  @P5 DADD R18, RZ, R20 ;  /* 0x00000000ff125229 */ /* 0x010fcc0000000014 */
[----:B------:R-:W-:Y:S02]  /*1740*/  DFMA R6, R32, R26, R6 ;  /* 0x0000001a2006722b */ /* 0x000fe40000000006 */
[----:B---3--:R-:W-:Y:S01]  /*1750*/  @P2 DADD R18, R18, -R14 ;  /* 0x0000000012122229 */ /* 0x008fe2000000080e */
[----:B------:R-:W-:-:S07]  /*1760*/  FSETP.GEU.AND P2, PT, |R29|, 6.5827683646048100446e-37, PT ;  /* 0x036000001d00780b */ /* 0x000fce0003f4e200 */
[----:B------:R-:W-:Y:S01]  /*1770*/  FFMA R14, RZ, UR4, R7 ;  /* 0x00000004ff0e7c23 */ /* 0x000fe20008000007 */
[----:B-----5:R-:W-:-:S04]  /*1780*/  @P1 DADD R18, R18, -R22 ;  /* 0x0000000012121229 */ /* 0x020fc80000000816 */
        /* <DEDUP_REMOVED lines=10> */
.L_x_41:
[----:B------:R-:W-:Y:S05]  /*1830*/  BSYNC.RECONVERGENT B6 ;  /* 0x0000000000067941 */ /* 0x000fea0003800200 */
.L_x_40:
[----:B------:R-:W0:Y:S01]  /*1840*/  LDCU UR4, c[0x0][0x3a8] ;  /* 0x00007500ff0477ac */ /* 0x000e220008000800 */
[----:B------:R-:W-:Y:S01]  /*1850*/  IMAD.IADD R14, R36, 0x1, R11 ;  /* 0x00000001240e7824 */ /* 0x000fe200078e020b */
[C---:B------:R-:W-:Y:S01]  /*1860*/  R2UR UR6, R48.reuse ;  /* 0x00000000300672ca */ /* 0x040fe200000e0000 */
[----:B------:R-:W-:Y:S01]  /*1870*/  DMUL R18, R6, R18 ;  /* 0x0000001206127228 */ /* 0x000fe20000000000 */
[----:B------:R-:W-:Y:S01]  /*1880*/  R2UR UR7, R49 ;  /* 0x00000000310772ca */ /* 0x000fe200000e0000 */
[----:B------:R-:W-:Y:S01]  /*1890*/  IMAD R15, R17, R14, R0 ;  /* 0x0000000e110f7224 */ /* 0x000fe200078e0200 */
[----:B------:R-:W-:Y:S02]  /*18a0*/  R2UR UR8, R48 ;  /* 0x00000000300872ca */ /* 0x000fe400000e0000 */
[----:B------:R-:W-:Y:S01]  /*18b0*/  R2UR UR9, R49 ;  /* 0x00000000310972ca */ /* 0x000fe200000e0000 */
[----:B------:R-:W-:-:S08]  /*18c0*/  IMAD.WIDE.U32 R14, R15, 0x8, R4 ;  /* 0x000000080f0e7825 */ /* 0x000fd000078e0004 */
[----:B------:R1:W-:Y:S01]  /*18d0*/  ST.E.64 desc[UR6][R14.64], R18 ;  /* 0x000000120e007985 */ /* 0x0003e2000c101b06 */
[----:B0-----:R-:W-:-:S03]  /*18e0*/  ISETP.GE.AND P0, PT, R37, UR4, PT ;  /* 0x0000000425007c0c */ /* 0x001fc6000bf06270 */
[----:B------:R-:W2:Y:S01]  /*18f0*/  LDG.E.64 R8, desc[UR8][R8.64] ;  /* 0x0000000808087981 */ /* 0x000ea2000c1e1b00 */
[C---:B------:R-:W-:Y:S02]  /*1900*/  ISETP.EQ.OR P1, PT, R13.reuse, RZ, P0 ;  /* 0x000000ff0d00720c */ /* 0x040fe40000722670 */
[----:B------:R-:W-:-:S04]  /*1910*/  ISETP.NE.AND P0, PT, R13, RZ, PT ;  /* 0x000000ff0d00720c */ /* 0x000fc80003f05270 */
[----:B------:R-:W-:-:S07]  /*1920*/  ISETP.EQ.OR P0, PT, R37, RZ, !P0 ;  /* 0x000000ff2500720c */ /* 0x000fce0004702670 */
[----:B------:R-:W0:Y:S01]  /*1930*/  @!P1 LDC.64 R26, c[0x0][0x3c8] ;  /* 0x0000f200ff1a9b82 */ /* 0x000e220000000a00 */
[----:B------:R-:W-:Y:S01]  /*1940*/  @!P1 IMAD R6, R37, UR4, RZ ;  /* 0x0000000425069c24 */ /* 0x000fe2000f8e02ff */
[----:B------:R-:W-:Y:S02]  /*1950*/  @!P1 SHF.R.S32.HI R21, RZ, 0x1f, R13 ;  /* 0x0000001fff159819 */ /* 0x000fe4000001140d */
[----:B------:R-:W-:Y:S02]  /*1960*/  @!P1 R2UR UR6, R48 ;  /* 0x00000000300692ca */ /* 0x000fe400000e0000 */
[C---:B------:R-:W-:Y:S02]  /*1970*/  @!P1 IADD3 R7, P2, PT, R6.reuse, R13, RZ ;  /* 0x0000000d06079210 */ /* 0x040fe40007f5e0ff */
[----:B------:R-:W3:Y:S01]  /*1980*/  @!P0 LDC.64 R28, c[0x0][0x3c8] ;  /* 0x0000f200ff1c8b82 */ /* 0x000ee20000000a00 */
[----:B------:R-:W-:Y:S02]  /*1990*/  @!P1 R2UR UR7, R49 ;  /* 0x00000000310792ca */ /* 0x000fe400000e0000 */
[----:B------:R-:W-:Y:S01]  /*19a0*/  @!P1 LEA.HI.X.SX32 R24, R6, R21, 0x1, P2 ;  /* 0x0000001506189211 */ /* 0x000fe200010f0eff */
[----:B------:R-:W-:Y:S01]  /*19b0*/  @!P0 VIADD R37, R37, 0xffffffff ;  /* 0xffffffff25258836 */ /* 0x000fe20000000000 */
[----:B0-----:R-:W-:-:S04]  /*19c0*/  @!P1 LEA R20, P2, R7, R26, 0x3 ;  /* 0x0000001a07149211 */ /* 0x001fc800078418ff */
[----:B------:R-:W-:Y:S01]  /*19d0*/  @!P1 LEA.HI.X R21, R7, R27, R24, 0x3, P2 ;  /* 0x0000001b07159211 */ /* 0x000fe200010f1c18 */
[----:B------:R-:W-:Y:S01]  /*19e0*/  @!P0 IMAD R22, R37, UR4, RZ ;  /* 0x0000000425168c24 */ /* 0x000fe2000f8e02ff */
[----:B------:R-:W-:Y:S01]  /*19f0*/  @!P0 SHF.R.S32.HI R23, RZ, 0x1f, R13 ;  /* 0x0000001fff178819 */ /* 0x000fe2000001140d */
[----:B------:R-:W0:Y:S03]  /*1a00*/  LDC.64 R26, c[0x0][0x388] ;  /* 0x0000e200ff1a7b82 */ /* 0x000e260000000a00 */
[----:B------:R-:W4:Y:S01]  /*1a10*/  @!P1 LDG.E.64 R20, desc[UR6][R20.64+-0x8] ;  /* 0xfffff80614149981 */ /* 0x000f22000c1e1b00 */
[----:B------:R-:W-:Y:S02]  /*1a20*/  @!P0 IADD3 R6, P3, PT, R22, R13, RZ ;  /* 0x0000000d16068210 */ /* 0x000fe40007f7e0ff */
[----:B------:R-:W-:Y:S02]  /*1a30*/  @!P0 R2UR UR4, R48 ;  /* 0x00000000300482ca */ /* 0x000fe400000e0000 */
[----:B------:R-:W-:Y:S01]  /*1a40*/  @!P0 R2UR UR5, R49 ;  /* 0x00000000310582ca */ /* 0x000fe200000e0000 */
[----:B------:R-:W2:Y:S01]  /*1a50*/  LDC.64 R24, c[0x0][0x380] ;  /* 0x0000e000ff187b82 */ /* 0x000ea20000000a00 */
[----:B------:R-:W-:-:S02]  /*1a60*/  @!P0 LEA.HI.X.SX32 R7, R22, R23, 0x1, P3 ;  /* 0x0000001716078211 */ /* 0x000fc400018f0eff */
[----:B---3--:R-:W-:-:S04]  /*1a70*/  @!P0 LEA R22, P2, R6, R28, 0x3 ;  /* 0x0000001c06168211 */ /* 0x008fc800078418ff */
[----:B------:R-:W-:-:S06]  /*1a80*/  @!P0 LEA.HI.X R23, R6, R29, R7, 0x3, P2 ;  /* 0x0000001d06178211 */ /* 0x000fcc00010f1c07 */
[----:B------:R-:W3:Y:S01]  /*1a90*/  @!P0 LDG.E.64 R22, desc[UR4][R22.64+-0x8] ;  /* 0xfffff80416168981 */ /* 0x000ee2000c1e1b00 */
[----:B------:R-:W5:Y:S01]  /*1aa0*/  LDCU UR4, c[0x0][0x38c] ;  /* 0x00007180ff0477ac */ /* 0x000f620008000800 */
[----:B------:R-:W-:Y:S01]  /*1ab0*/  IMAD.MOV.U32 R6, RZ, RZ, 0x1 ;  /* 0x00000001ff067424 */ /* 0x000fe200078e00ff */
[----:B-----5:R-:W0:Y:S05]  /*1ac0*/  MUFU.RCP64H R7, UR4 ;  /* 0x0000000400077d08 */ /* 0x020e2a0008001800 */
[----:B0-----:R-:W-:-:S08]  /*1ad0*/  DFMA R28, R6, -R26, 1 ;  /* 0x3ff00000061c742b */ /* 0x001fd0000000081a */
[----:B------:R-:W-:-:S08]  /*1ae0*/  DFMA R28, R28, R28, R28 ;  /* 0x0000001c1c1c722b */ /* 0x000fd0000000001c */
[----:B------:R-:W-:-:S08]  /*1af0*/  DFMA R28, R6, R28, R6 ;  /* 0x0000001c061c722b */ /* 0x000fd00000000006 */
[----:B------:R-:W-:-:S08]  /*1b00*/  DFMA R6, R28, -R26, 1 ;  /* 0x3ff000001c06742b */ /* 0x000fd0000000081a */
[----:B------:R-:W-:Y:S01]  /*1b10*/  DFMA R28, R28, R6, R28 ;  /* 0x000000061c1c722b */ /* 0x000fe2000000001c */
[----:B------:R-:W-:Y:S01]  /*1b20*/  BSSY.RECONVERGENT B6, `(.L_x_42) ;  /* 0x0000013000067945 */ /* 0x000fe20003800200 */
[----:B--2---:R-:W-:-:S08]  /*1b30*/  DMUL R24, R8, R24 ;  /* 0x0000001808187228 */ /* 0x004fd00000000000 */
[----:B------:R-:W-:-:S08]  /*1b40*/  DMUL R6, R28, R24 ;  /* 0x000000181c067228 */ /* 0x000fd00000000000 */
[----:B------:R-:W-:-:S08]  /*1b50*/  DFMA R8, R6, -R26, R24 ;  /* 0x8000001a0608722b */ /* 0x000fd00000000018 */
[----:B------:R-:W-:Y:S01]  /*1b60*/  DFMA R6, R28, R8, R6 ;  /* 0x000000081c06722b */ /* 0x000fe20000000006 */
[----:B------:R-:W-:Y:S02]  /*1b70*/  CS2R R8, SRZ ;  /* 0x0000000000087805 */ /* 0x000fe4000001ff00 */
[----:B------:R-:W-:Y:S01]  /*1b80*/  FSETP.GEU.AND P2, PT, |R25|, 6.5827683646048100446e-37, PT ;  /* 0x036000001900780b */ /* 0x000fe20003f4e200 */
[----:B----4-:R-:W-:-:S06]  /*1b90*/  @!P1 DADD R8, RZ, -R20 ;  /* 0x00000000ff089229 */ /* 0x010fcc0000000814 */
[----:B------:R-:W-:-:S05]  /*1ba0*/  FFMA R20, RZ, UR4, R7 ;  /* 0x00000004ff147c23 */ /* 0x000fca0008000007 */
[----:B------:R-:W-:Y:S01]  /*1bb0*/  FSETP.GT.AND P1, PT, |R20|, 1.469367938527859385e-39, PT ;  /* 0x001000001400780b */ /* 0x000fe20003f24200 */
[----:B---3--:R-:W-:-:S12]  /*1bc0*/  @!P0 DADD R8, R8, R22 ;  /* 0x0000000008088229 */ /* 0x008fd80000000016 */
[----:B-1----:R-:W-:Y:S05]  /*1bd0*/  @P1 BRA P2, `(.L_x_43) ;  /* 0x00000000001c1947 */ /* 0x002fea0001000000 */
[----:B------:R-:W0:Y:S01]  /*1be0*/  LDCU.64 UR4, c[0x0][0x388] ;  /* 0x00007100ff0477ac */ /* 0x000e220008000a00 */
[----:B------:R-:W-:Y:S01]  /*1bf0*/  IMAD.MOV.U32 R32, RZ, RZ, R24 ;  /* 0x000000ffff207224 */ /* 0x000fe200078e0018 */
[----:B------:R-:W-:Y:S01]  /*1c00*/  MOV R38, 0x1c50 ;  /* 0x00001c5000267802 */ /* 0x000fe20000000f00 */
[----:B------:R-:W-:Y:S02]  /*1c10*/  IMAD.MOV.U32 R39, RZ, RZ, R25 ;  /* 0x000000ffff277224 */ /* 0x000fe400078e0019 */
[----:B0-----:R-:W-:Y:S02]  /*1c20*/  IMAD.U32 R6, RZ, RZ, UR4 ;  /* 0x00000004ff067e24 */ /* 0x001fe4000f8e00ff */
[----:B------:R-:W-:-:S07]  /*1c30*/  IMAD.U32 R7, RZ, RZ, UR5 ;  /* 0x00000005ff077e24 */ /* 0x000fce000f8e00ff */
[----:B------:R-:W-:Y:S05]  /*1c40*/  CALL.REL.NOINC `($__internal_3_$__cuda_sm20_div_rn_f64_full) ;  /* 0x0000003800f07944 */ /* 0x000fea0003c00000 */
.L_x_43:
[----:B------:R-:W-:Y:S05]  /*1c50*/  BSYNC.RECONVERGENT B6 ;  /* 0x0000000000067941 */ /* 0x000fea0003800200 */
.L_x_42:
[----:B------:R-:W-:Y:S01]  /*1c60*/  DFMA R6, R6, R8, R18 ;  /* 0x000000080606722b */ /* 0x000fe20000000012 */
[----:B------:R-:W-:Y:S02]  /*1c70*/  R2UR UR4, R48 ;  /* 0x00000000300472ca */ /* 0x000fe400000e0000 */
[----:B------:R-:W-:-:S05]  /*1c80*/  R2UR UR5, R49 ;  /* 0x00000000310572ca */ /* 0x000fca00000e0000 */
[----:B------:R-:W-:-:S08]  /*1c90*/  DMUL R6, R6, R2 ;  /* 0x0000000206067228 */ /* 0x000fd00000000000 */
[----:B------:R-:W-:-:S07]  /*1ca0*/  DMUL R6, R6, R2 ;  /* 0x0000000206067228 */ /* 0x000fce0000000000 */
[----:B------:R4:W-:Y:S01]  /*1cb0*/  ST.E.64 desc[UR4][R14.64], R6 ;  /* 0x000000060e007985 */ /* 0x0009e2000c101b04 */
[----:B------:R-:W-:Y:S05]  /*1cc0*/  BRA `(.L_x_39) ;  /* 0x0000002c00d47947 */ /* 0x000fea0003800000 */
.L_x_27:
[----:B------:R-:W-:-:S13]  /*1cd0*/  ISETP.NE.AND P3, PT, R13, RZ, PT ;  /* 0x000000ff0d00720c */ /* 0x000fda0003f65270 */
[----:B------:R-:W-:Y:S05]  /*1ce0*/  @P3 BRA `(.L_x_44) ;  /* 0x0000001400503947 */ /* 0x000fea0003800000 */
[----:B------:R-:W-:Y:S01]  /*1cf0*/  ISETP.NE.AND P3, PT, R24, RZ, PT ;  /* 0x000000ff1800720c */ /* 0x000fe20003f65270 */
[----:B------:R-:W-:-:S12]  /*1d00*/  IMAD.MOV.U32 R37, RZ, RZ, RZ ;  /* 0x000000ffff257224 */ /* 0x000fd800078e00ff */
[----:B------:R-:W-:Y:S05]  /*1d10*/  @!P3 BRA `(.L_x_45) ;  /* 0x0000000c007cb947 */ /* 0x000fea0003800000 */
[----:B------:R-:W-:Y:S01]  /*1d20*/  BSSY.RECONVERGENT B6, `(.L_x_45) ;  /* 0x00000de000067945 */ /* 0x000fe20003800200 */
[----:B------:R-:W-:-:S07]  /*1d30*/  IMAD.MOV.U32 R25, RZ, RZ, RZ ;  /* 0x000000ffff197224 */ /* 0x000fce00078e00ff */
.L_x_54:
[----:B0-----:R-:W0:Y:S01]  /*1d40*/  LDC.64 R28, c[0x0][0x3c0] ;  /* 0x0000f000ff1c7b82 */ /* 0x001e220000000a00 */
[----:B-1----:R-:W-:Y:S01]  /*1d50*/  R2UR UR4, R48 ;  /* 0x00000000300472ca */ /* 0x002fe200000e0000 */
[----:B------:R-:W-:Y:S01]  /*1d60*/  IMAD R24, R16, R25, RZ ;  /* 0x0000001910187224 */ /* 0x000fe200078e02ff */
[C---:B------:R-:W-:Y:S02]  /*1d70*/  R2UR UR5, R49.reuse ;  /* 0x00000000310572ca */ /* 0x040fe400000e0000 */
        /* <DEDUP_REMOVED lines=35> */
[----:B-----5:R-:W-:Y:S01]  /*1fb0*/  @P1 DADD R28, R28, -R30 ;  /* 0x000000001c1c1229 */ /* 0x020fe2000000081e */
[----:B------:R-:W-:-:S07]  /*1fc0*/  IMAD.IADD R27, R24, 0x1, R11 ;  /* 0x00000001181b7824 */ /* 0x000fce00078e020b */
[----:B------:R-:W-:-:S04]  /*1fd0*/  @P0 DADD R28, R28, R32 ;  /* 0x000000001c1c0229 */ /* 0x000fc80000000020 */
[----:B------:R-:W-:Y:S07]  /*1fe0*/  @P3 BRA P4, `(.L_x_47) ;  /* 0x0000000000183947 */ /* 0x000fee0002000000 */
[----:B------:R-:W0:Y:S01]  /*1ff0*/  LDCU.64 UR4, c[0x0][0x380] ;  /* 0x00007000ff0477ac */ /* 0x000e220008000a00 */
[----:B------:R-:W-:Y:S01]  /*2000*/  IMAD.MOV.U32 R32, RZ, RZ, R38 ;  /* 0x000000ffff207224 */ /* 0x000fe200078e0026 */
[----:B------:R-:W-:Y:S01]  /*2010*/  MOV R38, 0x2050 ;  /* 0x0000205000267802 */ /* 0x000fe20000000f00 */
[----:B0-----:R-:W-:Y:S02]  /*2020*/  IMAD.U32 R6, RZ, RZ, UR4 ;  /* 0x00000004ff067e24 */ /* 0x001fe4000f8e00ff */
[----:B------:R-:W-:-:S07]  /*2030*/  IMAD.U32 R7, RZ, RZ, UR5 ;  /* 0x00000005ff077e24 */ /* 0x000fce000f8e00ff */
[----:B------:R-:W-:Y:S05]  /*2040*/  CALL.REL.NOINC `($__internal_3_$__cuda_sm20_div_rn_f64_full) ;  /* 0x0000003400f07944 */ /* 0x000fea0003c00000 */
.L_x_47:
[----:B------:R-:W-:Y:S05]  /*2050*/  BSYNC.RECONVERGENT B7 ;  /* 0x0000000000077941 */ /* 0x000fea0003800200 */
.L_x_46:
[C---:B------:R-:W-:Y:S01]  /*2060*/  R2UR UR6, R48.reuse ;  /* 0x00000000300672ca */ /* 0x040fe200000e0000 */
[----:B------:R-:W-:Y:S01]  /*2070*/  IMAD R27, R17, R27, R0 ;  /* 0x0000001b111b7224 */ /* 0x000fe200078e0200 */
[C---:B------:R-:W-:Y:S01]  /*2080*/  R2UR UR7, R49.reuse ;  /* 0x00000000310772ca */ /* 0x040fe200000e0000 */
[----:B------:R-:W0:Y:S01]  /*2090*/  LDCU UR4, c[0x0][0x3a8] ;  /* 0x00007500ff0477ac */ /* 0x000e220008000800 */
[----:B------:R-:W-:Y:S01]  /*20a0*/  R2UR UR8, R48 ;  /* 0x00000000300872ca */ /* 0x000fe200000e0000 */
[----:B------:R-:W-:Y:S01]  /*20b0*/  DMUL R28, R6, R28 ;  /* 0x0000001c061c7228 */ /* 0x000fe20000000000 */
[----:B------:R-:W-:Y:S01]  /*20c0*/  R2UR UR9, R49 ;  /* 0x00000000310972ca */ /* 0x000fe200000e0000 */
[----:B------:R-:W-:Y:S01]  /*20d0*/  IMAD.WIDE.U32 R26, R27, 0x8, R4 ;  /* 0x000000081b1a7825 */ /* 0x000fe200078e0004 */
[C---:B------:R-:W-:Y:S02]  /*20e0*/  ISETP.NE.AND P3, PT, R25.reuse, RZ, PT ;  /* 0x000000ff1900720c */ /* 0x040fe40003f65270 */
[----:B------:R-:W-:Y:S01]  /*20f0*/  CS2R R36, SRZ ;  /* 0x0000000000247805 */ /* 0x000fe2000001ff00 */
[----:B------:R-:W1:Y:S04]  /*2100*/  LDC.64 R40, c[0x0][0x388] ;  /* 0x0000e200ff287b82 */ /* 0x000e680000000a00 */
[----:B------:R2:W-:Y:S04]  /*2110*/  ST.E.64 desc[UR6][R26.64], R28 ;  /* 0x0000001c1a007985 */ /* 0x0005e8000c101b06 */
[----:B------:R-:W3:Y:S01]  /*2120*/  LDG.E.64 R32, desc[UR8][R8.64] ;  /* 0x0000000808207981 */ /* 0x000ee2000c1e1b00 */
[----:B0-----:R-:W-:Y:S01]  /*2130*/  ISETP.GE.AND P4, PT, R25, UR4, PT ;  /* 0x0000000419007c0c */ /* 0x001fe2000bf86270 */
[----:B------:R-:W0:-:S12]  /*2140*/  @P3 LDC.64 R30, c[0x0][0x3c8] ;  /* 0x0000f200ff1e3b82 */ /* 0x000e180000000a00 */
[----:B------:R-:W4:Y:S01]  /*2150*/  @!P4 LDC.64 R6, c[0x0][0x3c8] ;  /* 0x0000f200ff06cb82 */ /* 0x000f220000000a00 */
[----:B------:R-:W-:Y:S01]  /*2160*/  @P3 VIADD R34, R25, 0xffffffff ;  /* 0xffffffff19223836 */ /* 0x000fe20000000000 */
[C---:B------:R-:W-:Y:S02]  /*2170*/  @!P4 R2UR UR6, R48.reuse ;  /* 0x000000003006c2ca */ /* 0x040fe400000e0000 */
[C---:B------:R-:W-:Y:S02]  /*2180*/  @!P4 R2UR UR7, R49.reuse ;  /* 0x000000003107c2ca */ /* 0x040fe400000e0000 */
[----:B------:R-:W-:Y:S02]  /*2190*/  @P3 R2UR UR8, R48 ;  /* 0x00000000300832ca */ /* 0x000fe400000e0000 */
[----:B------:R-:W-:Y:S01]  /*21a0*/  @P3 R2UR UR9, R49 ;  /* 0x00000000310932ca */ /* 0x000fe200000e0000 */
[----:B------:R-:W-:Y:S02]  /*21b0*/  @P3 IMAD R39, R34, UR4, RZ ;  /* 0x0000000422273c24 */ /* 0x000fe4000f8e02ff */
[----:B------:R-:W-:Y:S01]  /*21c0*/  @!P4 IMAD R35, R25, UR4, RZ ;  /* 0x000000041923cc24 */ /* 0x000fe2000f8e02ff */
[----:B------:R-:W5:Y:S01]  /*21d0*/  LDCU UR4, c[0x0][0x38c] ;  /* 0x00007180ff0477ac */ /* 0x000f620008000800 */
[----:B0-----:R-:W-:-:S08]  /*21e0*/  @P3 IMAD.WIDE R30, R39, 0x8, R30 ;  /* 0x00000008271e3825 */ /* 0x001fd000078e021e */
[----:B------:R-:W2:Y:S01]  /*21f0*/  @P3 LDG.E.64 R30, desc[UR8][R30.64] ;  /* 0x000000081e1e3981 */ /* 0x000ea2000c1e1b00 */
[----:B----4-:R-:W-:Y:S02]  /*2200*/  @!P4 IMAD.WIDE.U32 R6, R35, 0x8, R6 ;  /* 0x000000082306c825 */ /* 0x010fe400078e0006 */
[----:B------:R-:W3:Y:S03]  /*2210*/  LDC.64 R34, c[0x0][0x380] ;  /* 0x0000e000ff227b82 */ /* 0x000ee60000000a00 */
[----:B------:R0:W2:Y:S01]  /*2220*/  @!P4 LDG.E.64 R36, desc[UR6][R6.64] ;  /* 0x000000060624c981 */ /* 0x0000a2000c1e1b00 */
[----:B-----5:R-:W1:Y:S01]  /*2230*/  MUFU.RCP64H R39, UR4 ;  /* 0x0000000400277d08 */ /* 0x020e620008001800 */
[----:B------:R-:W-:-:S06]  /*2240*/  IMAD.MOV.U32 R38, RZ, RZ, 0x1 ;  /* 0x00000001ff267424 */ /* 0x000fcc00078e00ff */
[----:B-1----:R-:W-:-:S08]  /*2250*/  DFMA R42, R38, -R40, 1 ;  /* 0x3ff00000262a742b */ /* 0x002fd00000000828 */
[----:B------:R-:W-:-:S08]  /*2260*/  DFMA R42, R42, R42, R42 ;  /* 0x0000002a2a2a722b */ /* 0x000fd0000000002a */
[----:B------:R-:W-:-:S08]  /*2270*/  DFMA R42, R38, R42, R38 ;  /* 0x0000002a262a722b */ /* 0x000fd00000000026 */
[----:B------:R-:W-:-:S08]  /*2280*/  DFMA R38, R42, -R40, 1 ;  /* 0x3ff000002a26742b */ /* 0x000fd00000000828 */
[----:B------:R-:W-:Y:S01]  /*2290*/  DFMA R38, R42, R38, R42 ;  /* 0x000000262a26722b */ /* 0x000fe2000000002a */
[----:B------:R-:W-:Y:S01]  /*22a0*/  BSSY.RECONVERGENT B7, `(.L_x_48) ;  /* 0x0000011000077945 */ /* 0x000fe20003800200 */
[----:B---3--:R-:W-:-:S08]  /*22b0*/  DMUL R34, R32, R34 ;  /* 0x0000002220227228 */ /* 0x008fd00000000000 */
[----:B0-----:R-:W-:-:S08]  /*22c0*/  DMUL R6, R38, R34 ;  /* 0x0000002226067228 */ /* 0x001fd00000000000 */
[----:B------:R-:W-:-:S08]  /*22d0*/  DFMA R32, R6, -R40, R34 ;  /* 0x800000280620722b */ /* 0x000fd00000000022 */
[----:B------:R-:W-:Y:S01]  /*22e0*/  DFMA R6, R38, R32, R6 ;  /* 0x000000202606722b */ /* 0x000fe20000000006 */
[----:B------:R-:W-:-:S09]  /*22f0*/  FSETP.GEU.AND P6, PT, |R35|, 6.5827683646048100446e-37, PT ;  /* 0x036000002300780b */ /* 0x000fd20003fce200 */
[----:B------:R-:W-:-:S05]  /*2300*/  FFMA R32, RZ, UR4, R7 ;  /* 0x00000004ff207c23 */ /* 0x000fca0008000007 */
[----:B------:R-:W-:Y:S01]  /*2310*/  FSETP.GT.AND P4, PT, |R32|, 1.469367938527859385e-39, PT ;  /* 0x001000002000780b */ /* 0x000fe20003f84200 */
[----:B--2---:R-:W-:-:S12]  /*2320*/  @P3 DADD R36, R36, -R30 ;  /* 0x0000000024243229 */ /* 0x004fd8000000081e */
        /* <DEDUP_REMOVED lines=8> */
.L_x_49:
[----:B------:R-:W-:Y:S05]  /*23b0*/  BSYNC.RECONVERGENT B7 ;  /* 0x0000000000077941 */ /* 0x000fea0003800200 */
.L_x_48:
        /* <DEDUP_REMOVED lines=29> */
[----:B-----5:R-:W0:Y:S04]  /*2590*/  MUFU.RCP64H R7, UR4 ;  /* 0x0000000400077d08 */ /* 0x020e280008001800 */
        /* <DEDUP_REMOVED lines=15> */
[----:B------:R-:W-:Y:S01]  /*2690*/  FSETP.GT.AND P3, PT, |R24|, 1.469367938527859385e-39, PT ;  /* 0x001000001800780b */ /* 0x000fe20003f64200 */
[----:B------:R-:W-:-:S03]  /*26a0*/  IMAD.IADD R24, R51, 0x1, R11 ;  /* 0x0000000133187824 */ /* 0x000fc600078e020b */
[----:B------:R-:W-:Y:S01]  /*26b0*/  @P0 DADD R28, R28, R36 ;  /* 0x000000001c1c0229 */ /* 0x000fe20000000024 */
[----:B------:R-:W-:Y:S02]  /*26c0*/  IMAD R27, R17, R24, RZ ;  /* 0x00000018111b7224 */ /* 0x000fe400078e02ff */
[----:B------:R-:W-:-:S06]  /*26d0*/  VIADD R36, R25, 0x1 ;  /* 0x0000000119247836 */ /* 0x000fcc0000000000 */
[----:B------:R-:W-:Y:S05]  /*26e0*/  @P3 BRA P4, `(.L_x_51) ;  /* 0x0000000000183947 */ /* 0x000fea0002000000 */
[----:B------:R-:W0:Y:S01]  /*26f0*/  LDCU.64 UR4, c[0x0][0x380] ;  /* 0x00007000ff0477ac */ /* 0x000e220008000a00 */
[----:B------:R-:W-:Y:S01]  /*2700*/  IMAD.MOV.U32 R32, RZ, RZ, R38 ;  /* 0x000000ffff207224 */ /* 0x000fe200078e0026 */
[----:B------:R-:W-:Y:S01]  /*2710*/  MOV R38, 0x2750 ;  /* 0x0000275000267802 */ /* 0x000fe20000000f00 */
[----:B0-----:R-:W-:Y:S02]  /*2720*/  IMAD.U32 R6, RZ, RZ, UR4 ;  /* 0x00000004ff067e24 */ /* 0x001fe4000f8e00ff */
[----:B------:R-:W-:-:S07]  /*2730*/  IMAD.U32 R7, RZ, RZ, UR5 ;  /* 0x00000005ff077e24 */ /* 0x000fce000f8e00ff */
[----:B------:R-:W-:Y:S05]  /*2740*/  CALL.REL.NOINC `($__internal_3_$__cuda_sm20_div_rn_f64_full) ;  /* 0x0000003000307944 */ /* 0x000fea0003c00000 */
.L_x_51:
[----:B------:R-:W-:Y:S05]  /*2750*/  BSYNC.RECONVERGENT B7 ;  /* 0x0000000000077941 */ /* 0x000fea0003800200 */
.L_x_50:
[----:B------:R-:W-:Y:S01]  /*2760*/  R2UR UR6, R48 ;  /* 0x00000000300672ca */ /* 0x000fe200000e0000 */
[----:B------:R-:W-:Y:S01]  /*2770*/  IMAD.IADD R27, R0, 0x1, R27 ;  /* 0x00000001001b7824 */ /* 0x000fe200078e021b */
[----:B------:R-:W-:Y:S01]  /*2780*/  R2UR UR7, R49 ;  /* 0x00000000310772ca */ /* 0x000fe200000e0000 */
[----:B------:R-:W-:Y:S01]  /*2790*/  DMUL R28, R6, R28 ;  /* 0x0000001c061c7228 */ /* 0x000fe20000000000 */
[----:B------:R-:W-:Y:S01]  /*27a0*/  R2UR UR8, R48 ;  /* 0x00000000300872ca */ /* 0x000fe200000e0000 */
[----:B------:R-:W-:Y:S01]  /*27b0*/  IMAD.WIDE.U32 R26, R27, 0x8, R4 ;  /* 0x000000081b1a7825 */ /* 0x000fe200078e0004 */
[----:B------:R-:W-:Y:S01]  /*27c0*/  R2UR UR9, R49 ;  /* 0x00000000310972ca */ /* 0x000fe200000e0000 */
[----:B------:R-:W0:Y:S01]  /*27d0*/  LDCU UR4, c[0x0][0x3a8] ;  /* 0x00007500ff0477ac */ /* 0x000e220008000800 */
[----:B------:R-:W1:Y:S07]  /*27e0*/  LDC.64 R6, c[0x0][0x3c8] ;  /* 0x0000f200ff067b82 */ /* 0x000e6e0000000a00 */
[----:B------:R2:W-:Y:S01]  /*27f0*/  ST.E.64 desc[UR6][R26.64], R28 ;  /* 0x0000001c1a007985 */ /* 0x0005e2000c101b06 */
[----:B------:R-:W3:Y:S03]  /*2800*/  LDC.64 R40, c[0x0][0x388] ;  /* 0x0000e200ff287b82 */ /* 0x000ee60000000a00 */
[----:B------:R-:W4:Y:S05]  /*2810*/  LDG.E.64 R34, desc[UR8][R8.64] ;  /* 0x0000000808227981 */ /* 0x000f2a000c1e1b00 */
[----:B------:R-:W4:Y:S01]  /*2820*/  LDC.64 R38, c[0x0][0x380] ;  /* 0x0000e000ff267b82 */ /* 0x000f220000000a00 */
[----:B0-----:R-:W-:Y:S01]  /*2830*/  ISETP.GE.AND P3, PT, R36, UR4, PT ;  /* 0x0000000424007c0c */ /* 0x001fe2000bf66270 */
[----:B------:R-:W-:Y:S01]  /*2840*/  IMAD R33, R25, UR4, RZ ;  /* 0x0000000419217c24 */ /* 0x000fe2000f8e02ff */
[----:B------:R-:W0:Y:S03]  /*2850*/  LDCU UR4, c[0x0][0x38c] ;  /* 0x00007180ff0477ac */ /* 0x000e260008000800 */
[----:B-1----:R-:W-:-:S08]  /*2860*/  IMAD.WIDE R32, R33, 0x8, R6 ;  /* 0x0000000821207825 */ /* 0x002fd000078e0206 */
[----:B------:R-:W-:Y:S01]  /*2870*/  @!P3 R2UR UR6, R48 ;  /* 0x000000003006b2ca */ /* 0x000fe200000e0000 */
[----:B------:R-:W-:Y:S01]  /*2880*/  @!P3 IMAD.IADD R31, R51, 0x1, -R36 ;  /* 0x00000001331fb824 */ /* 0x000fe200078e0a24 */
[----:B------:R-:W-:Y:S01]  /*2890*/  @!P3 R2UR UR7, R49 ;  /* 0x000000003107b2ca */ /* 0x000fe200000e0000 */
[----:B------:R-:W5:Y:S02]  /*28a0*/  LDG.E.64 R32, desc[UR8][R32.64] ;  /* 0x0000000820207981 */ /* 0x000f64000c1e1b00 */
[----:B------:R-:W-:Y:S01]  /*28b0*/  @!P3 IMAD.WIDE.U32 R6, R31, 0x8, R6 ;  /* 0x000000081f06b825 */ /* 0x000fe200078e0006 */
[----:B------:R-:W-:-:S09]  /*28c0*/  CS2R R30, SRZ ;  /* 0x00000000001e7805 */ /* 0x000fd2000001ff00 */
[----:B------:R1:W5:Y:S01]  /*28d0*/  @!P3 LDG.E.64 R30, desc[UR6][R6.64] ;  /* 0x00000006061eb981 */ /* 0x000362000c1e1b00 */
[----:B0-----:R-:W3:Y:S01]  /*28e0*/  MUFU.RCP64H R37, UR4 ;  /* 0x0000000400257d08 */ /* 0x001ee20008001800 */
[----:B------:R-:W-:-:S06]  /*28f0*/  IMAD.MOV.U32 R36, RZ, RZ, 0x1 ;  /* 0x00000001ff247424 */ /* 0x000fcc00078e00ff */
[----:B---3--:R-:W-:-:S08]  /*2900*/  DFMA R42, R36, -R40, 1 ;  /* 0x3ff00000242a742b */ /* 0x008fd00000000828 */
[----:B------:R-:W-:-:S08]  /*2910*/  DFMA R42, R42, R42, R42 ;  /* 0x0000002a2a2a722b */ /* 0x000fd0000000002a */
[----:B------:R-:W-:-:S08]  /*2920*/  DFMA R42, R36, R42, R36 ;  /* 0x0000002a242a722b */ /* 0x000fd00000000024 */
[----:B------:R-:W-:-:S08]  /*2930*/  DFMA R36, R42, -R40, 1 ;  /* 0x3ff000002a24742b */ /* 0x000fd00000000828 */
[----:B------:R-:W-:Y:S01]  /*2940*/  DFMA R36, R42, R36, R42 ;  /* 0x000000242a24722b */ /* 0x000fe2000000002a */
[----:B------:R-:W-:Y:S01]  /*2950*/  BSSY.RECONVERGENT B7, `(.L_x_52) ;  /* 0x0000010000077945 */ /* 0x000fe20003800200 */
[----:B----4-:R-:W-:-:S08]  /*2960*/  DMUL R38, R34, R38 ;  /* 0x0000002622267228 */ /* 0x010fd00000000000 */
[----:B-1----:R-:W-:-:S08]  /*2970*/  DMUL R6, R36, R38 ;  /* 0x0000002624067228 */ /* 0x002fd00000000000 */
[----:B------:R-:W-:-:S08]  /*2980*/  DFMA R34, R6, -R40, R38 ;  /* 0x800000280622722b */ /* 0x000fd00000000026 */
[----:B------:R-:W-:Y:S01]  /*2990*/  DFMA R6, R36, R34, R6 ;  /* 0x000000222406722b */ /* 0x000fe20000000006 */
[----:B------:R-:W-:-:S09]  /*29a0*/  FSETP.GEU.AND P4, PT, |R39|, 6.5827683646048100446e-37, PT ;  /* 0x036000002700780b */ /* 0x000fd20003f8e200 */
[----:B------:R-:W-:-:S05]  /*29b0*/  FFMA R24, RZ, UR4, R7 ;  /* 0x00000004ff187c23 */ /* 0x000fca0008000007 */
[----:B------:R-:W-:Y:S01]  /*29c0*/  FSETP.GT.AND P3, PT, |R24|, 1.469367938527859385e-39, PT ;  /* 0x001000001800780b */ /* 0x000fe20003f64200 */
[----:B-----5:R-:W-:-:S12]  /*29d0*/  DADD R36, -R32, R30 ;  /* 0x0000000020247229 */ /* 0x020fd8000000011e */
[----:B--2---:R-:W-:Y:S05]  /*29e0*/  @P3 BRA P4, `(.L_x_53) ;  /* 0x0000000000183947 */ /* 0x004fea0002000000 */
[----:B------:R-:W0:Y:S01]  /*29f0*/  LDCU.64 UR4, c[0x0][0x388] ;  /* 0x00007100ff0477ac */ /* 0x000e220008000a00 */
[----:B------:R-:W-:Y:S01]  /*2a00*/  IMAD.MOV.U32 R32, RZ, RZ, R38 ;  /* 0x000000ffff207224 */ /* 0x000fe200078e0026 */
[----:B------:R-:W-:Y:S01]  /*2a10*/  MOV R38, 0x2a50 ;  /* 0x00002a5000267802 */ /* 0x000fe20000000f00 */
[----:B0-----:R-:W-:Y:S02]  /*2a20*/  IMAD.U32 R6, RZ, RZ, UR4 ;  /* 0x00000004ff067e24 */ /* 0x001fe4000f8e00ff */
[----:B------:R-:W-:-:S07]  /*2a30*/  IMAD.U32 R7, RZ, RZ, UR5 ;  /* 0x00000005ff077e24 */ /* 0x000fce000f8e00ff */
[----:B------:R-:W-:Y:S05]  /*2a40*/  CALL.REL.NOINC `($__internal_3_$__cuda_sm20_div_rn_f64_full) ;  /* 0x0000002c00707944 */ /* 0x000fea0003c00000 */
.L_x_53:
[----:B------:R-:W-:Y:S05]  /*2a50*/  BSYNC.RECONVERGENT B7 ;  /* 0x0000000000077941 */ /* 0x000fea0003800200 */
.L_x_52:
        /* <DEDUP_REMOVED lines=11> */
.L_x_45:
[----:B------:R-:W2:Y:S02]  /*2b10*/  LDCU UR4, c[0x0][0x3a8] ;  /* 0x00007500ff0477ac */ /* 0x000ea40008000800 */
[----:B--2---:R-:W-:-:S04]  /*2b20*/  ULOP3.LUT UR4, UR4, 0x1, URZ, 0xc0, !UPT ;  /* 0x0000000104047892 */ /* 0x004fc8000f8ec0ff */
[----:B------:R-:W-:-:S09]  /*2b30*/  UISETP.NE.U32.AND UP0, UPT, UR4, 0x1, UPT ;  /* 0x000000010400788c */ /* 0x000fd2000bf05070 */
[----:B------:R-:W-:Y:S05]  /*2b40*/  BRA.U !UP0, `(.L_x_39) ;  /* 0x0000002108347547 */ /* 0x000fea000b800000 */
        /* <DEDUP_REMOVED lines=48> */
.L_x_55:
        /* <DEDUP_REMOVED lines=9> */
[C---:B------:R-:W-:Y:S01]  /*2ee0*/  ISETP.NE.AND P1, PT, R37.reuse, RZ, PT ;  /* 0x000000ff2500720c */ /* 0x040fe20003f25270 */
[----:B------:R-:W1:Y:S06]  /*2ef0*/  LDC.64 R28, c[0x0][0x388] ;  /* 0x0000e200ff1c7b82 */ /* 0x000e6c0000000a00 */
[----:B------:R2:W-:Y:S04]  /*2f00*/  ST.E.64 desc[UR6][R14.64], R18 ;  /* 0x000000120e007985 */ /* 0x0005e8000c101b06 */
[----:B------:R3:W4:Y:S01]  /*2f10*/  LDG.E.64 R22, desc[UR8][R8.64] ;  /* 0x0000000808167981 */ /* 0x000722000c1e1b00 */
[----:B0-----:R-:W-:Y:S01]  /*2f20*/  ISETP.GE.AND P0, PT, R37, UR4, PT ;  /* 0x0000000425007c0c */ /* 0x001fe2000bf06270 */
[----:B------:R-:W3:-:S12]  /*2f30*/  @P1 LDC.64 R24, c[0x0][0x3c8] ;  /* 0x0000f200ff181b82 */ /* 0x000ed80000000a00 */
[----:B------:R-:W0:Y:S01]  /*2f40*/  @!P0 LDC.64 R6, c[0x0][0x3c8] ;  /* 0x0000f200ff068b82 */ /* 0x000e220000000a00 */
[----:B------:R-:W-:Y:S01]  /*2f50*/  @P1 VIADD R20, R37, 0xffffffff ;  /* 0xffffffff25141836 */ /* 0x000fe20000000000 */
[C---:B------:R-:W-:Y:S02]  /*2f60*/  @!P0 R2UR UR6, R48.reuse ;  /* 0x00000000300682ca */ /* 0x040fe400000e0000 */
[C---:B------:R-:W-:Y:S02]  /*2f70*/  @!P0 R2UR UR7, R49.reuse ;  /* 0x00000000310782ca */ /* 0x040fe400000e0000 */
[----:B------:R-:W-:Y:S02]  /*2f80*/  @P1 R2UR UR8, R48 ;  /* 0x00000000300812ca */ /* 0x000fe400000e0000 */
[----:B------:R-:W-:Y:S01]  /*2f90*/  @P1 R2UR UR9, R49 ;  /* 0x00000000310912ca */ /* 0x000fe200000e0000 */
[----:B------:R-:W-:Y:S02]  /*2fa0*/  @P1 IMAD R27, R20, UR4, RZ ;  /* 0x00000004141b1c24 */ /* 0x000fe4000f8e02ff */
[----:B------:R-:W-:Y:S01]  /*2fb0*/  @!P0 IMAD R37, R37, UR4, RZ ;  /* 0x0000000425258c24 */ /* 0x000fe2000f8e02ff */
[----:B------:R-:W-:Y:S01]  /*2fc0*/  CS2R R20, SRZ ;  /* 0x0000000000147805 */ /* 0x000fe2000001ff00 */
[----:B---3--:R-:W-:Y:S01]  /*2fd0*/  @P1 IMAD.WIDE R8, R27, 0x8, R24 ;  /* 0x000000081b081825 */ /* 0x008fe200078e0218 */
[----:B------:R-:W3:Y:S01]  /*2fe0*/  LDCU UR4, c[0x0][0x38c] ;  /* 0x00007180ff0477ac */ /* 0x000ee20008000800 */
[----:B------:R-:W4:Y:S06]  /*2ff0*/  LDC.64 R24, c[0x0][0x380] ;  /* 0x0000e000ff187b82 */ /* 0x000f2c0000000a00 */
[----:B------:R-:W5:Y:S01]  /*3000*/  @P1 LDG.E.64 R8, desc[UR8][R8.64] ;  /* 0x0000000808081981 */ /* 0x000f62000c1e1b00 */
[----:B0-----:R-:W-:-:S05]  /*3010*/  @!P0 IMAD.WIDE.U32 R6, R37, 0x8, R6 ;  /* 0x0000000825068825 */ /* 0x001fca00078e0006 */
[----:B------:R0:W5:Y:S01]  /*3020*/  @!P0 LDG.E.64 R20, desc[UR6][R6.64] ;  /* 0x0000000606148981 */ /* 0x000162000c1e1b00 */
[----:B---3--:R-:W1:Y:S01]  /*3030*/  MUFU.RCP64H R27, UR4 ;  /* 0x00000004001b7d08 */ /* 0x008e620008001800 */
[----:B------:R-:W-:-:S06]  /*3040*/  IMAD.MOV.U32 R26, RZ, RZ, 0x1 ;  /* 0x00000001ff1a7424 */ /* 0x000fcc00078e00ff */
[----:B-1----:R-:W-:-:S08]  /*3050*/  DFMA R30, R26, -R28, 1 ;  /* 0x3ff000001a1e742b */ /* 0x002fd0000000081c */
[----:B------:R-:W-:-:S08]  /*3060*/  DFMA R30, R30, R30, R30 ;  /* 0x0000001e1e1e722b */ /* 0x000fd0000000001e */
[----:B------:R-:W-:-:S08]  /*3070*/  DFMA R30, R26, R30, R26 ;  /* 0x0000001e1a1e722b */ /* 0x000fd0000000001a */
[----:B------:R-:W-:-:S08]  /*3080*/  DFMA R26, R30, -R28, 1 ;  /* 0x3ff000001e1a742b */ /* 0x000fd0000000081c */
[----:B------:R-:W-:Y:S01]  /*3090*/  DFMA R26, R30, R26, R30 ;  /* 0x0000001a1e1a722b */ /* 0x000fe2000000001e */
[----:B------:R-:W-:Y:S01]  /*30a0*/  BSSY.RECONVERGENT B6, `(.L_x_56) ;  /* 0x0000011000067945 */ /* 0x000fe20003800200 */
[----:B----4-:R-:W-:-:S08]  /*30b0*/  DMUL R24, R22, R24 ;  /* 0x0000001816187228 */ /* 0x010fd00000000000 */
[----:B0-----:R-:W-:-:S08]  /*30c0*/  DMUL R6, R26, R24 ;  /* 0x000000181a067228 */ /* 0x001fd00000000000 */
[----:B------:R-:W-:-:S08]  /*30d0*/  DFMA R22, R6, -R28, R24 ;  /* 0x8000001c0616722b */ /* 0x000fd00000000018 */
[----:B------:R-:W-:Y:S01]  /*30e0*/  DFMA R6, R26, R22, R6 ;  /* 0x000000161a06722b */ /* 0x000fe20000000006 */
[----:B------:R-:W-:-:S09]  /*30f0*/  FSETP.GEU.AND P2, PT, |R25|, 6.5827683646048100446e-37, PT ;  /* 0x036000001900780b */ /* 0x000fd20003f4e200 */
[----:B------:R-:W-:-:S05]  /*3100*/  FFMA R22, RZ, UR4, R7 ;  /* 0x00000004ff167c23 */ /* 0x000fca0008000007 */
[----:B------:R-:W-:Y:S01]  /*3110*/  FSETP.GT.AND P0, PT, |R22|, 1.469367938527859385e-39, PT ;  /* 0x001000001600780b */ /* 0x000fe20003f04200 */
[----:B-----5:R-:W-:-:S12]  /*3120*/  @P1 DADD R20, R20, -R8 ;  /* 0x0000000014141229 */ /* 0x020fd80000000808 */
[----:B--2---:R-:W-:Y:S05]  /*3130*/  @P0 BRA P2, `(.L_x_57) ;  /* 0x00000000001c0947 */ /* 0x004fea0001000000 */
[----:B------:R-:W0:Y:S01]  /*3140*/  LDCU.64 UR4, c[0x0][0x388] ;  /* 0x00007100ff0477ac */ /* 0x000e220008000a00 */
[----:B------:R-:W-:Y:S01]  /*3150*/  IMAD.MOV.U32 R32, RZ, RZ, R24 ;  /* 0x000000ffff207224 */ /* 0x000fe200078e0018 */
[----:B------:R-:W-:Y:S01]  /*3160*/  MOV R38, 0x31b0 ;  /* 0x000031b000267802 */ /* 0x000fe20000000f00 */
[----:B------:R-:W-:Y:S02]  /*3170*/  IMAD.MOV.U32 R39, RZ, RZ, R25 ;  /* 0x000000ffff277224 */ /* 0x000fe400078e0019 */
[----:B0-----:R-:W-:Y:S02]  /*3180*/  IMAD.U32 R6, RZ, RZ, UR4 ;  /* 0x00000004ff067e24 */ /* 0x001fe4000f8e00ff */
[----:B------:R-:W-:-:S07]  /*3190*/  IMAD.U32 R7, RZ, RZ, UR5 ;  /* 0x00000005ff077e24 */ /* 0x000fce000f8e00ff */
[----:B------:R-:W-:Y:S05]  /*31a0*/  CALL.REL.NOINC `($__internal_3_$__cuda_sm20_div_rn_f64_full) ;  /* 0x0000002400987944 */ /* 0x000fea0003c00000 */
.L_x_57:
[----:B------:R-:W-:Y:S05]  /*31b0*/  BSYNC.RECONVERGENT B6 ;  /* 0x0000000000067941 */ /* 0x000fea0003800200 */
.L_x_56:
[----:B------:R-:W-:Y:S01]  /*31c0*/  DFMA R6, R6, R20, R18 ;  /* 0x000000140606722b */ /* 0x000fe20000000012 */
[----:B------:R-:W-:Y:S02]  /*31d0*/  R2UR UR4, R48 ;  /* 0x00000000300472ca */ /* 0x000fe400000e0000 */
[----:B------:R-:W-:-:S05]  /*31e0*/  R2UR UR5, R49 ;  /* 0x00000000310572ca */ /* 0x000fca00000e0000 */
[----:B------:R-:W-:-:S08]  /*31f0*/  DMUL R6, R6, R2 ;  /* 0x0000000206067228 */ /* 0x000fd00000000000 */
[----:B------:R-:W-:-:S07]  /*3200*/  DMUL R6, R6, R2 ;  /* 0x0000000206067228 */ /* 0x000fce0000000000 */
[----:B------:R3:W-:Y:S01]  /*3210*/  ST.E.64 desc[UR4][R14.64], R6 ;  /* 0x000000060e007985 */ /* 0x0007e2000c101b04 */
[----:B------:R-:W-:Y:S05]  /*3220*/  BRA `(.L_x_39) ;  /* 0x00000018007c7947 */ /* 0x000fea0003800000 */
.L_x_44:
[----:B------:R-:W-:Y:S01]  /*3230*/  ISETP.NE.AND P3, PT, R24, RZ, PT ;  /* 0x000000ff1800720c */ /* 0x000fe20003f65270 */
[----:B------:R-:W-:-:S12]  /*3240*/  IMAD.MOV.U32 R24, RZ, RZ, RZ ;  /* 0x000000ffff187224 */ /* 0x000fd800078e00ff */
[----:B------:R-:W-:Y:S05]  /*3250*/  @!P3 BRA `(.L_x_58) ;  /* 0x00000010003cb947 */ /* 0x000fea0003800000 */
[----:B------:R-:W-:Y:S01]  /*3260*/  BSSY.RECONVERGENT B6, `(.L_x_59) ;  /* 0x000010d000067945 */ /* 0x000fe20003800200 */
[----:B------:R-:W-:-:S07]  /*3270*/  IMAD.MOV.U32 R24, RZ, RZ, RZ ;  /* 0x000000ffff187224 */ /* 0x000fce00078e00ff */
.L_x_68:
        /* <DEDUP_REMOVED lines=51> */
.L_x_61:
[----:B------:R-:W-:Y:S05]  /*35b0*/  BSYNC.RECONVERGENT B7 ;  /* 0x0000000000077941 */ /* 0x000fea0003800200 */
.L_x_60:
[----:B------:R-:W0:Y:S01]  /*35c0*/  LDCU UR4, c[0x0][0x3a8] ;  /* 0x00007500ff0477ac */ /* 0x000e220008000800 */
[C---:B------:R-:W-:Y:S01]  /*35d0*/  R2UR UR6, R48.reuse ;  /* 0x00000000300672ca */ /* 0x040fe200000e0000 */
[----:B------:R-:W-:Y:S01]  /*35e0*/  IMAD R29, R17, R29, R0 ;  /* 0x0000001d111d7224 */ /* 0x000fe200078e0200 */
[----:B------:R-:W-:Y:S01]  /*35f0*/  R2UR UR7, R49 ;  /* 0x00000000310772ca */ /* 0x000fe200000e0000 */
[----:B------:R-:W-:Y:S01]  /*3600*/  DMUL R36, R6, R36 ;  /* 0x0000002406247228 */ /* 0x000fe20000000000 */
[----:B------:R-:W-:Y:S01]  /*3610*/  R2UR UR8, R48 ;  /* 0x00000000300872ca */ /* 0x000fe200000e0000 */
[----:B------:R-:W-:Y:S01]  /*3620*/  IMAD.WIDE.U32 R28, R29, 0x8, R4 ;  /* 0x000000081d1c7825 */ /* 0x000fe200078e0004 */
[----:B------:R-:W-:Y:S02]  /*3630*/  R2UR UR9, R49 ;  /* 0x00000000310972ca */ /* 0x000fe400000e0000 */
[----:B------:R-:W-:-:S07]  /*3640*/  ISETP.NE.AND P3, PT, R24, RZ, PT ;  /* 0x000000ff1800720c */ /* 0x000fce0003f65270 */
[----:B------:R1:W-:Y:S01]  /*3650*/  ST.E.64 desc[UR6][R28.64], R36 ;  /* 0x000000241c007985 */ /* 0x0003e2000c101b06 */
[----:B0-----:R-:W-:-:S03]  /*3660*/  ISETP.GE.AND P4, PT, R24, UR4, PT ;  /* 0x0000000418007c0c */ /* 0x001fc6000bf86270 */
[----:B------:R-:W2:Y:S02]  /*3670*/  LDG.E.64 R38, desc[UR8][R8.64] ;  /* 0x0000000808267981 */ /* 0x000ea4000c1e1b00 */
[----:B------:R-:W0:Y:S08]  /*3680*/  @P3 LDC.64 R32, c[0x0][0x3c8] ;  /* 0x0000f200ff203b82 */ /* 0x000e300000000a00 */
[----:B------:R-:W3:Y:S08]  /*3690*/  @P3 LDC.64 R46, c[0x0][0x3c8] ;  /* 0x0000f200ff2e3b82 */ /* 0x000ef00000000a00 */
[----:B------:R-:W4:Y:S08]  /*36a0*/  @!P4 LDC.64 R30, c[0x0][0x3c8] ;  /* 0x0000f200ff1ecb82 */ /* 0x000f300000000a00 */
[----:B------:R-:W5:Y:S01]  /*36b0*/  @!P4 LDC.64 R44, c[0x0][0x3c8] ;  /* 0x0000f200ff2ccb82 */ /* 0x000f620000000a00 */
[C---:B------:R-:W-:Y:S01]  /*36c0*/  @!P4 IMAD R6, R24.reuse, UR4, RZ ;  /* 0x000000041806cc24 */ /* 0x040fe2000f8e02ff */
[--C-:B------:R-:W-:Y:S01]  /*36d0*/  @!P4 SHF.R.S32.HI R35, RZ, 0x1f, R13.reuse ;  /* 0x0000001fff23c819 */ /* 0x100fe2000001140d */
[----:B------:R-:W-:-:S03]  /*36e0*/  @!P4 IMAD R7, R24, UR4, R13 ;  /* 0x000000041807cc24 */ /* 0x000fc6000f8e020d */
[----:B------:R-:W-:Y:S02]  /*36f0*/  @!P4 IADD3 R27, P6, PT, R6, R13, RZ ;  /* 0x0000000d061bc210 */ /* 0x000fe40007fde0ff */
[C---:B------:R-:W-:Y:S02]  /*3700*/  @!P4 R2UR UR6, R48.reuse ;  /* 0x000000003006c2ca */ /* 0x040fe400000e0000 */
[C---:B------:R-:W-:Y:S02]  /*3710*/  @!P4 R2UR UR7, R49.reuse ;  /* 0x000000003107c2ca */ /* 0x040fe400000e0000 */
[----:B------:R-:W-:Y:S02]  /*3720*/  @!P4 R2UR UR8, R48 ;  /* 0x000000003008c2ca */ /* 0x000fe400000e0000 */
[----:B------:R-:W-:Y:S02]  /*3730*/  @!P4 R2UR UR9, R49 ;  /* 0x000000003109c2ca */ /* 0x000fe400000e0000 */
[----:B------:R-:W-:Y:S01]  /*3740*/  @!P4 LEA.HI.X.SX32 R42, R6, R35, 0x1, P6 ;  /* 0x00000023062ac211 */ /* 0x000fe200030f0eff */
[----:B----4-:R-:W-:Y:S01]  /*3750*/  @!P4 IMAD.WIDE.U32 R6, R7, 0x8, R30 ;  /* 0x000000080706c825 */ /* 0x010fe200078e001e */
[----:B------:R-:W-:-:S03]  /*3760*/  CS2R R40, SRZ ;  /* 0x0000000000287805 */ /* 0x000fc6000001ff00 */
[C---:B------:R-:W-:Y:S01]  /*3770*/  @P3 VIADD R35, R24.reuse, 0xffffffff ;  /* 0xffffffff18233836 */ /* 0x040fe20000000000 */
[C---:B-----5:R-:W-:Y:S01]  /*3780*/  @!P4 LEA R30, P6, R27.reuse, R44, 0x3 ;  /* 0x0000002c1b1ec211 */ /* 0x060fe200078c18ff */
[----:B------:R-:W-:Y:S01]  /*3790*/  @P3 VIADD R34, R24, 0xffffffff ;  /* 0xffffffff18223836 */ /* 0x000fe20000000000 */
[----:B------:R-:W-:Y:S01]  /*37a0*/  @P3 R2UR UR10, R48 ;  /* 0x00000000300a32ca */ /* 0x000fe200000e0000 */
[----:B------:R4:W5:Y:S01]  /*37b0*/  @!P4 LDG.E.64 R40, desc[UR6][R6.64] ;  /* 0x000000060628c981 */ /* 0x000962000c1e1b00 */
[----:B------:R-:W-:Y:S01]  /*37c0*/  @!P4 LEA.HI.X R31, R27, R45, R42, 0x3, P6 ;  /* 0x0000002d1b1fc211 */ /* 0x000fe200030f1c2a */
[----:B------:R-:W-:Y:S01]  /*37d0*/  @P3 IMAD R42, R35, UR4, RZ ;  /* 0x00000004232a3c24 */ /* 0x000fe2000f8e02ff */
[----:B------:R-:W-:Y:S01]  /*37e0*/  @P3 R2UR UR11, R49 ;  /* 0x00000000310b32ca */ /* 0x000fe200000e0000 */
[--C-:B------:R-:W-:Y:S01]  /*37f0*/  @P3 IMAD R27, R34, UR4, R13.reuse ;  /* 0x00000004221b3c24 */ /* 0x100fe2000f8e020d */
[----:B------:R-:W-:Y:S01]  /*3800*/  @P3 SHF.R.S32.HI R43, RZ, 0x1f, R13 ;  /* 0x0000001fff2b3819 */ /* 0x000fe2000001140d */
[----:B------:R-:W1:Y:S01]  /*3810*/  LDC.64 R44, c[0x0][0x388] ;  /* 0x0000e200ff2c7b82 */ /* 0x000e620000000a00 */
[----:B------:R-:W5:Y:S01]  /*3820*/  @!P4 LDG.E.64 R30, desc[UR8][R30.64+-0x8] ;  /* 0xfffff8081e1ec981 */ /* 0x000f62000c1e1b00 */
[----:B------:R-:W-:Y:S01]  /*3830*/  @P3 IADD3 R35, P6, PT, R42, R13, RZ ;  /* 0x0000000d2a233210 */ /* 0x000fe20007fde0ff */
[----:B0-----:R-:W-:Y:S01]  /*3840*/  @P3 IMAD.WIDE R32, R27, 0x8, R32 ;  /* 0x000000081b203825 */ /* 0x001fe200078e0220 */
[----:B------:R-:W-:-:S02]  /*3850*/  @P3 R2UR UR4, R48 ;  /* 0x00000000300432ca */ /* 0x000fc400000e0000 */
[----:B------:R-:W-:Y:S02]  /*3860*/  @P3 R2UR UR5, R49 ;  /* 0x00000000310532ca */ /* 0x000fe400000e0000 */
[----:B------:R-:W-:Y:S02]  /*3870*/  @P3 LEA.HI.X.SX32 R42, R42, R43, 0x1, P6 ;  /* 0x0000002b2a2a3211 */ /* 0x000fe400030f0eff */
[C---:B---3--:R-:W-:Y:S01]  /*3880*/  @P3 LEA R34, P6, R35.reuse, R46, 0x3 ;  /* 0x0000002e23223211 */ /* 0x048fe200078c18ff */
[----:B------:R-:W3:Y:S03]  /*3890*/  @P3 LDG.E.64 R32, desc[UR10][R32.64] ;  /* 0x0000000a20203981 */ /* 0x000ee6000c1e1b00 */
[----:B------:R-:W-:-:S06]  /*38a0*/  @P3 LEA.HI.X R35, R35, R47, R42, 0x3, P6 ;  /* 0x0000002f23233211 */ /* 0x000fcc00030f1c2a */
[----:B------:R-:W3:Y:S01]  /*38b0*/  @P3 LDG.E.64 R34, desc[UR4][R34.64+-0x8] ;  /* 0xfffff80422223981 */ /* 0x000ee2000c1e1b00 */
[----:B------:R-:W0:Y:S01]  /*38c0*/  LDCU UR4, c[0x0][0x38c] ;  /* 0x00007180ff0477ac */ /* 0x000e220008000800 */
[----:B----4-:R-:W-:Y:S01]  /*38d0*/  IMAD.MOV.U32 R6, RZ, RZ, 0x1 ;  /* 0x00000001ff067424 */ /* 0x010fe200078e00ff */
[----:B0-----:R-:W1:Y:S05]  /*38e0*/  MUFU.RCP64H R7, UR4 ;  /* 0x0000000400077d08 */ /* 0x001e6a0008001800 */
[----:B-1----:R-:W-:-:S08]  /*38f0*/  DFMA R42, R6, -R44, 1 ;  /* 0x3ff00000062a742b */ /* 0x002fd0000000082c */
[----:B------:R-:W-:Y:S02]  /*3900*/  DFMA R46, R42, R42, R42 ;  /* 0x0000002a2a2e722b */ /* 0x000fe4000000002a */
[----:B------:R-:W2:Y:S06]  /*3910*/  LDC.64 R42, c[0x0][0x380] ;  /* 0x0000e000ff2a7b82 */ /* 0x000eac0000000a00 */
        /* <DEDUP_REMOVED lines=8> */
[----:B------:R-:W-:-:S09]  /*39a0*/  FSETP.GEU.AND P6, PT, |R43|, 6.5827683646048100446e-37, PT ;  /* 0x036000002b00780b */ /* 0x000fd20003fce200 */
[----:B------:R-:W-:Y:S01]  /*39b0*/  FFMA R27, RZ, UR4, R7 ;  /* 0x00000004ff1b7c23 */ /* 0x000fe20008000007 */
[----:B-----5:R-:W-:-:S04]  /*39c0*/  @!P4 DADD R40, R40, -R30 ;  /* 0x000000002828c229 */ /* 0x020fc8000000081e */
[----:B------:R-:W-:-:S04]  /*39d0*/  FSETP.GT.AND P4, PT, |R27|, 1.469367938527859385e-39, PT ;  /* 0x001000001b00780b */ /* 0x000fc80003f84200 */
[----:B---3--:R-:W-:-:S08]  /*39e0*/  @P3 DADD R40, R40, -R32 ;  /* 0x0000000028283229 */ /* 0x008fd00000000820 */
[----:B------:R-:W-:Y:S01]  /*39f0*/  @P3 DADD R40, R40, R34 ;  /* 0x0000000028283229 */ /* 0x000fe20000000022 */
[----:B------:R-:W-:Y:S10]  /*3a00*/  @P4 BRA P6, `(.L_x_63) ;  /* 0x00000000001c4947 */ /* 0x000ff40003000000 */
[----:B------:R-:W0:Y:S01]  /*3a10*/  LDCU.64 UR4, c[0x0][0x388] ;  /* 0x00007100ff0477ac */ /* 0x000e220008000a00 */
[----:B------:R-:W-:Y:S01]  /*3a20*/  IMAD.MOV.U32 R32, RZ, RZ, R42 ;  /* 0x000000ffff207224 */ /* 0x000fe200078e002a */
[----:B------:R-:W-:Y:S01]  /*3a30*/  MOV R38, 0x3a80 ;  /* 0x00003a8000267802 */ /* 0x000fe20000000f00 */
[----:B------:R-:W-:Y:S02]  /*3a40*/  IMAD.MOV.U32 R39, RZ, RZ, R43 ;  /* 0x000000ffff277224 */ /* 0x000fe400078e002b */
[----:B0-----:R-:W-:Y:S02]  /*3a50*/  IMAD.U32 R6, RZ, RZ, UR4 ;  /* 0x00000004ff067e24 */ /* 0x001fe4000f8e00ff */
[----:B------:R-:W-:-:S07]  /*3a60*/  IMAD.U32 R7, RZ, RZ, UR5 ;  /* 0x00000005ff077e24 */ /* 0x000fce000f8e00ff */
[----:B------:R-:W-:Y:S05]  /*3a70*/  CALL.REL.NOINC `($__internal_3_$__cuda_sm20_div_rn_f64_full) ;  /* 0x0000001c00647944 */ /* 0x000fea0003c00000 */
.L_x_63:
[----:B------:R-:W-:Y:S05]  /*3a80*/  BSYNC.RECONVERGENT B7 ;  /* 0x0000000000077941 */ /* 0x000fea0003800200 */
.L_x_62:
        /* <DEDUP_REMOVED lines=10> */
[----:B------:R-:W2:Y:S01]  /*3b30*/  LDC.64 R40, c[0x0][0x388] ;  /* 0x0000e200ff287b82 */ /* 0x000ea20000000a00 */
[----:B0-----:R-:W-:-:S05]  /*3b40*/  IMAD.WIDE.U32 R38, R25, 0x8, R38 ;  /* 0x0000000819267825 */ /* 0x001fca00078e0026 */
[----:B------:R0:W-:Y:S04]  /*3b50*/  ST.E.64 desc[UR4][R28.64], R6 ;  /* 0x000000061c007985 */ /* 0x0001e8000c101b04 */
[----:B------:R-:W2:Y:S01]  /*3b60*/  LDG.E.64 R38, desc[UR6][R38.64] ;  /* 0x0000000626267981 */ /* 0x000ea2000c1e1b00 */
[C---:B------:R-:W-:Y:S02]  /*3b70*/  @P5 R2UR UR4, R48.reuse ;  /* 0x00000000300452ca */ /* 0x040fe400000e0000 */
[C---:B------:R-:W-:Y:S02]  /*3b80*/  @P5 R2UR UR5, R49.reuse ;  /* 0x00000000310552ca */ /* 0x040fe400000e0000 */
[----:B------:R-:W-:Y:S02]  /*3b90*/  @P2 R2UR UR6, R48 ;  /* 0x00000000300622ca */ /* 0x000fe400000e0000 */
[----:B------:R-:W-:-:S09]  /*3ba0*/  @P2 R2UR UR7, R49 ;  /* 0x00000000310722ca */ /* 0x000fd200000e0000 */
[----:B------:R-:W3:Y:S01]  /*3bb0*/  @P5 LDG.E.64 R30, desc[UR4][R20.64] ;  /* 0x00000004141e5981 */ /* 0x000ee2000c1e1b00 */
[C---:B------:R-:W-:Y:S02]  /*3bc0*/  @P1 R2UR UR4, R48.reuse ;  /* 0x00000000300412ca */ /* 0x040fe400000e0000 */
[C---:B------:R-:W-:Y:S01]  /*3bd0*/  @P1 R2UR UR5, R49.reuse ;  /* 0x00000000310512ca */ /* 0x040fe200000e0000 */
[----:B------:R-:W4:Y:S01]  /*3be0*/  @P2 LDG.E.64 R32, desc[UR6][R14.64+-0x8] ;  /* 0xfffff8060e202981 */ /* 0x000f22000c1e1b00 */
[----:B------:R-:W-:Y:S02]  /*3bf0*/  @P0 R2UR UR6, R48 ;  /* 0x00000000300602ca */ /* 0x000fe400000e0000 */
[----:B------:R-:W-:-:S09]  /*3c00*/  @P0 R2UR UR7, R49 ;  /* 0x00000000310702ca */ /* 0x000fd200000e0000 */
[----:B------:R-:W5:Y:S01]  /*3c10*/  @P1 LDG.E.64 R34, desc[UR4][R22.64] ;  /* 0x0000000416221981 */ /* 0x000f62000c1e1b00 */
[----:B------:R-:W1:Y:S03]  /*3c20*/  LDCU UR4, c[0x0][0x384] ;  /* 0x00007080ff0477ac */ /* 0x000e660008000800 */
[----:B------:R-:W5:Y:S01]  /*3c30*/  @P0 LDG.E.64 R36, desc[UR6][R18.64+-0x8] ;  /* 0xfffff80612240981 */ /* 0x000f62000c1e1b00 */
[----:B0-----:R-:W-:Y:S01]  /*3c40*/  IMAD.MOV.U32 R6, RZ, RZ, 0x1 ;  /* 0x00000001ff067424 */ /* 0x001fe200078e00ff */
[----:B------:R-:W-:Y:S01]  /*3c50*/  BSSY.RECONVERGENT B7, `(.L_x_64) ;  /* 0x000001f000077945 */ /* 0x000fe20003800200 */
[----:B------:R-:W-:-:S04]  /*3c60*/  IMAD.IADD R50, R16, 0x1, R26 ;  /* 0x0000000110327824 */ /* 0x000fc800078e021a */
[----:B------:R-:W-:-:S04]  /*3c70*/  IMAD.IADD R26, R50, 0x1, R11 ;  /* 0x00000001321a7824 */ /* 0x000fc800078e020b */
[----:B------:R-:W-:Y:S01]  /*3c80*/  IMAD R27, R17, R26, RZ ;  /* 0x0000001a111b7224 */ /* 0x000fe200078e02ff */
[----:B-1----:R-:W0:Y:S02]  /*3c90*/  MUFU.RCP64H R7, UR4 ;  /* 0x0000000400077d08 */ /* 0x002e240008001800 */
[----:B0-----:R-:W-:-:S08]  /*3ca0*/  DFMA R28, R6, -R42, 1 ;  /* 0x3ff00000061c742b */ /* 0x001fd0000000082a */
[----:B------:R-:W-:-:S08]  /*3cb0*/  DFMA R28, R28, R28, R28 ;  /* 0x0000001c1c1c722b */ /* 0x000fd0000000001c */
[----:B------:R-:W-:-:S08]  /*3cc0*/  DFMA R28, R6, R28, R6 ;  /* 0x0000001c061c722b */ /* 0x000fd00000000006 */
[----:B------:R-:W-:-:S08]  /*3cd0*/  DFMA R6, R28, -R42, 1 ;  /* 0x3ff000001c06742b */ /* 0x000fd0000000082a */
[----:B------:R-:W-:Y:S01]  /*3ce0*/  DFMA R44, R28, R6, R28 ;  /* 0x000000061c2c722b */ /* 0x000fe2000000001c */
[----:B------:R-:W-:Y:S01]  /*3cf0*/  CS2R R28, SRZ ;  /* 0x00000000001c7805 */ /* 0x000fe2000001ff00 */
[----:B--2---:R-:W-:-:S08]  /*3d00*/  DMUL R40, R38, R40 ;  /* 0x0000002826287228 */ /* 0x004fd00000000000 */
[----:B------:R-:W-:Y:S02]  /*3d10*/  DMUL R6, R44, R40 ;  /* 0x000000282c067228 */ /* 0x000fe40000000000 */
[----:B------:R-:W-:-:S06]  /*3d20*/  FSETP.GEU.AND P4, PT, |R41|, 6.5827683646048100446e-37, PT ;  /* 0x036000002900780b */ /* 0x000fcc0003f8e200 */
[----:B------:R-:W-:Y:S02]  /*3d30*/  DFMA R38, R6, -R42, R40 ;  /* 0x8000002a0626722b */ /* 0x000fe40000000028 */
[----:B---3--:R-:W-:-:S06]  /*3d40*/  @P5 DADD R28, RZ, R30 ;  /* 0x00000000ff1c5229 */ /* 0x008fcc000000001e */
[----:B------:R-:W-:Y:S02]  /*3d50*/  DFMA R6, R44, R38, R6 ;  /* 0x000000262c06722b */ /* 0x000fe40000000006 */
[----:B----4-:R-:W-:-:S08]  /*3d60*/  @P2 DADD R28, R28, -R32 ;  /* 0x000000001c1c2229 */ /* 0x010fd00000000820 */
[----:B------:R-:W-:Y:S01]  /*3d70*/  FFMA R25, RZ, UR4, R7 ;  /* 0x00000004ff197c23 */ /* 0x000fe20008000007 */
[----:B-----5:R-:W-:-:S04]  /*3d80*/  @P1 DADD R28, R28, -R34 ;  /* 0x000000001c1c1229 */ /* 0x020fc80000000822 */
[----:B------:R-:W-:-:S04]  /*3d90*/  FSETP.GT.AND P3, PT, |R25|, 1.469367938527859385e-39, PT ;  /* 0x001000001900780b */ /* 0x000fc80003f64200 */
[----:B------:R-:W-:Y:S01]  /*3da0*/  @P0 DADD R28, R28, R36 ;  /* 0x000000001c1c0229 */ /* 0x000fe20000000024 */
[----:B------:R-:W-:-:S08]  /*3db0*/  VIADD R36, R24, 0x1 ;  /* 0x0000000118247836 */ /* 0x000fd00000000000 */
        /* <DEDUP_REMOVED lines=8> */
.L_x_65:
[----:B------:R-:W-:Y:S05]  /*3e40*/  BSYNC.RECONVERGENT B7 ;  /* 0x0000000000077941 */ /* 0x000fea0003800200 */
.L_x_64:
[----:B------:R-:W0:Y:S01]  /*3e50*/  LDCU UR4, c[0x0][0x3a8] ;  /* 0x00007500ff0477ac */ /* 0x000e220008000800 */
[----:B------:R-:W-:Y:S01]  /*3e60*/  R2UR UR6, R48 ;  /* 0x00000000300672ca */ /* 0x000fe200000e0000 */
[----:B------:R-:W-:Y:S01]  /*3e70*/  IMAD.IADD R27, R0, 0x1, R27 ;  /* 0x00000001001b7824 */ /* 0x000fe200078e021b */
[----:B------:R-:W-:Y:S01]  /*3e80*/  R2UR UR7, R49 ;  /* 0x00000000310772ca */ /* 0x000fe200000e0000 */
[----:B------:R-:W-:Y:S01]  /*3e90*/  DMUL R28, R6, R28 ;  /* 0x0000001c061c7228 */ /* 0x000fe20000000000 */
[C---:B------:R-:W-:Y:S01]  /*3ea0*/  R2UR UR8, R48.reuse ;  /* 0x00000000300872ca */ /* 0x040fe200000e0000 */
[----:B------:R-:W-:Y:S01]  /*3eb0*/  IMAD.WIDE.U32 R26, R27, 0x8, R4 ;  /* 0x000000081b1a7825 */ /* 0x000fe200078e0004 */
[----:B------:R-:W-:Y:S01]  /*3ec0*/  R2UR UR9, R49 ;  /* 0x00000000310972ca */ /* 0x000fe200000e0000 */
[----:B------:R-:W1:Y:S08]  /*3ed0*/  LDC.64 R34, c[0x0][0x3c8] ;  /* 0x0000f200ff227b82 */ /* 0x000e700000000a00 */
[----:B------:R2:W-:Y:S01]  /*3ee0*/  ST.E.64 desc[UR6][R26.64], R28 ;  /* 0x0000001c1a007985 */ /* 0x0005e2000c101b06 */
[----:B------:R-:W-:Y:S01]  /*3ef0*/  R2UR UR10, R48 ;  /* 0x00000000300a72ca */ /* 0x000fe200000e0000 */
[----:B------:R-:W3:Y:S01]  /*3f00*/  LDC.64 R44, c[0x0][0x388] ;  /* 0x0000e200ff2c7b82 */ /* 0x000ee20000000a00 */
[----:B0-----:R-:W-:Y:S01]  /*3f10*/  ISETP.GE.AND P4, PT, R36, UR4, PT ;  /* 0x0000000424007c0c */ /* 0x001fe2000bf86270 */
[----:B------:R-:W4:-:S12]  /*3f20*/  LDG.E.64 R40, desc[UR8][R8.64] ;  /* 0x0000000808287981 */ /* 0x000f18000c1e1b00 */
[----:B------:R-:W0:Y:S01]  /*3f30*/  @!P4 LDC.64 R32, c[0x0][0x3c8] ;  /* 0x0000f200ff20cb82 */ /* 0x000e220000000a00 */
[-C--:B------:R-:W-:Y:S01]  /*3f40*/  @!P4 LOP3.LUT R7, RZ, R24.reuse, RZ, 0x33, !PT ;  /* 0x00000018ff07c212 */ /* 0x080fe200078e33ff */
[----:B------:R-:W-:-:S04]  /*3f50*/  @!P4 IMAD R6, R16, R24, R16 ;  /* 0x000000181006c224 */ /* 0x000fc800078e0210 */
[----:B------:R-:W-:Y:S01]  /*3f60*/  @!P4 IMAD.IADD R6, R6, 0x1, R7 ;  /* 0x000000010606c824 */ /* 0x000fe200078e0207 */
[----:B------:R-:W-:Y:S02]  /*3f70*/  @!P4 SHF.R.S32.HI R31, RZ, 0x1f, R13 ;  /* 0x0000001fff1fc819 */ /* 0x000fe4000001140d */
[----:B------:R-:W-:Y:S02]  /*3f80*/  @!P4 R2UR UR6, R48 ;  /* 0x000000003006c2ca */ /* 0x000fe400000e0000 */
[----:B------:R-:W-:Y:S02]  /*3f90*/  @!P4 IADD3 R25, P3, PT, R6, R13, RZ ;  /* 0x0000000d0619c210 */ /* 0x000fe40007f7e0ff */
[C---:B------:R-:W-:Y:S02]  /*3fa0*/  @!P4 R2UR UR7, R49.reuse ;  /* 0x000000003107c2ca */ /* 0x040fe400000e0000 */
[----:B------:R-:W-:Y:S02]  /*3fb0*/  @!P4 R2UR UR8, R48 ;  /* 0x000000003008c2ca */ /* 0x000fe400000e0000 */
[----:B------:R-:W-:-:S02]  /*3fc0*/  @!P4 R2UR UR9, R49 ;  /* 0x000000003109c2ca */ /* 0x000fc400000e0000 */
[----:B------:R-:W-:Y:S02]  /*3fd0*/  @!P4 IADD3 R7, PT, PT, R13, R50, -R36 ;  /* 0x000000320d07c210 */ /* 0x000fe40007ffe824 */
[----:B------:R-:W-:Y:S02]  /*3fe0*/  @!P4 LEA.HI.X.SX32 R36, R6, R31, 0x1, P3 ;  /* 0x0000001f0624c211 */ /* 0x000fe400018f0eff */
[----:B0-----:R-:W-:Y:S02]  /*3ff0*/  @!P4 LEA R32, P3, R25, R32, 0x3 ;  /* 0x000000201920c211 */ /* 0x001fe400078618ff */
[----:B------:R-:W-:Y:S01]  /*4000*/  CS2R R30, SRZ ;  /* 0x00000000001e7805 */ /* 0x000fe2000001ff00 */
[----:B-1----:R-:W-:Y:S01]  /*4010*/  @!P4 IMAD.WIDE.U32 R6, R7, 0x8, R34 ;  /* 0x000000080706c825 */ /* 0x002fe200078e0022 */
[----:B------:R-:W-:Y:S02]  /*4020*/  R2UR UR11, R49 ;  /* 0x00000000310b72ca */ /* 0x000fe400000e0000 */
[----:B------:R-:W-:Y:S01]  /*4030*/  @!P4 LEA.HI.X R33, R25, R33, R36, 0x3, P3 ;  /* 0x000000211921c211 */ /* 0x000fe200018f1c24 */
[----:B------:R-:W-:Y:S01]  /*4040*/  IMAD R25, R24, UR4, R13 ;  /* 0x0000000418197c24 */ /* 0x000fe2000f8e020d */
[----:B------:R0:W5:Y:S01]  /*4050*/  @!P4 LDG.E.64 R30, desc[UR6][R6.64] ;  /* 0x00000006061ec981 */ /* 0x000162000c1e1b00 */
[----:B------:R-:W-:-:S03]  /*4060*/  R2UR UR4, R48 ;  /* 0x00000000300472ca */ /* 0x000fc600000e0000 */
[----:B------:R-:W5:Y:S01]  /*4070*/  @!P4 LDG.E.64 R32, desc[UR8][R32.64+-0x8] ;  /* 0xfffff8082020c981 */ /* 0x000f62000c1e1b00 */
[----:B------:R-:W-:Y:S01]  /*4080*/  IMAD.WIDE R34, R25, 0x8, R34 ;  /* 0x0000000819227825 */ /* 0x000fe200078e0222 */
[----:B------:R-:W-:-:S04]  /*4090*/  R2UR UR5, R49 ;  /* 0x00000000310572ca */ /* 0x000fc800000e0000 */
[----:B------:R-:W2:Y:S01]  /*40a0*/  LDG.E.64 R36, desc[UR10][R34.64] ;  /* 0x0000000a22247981 */ /* 0x000ea2000c1e1b00 */
[----:B------:R-:W-:Y:S01]  /*40b0*/  IMAD.MOV.U32 R42, RZ, RZ, 0x1 ;  /* 0x00000001ff2a7424 */ /* 0x000fe200078e00ff */
[----:B0-----:R-:W4:Y:S07]  /*40c0*/  LDC.64 R6, c[0x0][0x380] ;  /* 0x0000e000ff067b82 */ /* 0x001f2e0000000a00 */
[----:B------:R0:W2:Y:S01]  /*40d0*/  LDG.E.64 R38, desc[UR4][R34.64+-0x8] ;  /* 0xfffff80422267981 */ /* 0x0000a2000c1e1b00 */
[----:B------:R-:W1:Y:S02]  /*40e0*/  LDCU UR4, c[0x0][0x38c] ;  /* 0x00007180ff0477ac */ /* 0x000e640008000800 */
[----:B-1----:R-:W3:Y:S02]  /*40f0*/  MUFU.RCP64H R43, UR4 ;  /* 0x00000004002b7d08 */ /* 0x002ee40008001800 */
[----:B---3--:R-:W-:-:S08]  /*4100*/  DFMA R46, R42, -R44, 1 ;  /* 0x3ff000002a2e742b */ /* 0x008fd0000000082c */
[----:B------:R-:W-:-:S08]  /*4110*/  DFMA R46, R46, R46, R46 ;  /* 0x0000002e2e2e722b */ /* 0x000fd0000000002e */
[----:B------:R-:W-:-:S08]  /*4120*/  DFMA R46, R42, R46, R42 ;  /* 0x0000002e2a2e722b */ /* 0x000fd0000000002a */
[----:B------:R-:W-:-:S08]  /*4130*/  DFMA R42, R46, -R44, 1 ;  /* 0x3ff000002e2a742b */ /* 0x000fd0000000082c */
[----:B------:R-:W-:Y:S01]  /*4140*/  DFMA R42, R46, R42, R46 ;  /* 0x0000002a2e2a722b */ /* 0x000fe2000000002e */
[----:B------:R-:W-:Y:S01]  /*4150*/  BSSY.RECONVERGENT B7, `(.L_x_66) ;  /* 0x0000013000077945 */ /* 0x000fe20003800200 */
[----:B----4-:R-:W-:-:S08]  /*4160*/  DMUL R40, R40, R6 ;  /* 0x0000000628287228 */ /* 0x010fd00000000000 */
[----:B------:R-:W-:-:S08]  /*4170*/  DMUL R6, R42, R40 ;  /* 0x000000282a067228 */ /* 0x000fd00000000000 */
[----:B0-----:R-:W-:-:S08]  /*4180*/  DFMA R34, R6, -R44, R40 ;  /* 0x8000002c0622722b */ /* 0x001fd00000000028 */
[----:B------:R-:W-:-:S10]  /*4190*/  DFMA R6, R42, R34, R6 ;  /* 0x000000222a06722b */ /* 0x000fd40000000006 */
[----:B------:R-:W-:-:S05]  /*41a0*/  FFMA R25, RZ, UR4, R7 ;  /* 0x00000004ff197c23 */ /* 0x000fca0008000007 */
[----:B------:R-:W-:Y:S01]  /*41b0*/  FSETP.GT.AND P3, PT, |R25|, 1.469367938527859385e-39, PT ;  /* 0x001000001900780b */ /* 0x000fe20003f64200 */
[----:B-----5:R-:W-:Y:S01]  /*41c0*/  @!P4 DADD R30, R30, -R32 ;  /* 0x000000001e1ec229 */ /* 0x020fe20000000820 */
[----:B------:R-:W-:-:S07]  /*41d0*/  FSETP.GEU.AND P4, PT, |R41|, 6.5827683646048100446e-37, PT ;  /* 0x036000002900780b */ /* 0x000fce0003f8e200 */
[----:B--2---:R-:W-:-:S08]  /*41e0*/  DADD R36, -R36, R30 ;  /* 0x0000000024247229 */ /* 0x004fd0000000011e */
[----:B------:R-:W-:Y:S01]  /*41f0*/  DADD R36, R36, R38 ;  /* 0x0000000024247229 */ /* 0x000fe20000000026 */
        /* <DEDUP_REMOVED lines=8> */
.L_x_67:
[----:B------:R-:W-:Y:S05]  /*4280*/  BSYNC.RECONVERGENT B7 ;  /* 0x0000000000077941 */ /* 0x000fea0003800200 */
.L_x_66:
        /* <DEDUP_REMOVED lines=11> */
.L_x_59:
[----:B------:R-:W-:-:S07]  /*4340*/  IMAD.MOV.U32 R24, RZ, RZ, R25 ;  /* 0x000000ffff187224 */ /* 0x000fce00078e0019 */
.L_x_58:
[----:B------:R-:W2:Y:S02]  /*4350*/  LDCU UR4, c[0x0][0x3a8] ;  /* 0x00007500ff0477ac */ /* 0x000ea40008000800 */
[----:B--2---:R-:W-:-:S04]  /*4360*/  ULOP3.LUT UR4, UR4, 0x1, URZ, 0xc0, !UPT ;  /* 0x0000000104047892 */ /* 0x004fc8000f8ec0ff */
[----:B------:R-:W-:-:S09]  /*4370*/  UISETP.NE.U32.AND UP0, UPT, UR4, 0x1, UPT ;  /* 0x000000010400788c */ /* 0x000fd2000bf05070 */
[----:B------:R-:W-:Y:S05]  /*4380*/  BRA.U !UP0, `(.L_x_39) ;  /* 0x0000000908247547 */ /* 0x000fea000b800000 */
        /* <DEDUP_REMOVED lines=50> */
.L_x_70:
[----:B------:R-:W-:Y:S05]  /*46b0*/  BSYNC.RECONVERGENT B6 ;  /* 0x0000000000067941 */ /* 0x000fea0003800200 */
.L_x_69:
[----:B------:R-:W-:Y:S01]  /*46c0*/  IMAD.IADD R14, R36, 0x1, R11 ;  /* 0x00000001240e7824 */ /* 0x000fe200078e020b */
[C---:B------:R-:W-:Y:S01]  /*46d0*/  R2UR UR4, R48.reuse ;  /* 0x00000000300472ca */ /* 0x040fe200000e0000 */
[----:B------:R-:W-:Y:S01]  /*46e0*/  DMUL R18, R6, R18 ;  /* 0x0000001206127228 */ /* 0x000fe20000000000 */
[----:B------:R-:W-:Y:S01]  /*46f0*/  R2UR UR5, R49 ;  /* 0x00000000310572ca */ /* 0x000fe200000e0000 */
[----:B------:R-:W-:Y:S01]  /*4700*/  IMAD R15, R17, R14, R0 ;  /* 0x0000000e110f7224 */ /* 0x000fe200078e0200 */
[----:B------:R-:W-:Y:S01]  /*4710*/  R2UR UR6, R48 ;  /* 0x00000000300672ca */ /* 0x000fe200000e0000 */
[----:B------:R-:W0:Y:S01]  /*4720*/  LDC.64 R20, c[0x0][0x388] ;  /* 0x0000e200ff147b82 */ /* 0x000e220000000a00 */
[----:B------:R-:W-:Y:S01]  /*4730*/  R2UR UR7, R49 ;  /* 0x00000000310772ca */ /* 0x000fe200000e0000 */
[----:B------:R-:W-:-:S06]  /*4740*/  IMAD.WIDE.U32 R14, R15, 0x8, R4 ;  /* 0x000000080f0e7825 */ /* 0x000fcc00078e0004 */
[----:B------:R-:W1:Y:S02]  /*4750*/  LDC.64 R26, c[0x0][0x380] ;  /* 0x0000e000ff1a7b82 */ /* 0x000e640000000a00 */
[----:B------:R2:W-:Y:S01]  /*4760*/  ST.E.64 desc[UR4][R14.64], R18 ;  /* 0x000000120e007985 */ /* 0x0005e2000c101b04 */
[----:B------:R-:W3:Y:S03]  /*4770*/  LDCU UR5, c[0x0][0x38c] ;  /* 0x00007180ff0577ac */ /* 0x000ee60008000800 */
[----:B------:R-:W1:Y:S01]  /*4780*/  LDG.E.64 R8, desc[UR6][R8.64] ;  /* 0x0000000608087981 */ /* 0x000e62000c1e1b00 */
[----:B------:R-:W-:Y:S01]  /*4790*/  IMAD.MOV.U32 R6, RZ, RZ, 0x1 ;  /* 0x00000001ff067424 */ /* 0x000fe200078e00ff */
[----:B------:R-:W4:Y:S01]  /*47a0*/  LDCU UR4, c[0x0][0x3a8] ;  /* 0x00007500ff0477ac */ /* 0x000f220008000800 */
[C---:B------:R-:W-:Y:S01]  /*47b0*/  ISETP.NE.AND P3, PT, R24.reuse, RZ, PT ;  /* 0x000000ff1800720c */ /* 0x040fe20003f65270 */
[----:B---3--:R-:W0:Y:S01]  /*47c0*/  MUFU.RCP64H R7, UR5 ;  /* 0x0000000500077d08 */ /* 0x008e220008001800 */
[----:B----4-:R-:W-:-:S02]  /*47d0*/  ISETP.GE.AND P2, PT, R24, UR4, PT ;  /* 0x0000000418007c0c */ /* 0x010fc4000bf46270 */
[----:B0-----:R-:W-:-:S08]  /*47e0*/  DFMA R22, R6, -R20, 1 ;  /* 0x3ff000000616742b */ /* 0x001fd00000000814 */
[----:B------:R-:W-:-:S08]  /*47f0*/  DFMA R22, R22, R22, R22 ;  /* 0x000000161616722b */ /* 0x000fd00000000016 */
[----:B------:R-:W-:-:S08]  /*4800*/  DFMA R22, R6, R22, R6 ;  /* 0x000000160616722b */ /* 0x000fd00000000006 */
[----:B------:R-:W-:-:S08]  /*4810*/  DFMA R6, R22, -R20, 1 ;  /* 0x3ff000001606742b */ /* 0x000fd00000000814 */
[----:B------:R-:W-:Y:S02]  /*4820*/  DFMA R22, R22, R6, R22 ;  /* 0x000000061616722b */ /* 0x000fe40000000016 */
[----:B-1----:R-:W-:-:S08]  /*4830*/  DMUL R26, R8, R26 ;  /* 0x0000001a081a7228 */ /* 0x002fd00000000000 */
[----:B------:R-:W-:Y:S02]  /*4840*/  DMUL R6, R22, R26 ;  /* 0x0000001a16067228 */ /* 0x000fe40000000000 */
[----:B------:R-:W-:-:S06]  /*4850*/  FSETP.GEU.AND P1, PT, |R27|, 6.5827683646048100446e-37, PT ;  /* 0x036000001b00780b */ /* 0x000fcc0003f2e200 */
[----:B------:R-:W-:-:S08]  /*4860*/  DFMA R8, R6, -R20, R26 ;  /* 0x800000140608722b */ /* 0x000fd0000000001a */
[----:B------:R-:W-:-:S10]  /*4870*/  DFMA R6, R22, R8, R6 ;  /* 0x000000081606722b */ /* 0x000fd40000000006 */
[----:B------:R-:W-:-:S05]  /*4880*/  FFMA R8, RZ, UR5, R7 ;  /* 0x00000005ff087c23 */ /* 0x000fca0008000007 */
[----:B------:R-:W-:Y:S02]  /*4890*/  FSETP.GT.AND P0, PT, |R8|, 1.469367938527859385e-39, PT ;  /* 0x001000000800780b */ /* 0x000fe40003f04200 */
[----:B------:R-:W-:Y:S01]  /*48a0*/  CS2R R8, SRZ ;  /* 0x0000000000087805 */ /* 0x000fe2000001ff00 */
[----:B--2---:R-:W-:Y:S10]  /*48b0*/  @P2 BRA `(.L_x_71) ;  /* 0x0000000000442947 */ /* 0x004ff40003800000 */
[----:B------:R-:W0:Y:S01]  /*48c0*/  LDC.64 R20, c[0x0][0x3c8] ;  /* 0x0000f200ff147b82 */ /* 0x000e220000000a00 */
[----:B------:R-:W1:Y:S01]  /*48d0*/  LDCU.64 UR6, c[0x0][0x3c8] ;  /* 0x00007900ff0677ac */ /* 0x000e620008000a00 */
[----:B------:R-:W-:Y:S01]  /*48e0*/  IMAD R8, R24, UR4, RZ ;  /* 0x0000000418087c24 */ /* 0x000fe2000f8e02ff */
[----:B------:R-:W-:Y:S02]  /*48f0*/  SHF.R.S32.HI R9, RZ, 0x1f, R13 ;  /* 0x0000001fff097819 */ /* 0x000fe4000001140d */
[----:B------:R-:W-:Y:S02]  /*4900*/  R2UR UR8, R48 ;  /* 0x00000000300872ca */ /* 0x000fe400000e0000 */
[----:B------:R-:W-:Y:S02]  /*4910*/  IADD3 R23, P2, PT, R8, R13, RZ ;  /* 0x0000000d08177210 */ /* 0x000fe40007f5e0ff */
[----:B------:R-:W-:Y:S02]  /*4920*/  R2UR UR9, R49 ;  /* 0x00000000310972ca */ /* 0x000fe400000e0000 */
[----:B------:R-:W-:-:S02]  /*4930*/  R2UR UR10, R48 ;  /* 0x00000000300a72ca */ /* 0x000fc400000e0000 */
[----:B------:R-:W-:Y:S02]  /*4940*/  R2UR UR11, R49 ;  /* 0x00000000310b72ca */ /* 0x000fe400000e0000 */
[----:B------:R-:W-:Y:S01]  /*4950*/  LEA.HI.X.SX32 R8, R8, R9, 0x1, P2 ;  /* 0x0000000908087211 */ /* 0x000fe200010f0eff */
[----:B------:R-:W-:Y:S01]  /*4960*/  IMAD R9, R24, UR4, R13 ;  /* 0x0000000418097c24 */ /* 0x000fe2000f8e020d */
[----:B-1----:R-:W-:-:S04]  /*4970*/  LEA R22, P2, R23, UR6, 0x3 ;  /* 0x0000000617167c11 */ /* 0x002fc8000f8418ff */
[----:B------:R-:W-:Y:S01]  /*4980*/  LEA.HI.X R23, R23, UR7, R8, 0x3, P2 ;  /* 0x0000000717177c11 */ /* 0x000fe200090f1c08 */
[----:B0-----:R-:W-:-:S05]  /*4990*/  IMAD.WIDE.U32 R20, R9, 0x8, R20 ;  /* 0x0000000809147825 */ /* 0x001fca00078e0014 */
[----:B------:R-:W2:Y:S04]  /*49a0*/  LDG.E.64 R8, desc[UR8][R20.64] ;  /* 0x0000000814087981 */ /* 0x000ea8000c1e1b00 */
[----:B------:R-:W2:Y:S02]  /*49b0*/  LDG.E.64 R22, desc[UR10][R22.64+-0x8] ;  /* 0xfffff80a16167981 */ /* 0x000ea4000c1e1b00 */
[----:B--2---:R-:W-:-:S11]  /*49c0*/  DADD R8, R8, -R22 ;  /* 0x0000000008087229 */ /* 0x004fd60000000816 */
.L_x_71:
[----:B------:R-:W-:Y:S05]  /*49d0*/  @!P3 BRA `(.L_x_72) ;  /* 0x000000000050b947 */ /* 0x000fea0003800000 */
[----:B------:R-:W0:Y:S01]  /*49e0*/  LDC.64 R20, c[0x0][0x3c8] ;  /* 0x0000f200ff147b82 */ /* 0x000e220000000a00 */
[----:B------:R-:W1:Y:S01]  /*49f0*/  LDCU.64 UR6, c[0x0][0x3c8] ;  /* 0x00007900ff0677ac */ /* 0x000e620008000a00 */
[----:B------:R-:W-:Y:S01]  /*4a00*/  VIADD R22, R24, 0xffffffff ;  /* 0xffffffff18167836 */ /* 0x000fe20000000000 */
[----:B------:R-:W-:Y:S01]  /*4a10*/  R2UR UR8, R48 ;  /* 0x00000000300872ca */ /* 0x000fe200000e0000 */
[----:B------:R-:W-:Y:S01]  /*4a20*/  VIADD R24, R24, 0xffffffff ;  /* 0xffffffff18187836 */ /* 0x000fe20000000000 */
[----:B------:R-:W-:Y:S01]  /*4a30*/  R2UR UR9, R49 ;  /* 0x00000000310972ca */ /* 0x000fe200000e0000 */
[----:B------:R-:W-:Y:S01]  /*4a40*/  IMAD R22, R22, UR4, RZ ;  /* 0x0000000416167c24 */ /* 0x000fe2000f8e02ff */
[--C-:B------:R-:W-:Y:S01]  /*4a50*/  SHF.R.S32.HI R25, RZ, 0x1f, R13.reuse ;  /* 0x0000001fff197819 */ /* 0x100fe2000001140d */
[----:B------:R-:W-:Y:S01]  /*4a60*/  IMAD R23, R24, UR4, R13 ;  /* 0x0000000418177c24 */ /* 0x000fe2000f8e020d */
[----:B------:R-:W-:Y:S02]  /*4a70*/  R2UR UR4, R48 ;  /* 0x00000000300472ca */ /* 0x000fe400000e0000 */
[----:B------:R-:W-:-:S02]  /*4a80*/  IADD3 R24, P2, PT, R22, R13, RZ ;  /* 0x0000000d16187210 */ /* 0x000fc40007f5e0ff */
[----:B------:R-:W-:Y:S01]  /*4a90*/  R2UR UR5, R49 ;  /* 0x00000000310572ca */ /* 0x000fe200000e0000 */
[----:B0-----:R-:W-:Y:S01]  /*4aa0*/  IMAD.WIDE R20, R23, 0x8, R20 ;  /* 0x0000000817147825 */ /* 0x001fe200078e0214 */
[----:B------:R-:W-:Y:S02]  /*4ab0*/  LEA.HI.X.SX32 R23, R22, R25, 0x1, P2 ;  /* 0x0000001916177211 */ /* 0x000fe400010f0eff */
[----:B-1----:R-:W-:-:S03]  /*4ac0*/  LEA R22, P2, R24, UR6, 0x3 ;  /* 0x0000000618167c11 */ /* 0x002fc6000f8418ff */
[----:B------:R-:W2:Y:S01]  /*4ad0*/  LDG.E.64 R20, desc[UR8][R20.64] ;  /* 0x0000000814147981 */ /* 0x000ea2000c1e1b00 */
[----:B------:R-:W-:-:S06]  /*4ae0*/  LEA.HI.X R23, R24, UR7, R23, 0x3, P2 ;  /* 0x0000000718177c11 */ /* 0x000fcc00090f1c17 */
[----:B------:R-:W3:Y:S01]  /*4af0*/  LDG.E.64 R22, desc[UR4][R22.64+-0x8] ;  /* 0xfffff80416167981 */ /* 0x000ee2000c1e1b00 */
[----:B--2---:R-:W-:-:S08]  /*4b00*/  DADD R8, R8, -R20 ;  /* 0x0000000008087229 */ /* 0x004fd00000000814 */
[----:B---3--:R-:W-:-:S11]  /*4b10*/  DADD R8, R8, R22 ;  /* 0x0000000008087229 */ /* 0x008fd60000000016 */
.L_x_72:
[----:B------:R-:W-:Y:S04]  /*4b20*/  BSSY.RECONVERGENT B6, `(.L_x_73) ;  /* 0x0000009000067945 */ /* 0x000fe80003800200 */
        /* <DEDUP_REMOVED lines=8> */
.L_x_74:
[----:B------:R-:W-:Y:S05]  /*4bb0*/  BSYNC.RECONVERGENT B6 ;  /* 0x0000000000067941 */ /* 0x000fea0003800200 */
.L_x_73:
[----:B------:R-:W-:Y:S01]  /*4bc0*/  DFMA R6, R6, R8, R18 ;  /* 0x000000080606722b */ /* 0x000fe20000000012 */
[----:B------:R-:W-:Y:S02]  /*4bd0*/  R2UR UR4, R48 ;  /* 0x00000000300472ca */ /* 0x000fe400000e0000 */
[----:B------:R-:W-:-:S05]  /*4be0*/  R2UR UR5, R49 ;  /* 0x00000000310572ca */ /* 0x000fca00000e0000 */
[----:B------:R-:W-:-:S08]  /*4bf0*/  DMUL R6, R6, R2 ;  /* 0x0000000206067228 */ /* 0x000fd00000000000 */
[----:B------:R-:W-:-:S07]  /*4c00*/  DMUL R6, R6, R2 ;  /* 0x0000000206067228 */ /* 0x000fce0000000000 */
[----:B------:R2:W-:Y:S04]  /*4c10*/  ST.E.64 desc[UR4][R14.64], R6 ;  /* 0x000000060e007985 */ /* 0x0005e8000c101b04 */
.L_x_39:
[----:B------:R-:W-:Y:S05]  /*4c20*/  BSYNC.RECONVERGENT B0 ;  /* 0x0000000000007941 */ /* 0x000fea0003800200 */
.L_x_26:
[----:B------:R-:W0:Y:S02]  /*4c30*/  LDCU UR4, c[0x0][0x3a8] ;  /* 0x00007500ff0477ac */ /* 0x000e240008000800 */
[----:B0-234-:R-:W-:-:S05]  /*4c40*/  IMAD.U32 R7, RZ, RZ, UR4 ;  /* 0x00000004ff077e24 */ /* 0x01dfca000f8e00ff */
[C---:B------:R-:W-:Y:S01]  /*4c50*/  ISETP.NE.AND P0, PT, R11.reuse, R7, PT ;  /* 0x000000070b00720c */ /* 0x040fe20003f05270 */
[----:B------:R-:W-:-:S12]  /*4c60*/  VIADD R11, R11, 0x1 ;  /* 0x000000010b0b7836 */ /* 0x000fd80000000000 */
[----:B------:R-:W-:Y:S05]  /*4c70*/  @P0 BRA `(.L_x_75) ;  /* 0xffffffb400cc0947 */ /* 0x000fea000383ffff */
[----:B------:R-:W-:Y:S05]  /*4c80*/  BSYNC.RECONVERGENT B1 ;  /* 0x0000000000017941 */ /* 0x000fea0003800200 */
.L_x_25:
[C---:B------:R-:W-:Y:S01]  /*4c90*/  ISETP.NE.AND P0, PT, R13.reuse, R7, PT ;  /* 0x000000070d00720c */ /* 0x040fe20003f05270 */
[----:B------:R-:W-:-:S12]  /*4ca0*/  VIADD R13, R13, 0x1 ;  /* 0x000000010d0d7836 */ /* 0x000fd80000000000 */
[----:B------:R-:W-:Y:S05]  /*4cb0*/  @P0 BRA `(.L_x_76) ;  /* 0xffffffb400b00947 */ /* 0x000fea000383ffff */
[----:B------:R-:W-:Y:S05]  /*4cc0*/  BSYNC.RECONVERGENT B2 ;  /* 0x0000000000027941 */ /* 0x000fea0003800200 */
.L_x_24:
[C---:B------:R-:W-:Y:S01]  /*4cd0*/  ISETP.NE.AND P0, PT, R12.reuse, R7, PT ;  /* 0x000000070c00720c */ /* 0x040fe20003f05270 */
[----:B------:R-:W-:-:S12]  /*4ce0*/  VIADD R12, R12, 0x1 ;  /* 0x000000010c0c7836 */ /* 0x000fd80000000000 */
[----:B------:R-:W-:Y:S05]  /*4cf0*/  @P0 BRA `(.L_x_77) ;  /* 0xffffffb400940947 */ /* 0x000fea000383ffff */
[----:B------:R-:W-:Y:S05]  /*4d00*/  BSYNC.RECONVERGENT B3 ;  /* 0x0000000000037941 */ /* 0x000fea0003800200 */
.L_x_22:
[----:B------:R-:W-:-:S13]  /*4d10*/  ISETP.NE.AND P0, PT, R16, RZ, PT ;  /* 0x000000ff1000720c */ /* 0x000fda0003f05270 */
[----:B------:R-:W-:Y:S05]  /*4d20*/  @!P0 BRA `(.L_x_21) ;  /* 0x0000000800a08947 */ /* 0x000fea0003800000 */
[----:B------:R-:W0:Y:S01]  /*4d30*/  S2R R3, SR_TID.X ;  /* 0x0000000000037919 */ /* 0x000e220000002100 */
[----:B------:R-:W0:Y:S01]  /*4d40*/  S2UR UR6, SR_CTAID.X ;  /* 0x00000000000679c3 */ /* 0x000e220000002500 */
[----:B------:R-:W2:Y:S01]  /*4d50*/  LDCU.64 UR4, c[0x0][0x3d0] ;  /* 0x00007a00ff0477ac */ /* 0x000ea20008000a00 */
[----:B------:R-:W-:Y:S02]  /*4d60*/  VIADD R12, R7, 0x1 ;  /* 0x00000001070c7836 */ /* 0x000fe40000000000 */
[----:B------:R-:W-:-:S04]  /*4d70*/  IMAD.MOV.U32 R39, RZ, RZ, RZ ;  /* 0x000000ffff277224 */ /* 0x000fc800078e00ff */
[----:B------:R-:W0:Y:S01]  /*4d80*/  LDC R0, c[0x0][0x360] ;  /* 0x0000d800ff007b82 */ /* 0x000e220000000800 */
[----:B--2---:R-:W-:Y:S02]  /*4d90*/  UIADD3 UR4, UPT, UPT, UR4, -0x1, URZ ;  /* 0xffffffff04047890 */ /* 0x004fe4000fffe0ff */
[----:B------:R-:W-:-:S04]  /*4da0*/  UIADD3 UR5, UPT, UPT, UR5, -0x1, URZ ;  /* 0xffffffff05057890 */ /* 0x000fc8000fffe0ff */
[C-C-:B------:R-:W-:Y:S02]  /*4db0*/  IMAD R10, R7.reuse, UR4, R12.reuse ;  /* 0x00000004070a7c24 */ /* 0x140fe4000f8e020c */
[----:B------:R-:W-:-:S04]  /*4dc0*/  IMAD R11, R7, UR5, R12 ;  /* 0x00000005070b7c24 */ /* 0x000fc8000f8e020c */
[----:B------:R-:W-:Y:S02]  /*4dd0*/  IMAD R44, R10, R11, RZ ;  /* 0x0000000b0a2c7224 */ /* 0x000fe400078e02ff */
[----:B0-----:R-:W-:-:S03]  /*4de0*/  IMAD R0, R0, UR6, R3 ;  /* 0x0000000600007c24 */ /* 0x001fc6000f8e0203 */
[----:B------:R-:W-:Y:S01]  /*4df0*/  SHF.R.S32.HI R46, RZ, 0x1f, R44 ;  /* 0x0000001fff2e7819 */ /* 0x000fe2000001142c */
[----:B------:R-:W-:-:S04]  /*4e00*/  IMAD R0, R17, R0, RZ ;  /* 0x0000000011007224 */ /* 0x000fc800078e02ff */
[----:B------:R-:W-:-:S04]  /*4e10*/  IMAD R2, R16, R0, RZ ;  /* 0x0000000010027224 */ /* 0x000fc800078e02ff */
[C-C-:B------:R-:W-:Y:S02]  /*4e20*/  IMAD R6, R7.reuse, 0x2, R2.reuse ;  /* 0x0000000207067824 */ /* 0x140fe400078e0202 */
[----:B------:R-:W-:Y:S02]  /*4e30*/  IMAD R8, R7, 0x3, R2 ;  /* 0x0000000307087824 */ /* 0x000fe400078e0202 */
[----:B------:R-:W-:Y:S02]  /*4e40*/  IMAD.IADD R3, R2, 0x1, R7 ;  /* 0x0000000102037824 */ /* 0x000fe400078e0207 */
[----:B------:R-:W-:Y:S02]  /*4e50*/  VIADD R7, R6, 0x2 ;  /* 0x0000000206077836 */ /* 0x000fe40000000000 */
[----:B------:R-:W-:Y:S02]  /*4e60*/  VIADD R9, R8, 0x3 ;  /* 0x0000000308097836 */ /* 0x000fe40000000000 */
[----:B------:R-:W-:-:S02]  /*4e70*/  IMAD R36, R16, R3, R16 ;  /* 0x0000000310247224 */ /* 0x000fc400078e0210 */
[C---:B------:R-:W-:Y:S02]  /*4e80*/  IMAD R37, R16.reuse, R7, RZ ;  /* 0x0000000710257224 */ /* 0x040fe400078e02ff */
[----:B------:R-:W-:Y:S01]  /*4e90*/  IMAD R38, R16, R9, RZ ;  /* 0x0000000910267224 */ /* 0x000fe200078e02ff */
[----:B------:R-:W-:-:S07]  /*4ea0*/  VIMNMX.U32 R16, PT, PT, R17, 0x1, !PT ;  /* 0x0000000111107848 */ /* 0x000fce0007fe0000 */
.L_x_81:
[----:B0-----:R-:W0:Y:S01]  /*4eb0*/  LDC.64 R24, c[0x0][0x3b8] ;  /* 0x0000ee00ff187b82 */ /* 0x001e220000000a00 */
[C---:B------:R-:W-:Y:S01]  /*4ec0*/  ISETP.GE.U32.AND P0, PT, R17.reuse, 0x4, PT ;  /* 0x000000041100780c */ /* 0x040fe20003f06070 */
[--C-:B--2---:R-:W-:Y:S01]  /*4ed0*/  IMAD.IADD R35, R0, 0x1, R39.reuse ;  /* 0x0000000100237824 */ /* 0x104fe200078e0227 */
[----:B------:R-:W-:Y:S01]  /*4ee0*/  LOP3.LUT R2, R16, 0x1, RZ, 0xc0, !PT ;  /* 0x0000000110027812 */ /* 0x000fe200078ec0ff */
[----:B------:R-:W-:Y:S02]  /*4ef0*/  IMAD R50, R17, R0, R39 ;  /* 0x0000000011327224 */ /* 0x000fe400078e0227 */
[----:B------:R-:W-:Y:S01]  /*4f00*/  IMAD.MOV.U32 R40, RZ, RZ, RZ ;  /* 0x000000ffff287224 */ /* 0x000fe200078e00ff */
[----:B------:R-:W-:Y:S01]  /*4f10*/  ISETP.NE.U32.AND P1, PT, R2, 0x1, PT ;  /* 0x000000010200780c */ /* 0x000fe20003f25070 */
[----:B0-----:R-:W-:-:S06]  /*4f20*/  IMAD.WIDE.U32 R34, R35, 0x4, R24 ;  /* 0x0000000423227825 */ /* 0x001fcc00078e0018 */
[----:B------:R-:W-:Y:S06]  /*4f30*/  @!P0 BRA `(.L_x_78) ;  /* 0x00000004008c8947 */ /* 0x000fec0003800000 */
[----:B------:R-:W-:Y:S01]  /*4f40*/  LOP3.LUT R40, R16, 0xfffffffc, RZ, 0xc0, !PT ;  /* 0xfffffffc10287812 */ /* 0x000fe200078ec0ff */
[----:B------:R-:W-:Y:S01]  /*4f50*/  BSSY.RECONVERGENT B0, `(.L_x_78) ;  /* 0x0000061000007945 */ /* 0x000fe20003800200 */
[----:B------:R-:W-:Y:S02]  /*4f60*/  VIADD R43, R0, 0x3 ;  /* 0x00000003002b7836 */ /* 0x000fe40000000000 */
[--C-:B------:R-:W-:Y:S02]  /*4f70*/  IMAD.IADD R45, R36, 0x1, R39.reuse ;  /* 0x00000001242d7824 */ /* 0x100fe400078e0227 */
[--C-:B------:R-:W-:Y:S02]  /*4f80*/  IMAD.IADD R47, R37, 0x1, R39.reuse ;  /* 0x00000001252f7824 */ /* 0x100fe400078e0227 */
[----:B------:R-:W-:Y:S02]  /*4f90*/  IMAD.IADD R51, R38, 0x1, R39 ;  /* 0x0000000126337824 */ /* 0x000fe400078e0227 */
[----:B------:R-:W-:-:S02]  /*4fa0*/  IMAD.MOV.U32 R53, RZ, RZ, R50 ;  /* 0x000000ffff357224 */ /* 0x000fc400078e0032 */
[----:B------:R-:W-:Y:S02]  /*4fb0*/  IMAD.MOV.U32 R42, RZ, RZ, R39 ;  /* 0x000000ffff2a7224 */ /* 0x000fe400078e0027 */
[----:B------:R-:W-:-:S07]  /*4fc0*/  IMAD.MOV R41, RZ, RZ, -R40 ;  /* 0x000000ffff297224 */ /* 0x000fce00078e0a28 */
.L_x_79:
[C---:B-1----:R-:W-:Y:S01]  /*4fd0*/  R2UR UR6, R48.reuse ;  /* 0x00000000300672ca */ /* 0x042fe200000e0000 */
[----:B0-----:R-:W-:Y:S01]  /*4fe0*/  VIADD R3, R43, 0xfffffffd ;  /* 0xfffffffd2b037836 */ /* 0x001fe20000000000 */
[----:B------:R-:W-:Y:S01]  /*4ff0*/  R2UR UR7, R49 ;  /* 0x00000000310772ca */ /* 0x000fe200000e0000 */
[----:B------:R-:W0:Y:S01]  /*5000*/  LDC.64 R26, c[0x0][0x390] ;  /* 0x0000e400ff1a7b82 */ /* 0x000e220000000a00 */
[----:B------:R-:W-:Y:S01]  /*5010*/  R2UR UR4, R48 ;  /* 0x00000000300472ca */ /* 0x000fe200000e0000 */
[----:B------:R-:W-:Y:S01]  /*5020*/  IMAD.WIDE.U32 R2, R3, 0x4, R24 ;  /* 0x0000000403027825 */ /* 0x000fe200078e0018 */
[----:B------:R-:W-:-:S05]  /*5030*/  R2UR UR5, R49 ;  /* 0x00000000310572ca */ /* 0x000fca00000e0000 */
[----:B------:R-:W1:Y:S04]  /*5040*/  LDC.64 R28, c[0x0][0x398] ;  /* 0x0000e600ff1c7b82 */ /* 0x000e680000000a00 */
[----:B------:R0:W2:Y:S04]  /*5050*/  LDG.E R20, desc[UR6][R2.64] ;  /* 0x0000000602147981 */ /* 0x0000a8000c1e1900 */
[----:B------:R-:W2:Y:S01]  /*5060*/  LDG.E R55, desc[UR4][R34.64] ;  /* 0x0000000422377981 */ /* 0x000ea2000c1e1900 */
[----:B------:R-:W3:Y:S01]  /*5070*/  LDC.64 R30, c[0x0][0x3b0] ;  /* 0x0000ec00ff1e7b82 */ /* 0x000ee20000000a00 */
[----:B------:R-:W-:Y:S01]  /*5080*/  R2UR UR8, R48 ;  /* 0x00000000300872ca */ /* 0x000fe200000e0000 */
[----:B------:R-:W-:Y:S01]  /*5090*/  IMAD.MOV.U32 R21, RZ, RZ, RZ ;  /* 0x000000ffff157224 */ /* 0x000fe200078e00ff */
[----:B------:R-:W-:Y:S01]  /*50a0*/  R2UR UR9, R49 ;  /* 0x00000000310972ca */ /* 0x000fe200000e0000 */
[----:B------:R-:W-:Y:S01]  /*50b0*/  IMAD.WIDE R10, R42, 0x8, R4 ;  /* 0x000000082a0a7825 */ /* 0x000fe200078e0204 */
[----:B------:R-:W-:-:S02]  /*50c0*/  R2UR UR10, R48 ;  /* 0x00000000300a72ca */ /* 0x000fc400000e0000 */
[----:B------:R-:W-:Y:S01]  /*50d0*/  R2UR UR11, R49 ;  /* 0x00000000310b72ca */ /* 0x000fe200000e0000 */
[C---:B0-----:R-:W-:Y:S01]  /*50e0*/  IMAD.WIDE.U32 R2, R53.reuse, 0x4, R26 ;  /* 0x0000000435027825 */ /* 0x041fe200078e001a */
[----:B------:R-:W0:Y:S03]  /*50f0*/  LDC.64 R32, c[0x0][0x3a0] ;  /* 0x0000e800ff207b82 */ /* 0x000e260000000a00 */
[----:B-1----:R-:W-:-:S04]  /*5100*/  IMAD.WIDE.U32 R6, R53, 0x4, R28 ;  /* 0x0000000435067825 */ /* 0x002fc800078e001c */
[----:B---3--:R-:W-:-:S04]  /*5110*/  IMAD.WIDE.U32 R8, R53, 0x8, R30 ;  /* 0x0000000835087825 */ /* 0x008fc800078e001e */
[C---:B--2---:R-:W-:Y:S01]  /*5120*/  IMAD.WIDE.U32 R12, R55.reuse, R44, R20 ;  /* 0x0000002c370c7225 */ /* 0x044fe200078e0014 */
[----:B------:R-:W-:Y:S03]  /*5130*/  STG.E desc[UR4][R2.64], R55 ;  /* 0x0000003702007986 */ /* 0x000fe6000c101904 */
[----:B------:R-:W-:Y:S01]  /*5140*/  IMAD R23, R55, R46, R13 ;  /* 0x0000002e37177224 */ /* 0x000fe200078e020d */
[----:B------:R-:W-:Y:S01]  /*5150*/  STG.E desc[UR6][R6.64], R20 ;  /* 0x0000001406007986 */ /* 0x000fe2000c101906 */
[----:B------:R-:W-:-:S05]  /*5160*/  IMAD.MOV.U32 R22, RZ, RZ, R12 ;  /* 0x000000ffff167224 */ /* 0x000fca00078e000c */
[----:B------:R1:W-:Y:S04]  /*5170*/  STG.E.64 desc[UR8][R8.64], R22 ;  /* 0x0000001608007986 */ /* 0x0003e8000c101b08 */
[----:B------:R-:W2:Y:S01]  /*5180*/  LD.E.64 R12, desc[UR10][R10.64] ;  /* 0x0000000a0a0c7980 */ /* 0x000ea2000c101b00 */
[----:B------:R-:W-:Y:S02]  /*5190*/  VIADD R19, R43, 0xfffffffe ;  /* 0xfffffffe2b137836 */ /* 0x000fe40000000000 */
[----:B0-----:R-:W-:-:S04]  /*51a0*/  IMAD.WIDE.U32 R14, R53, 0x8, R32 ;  /* 0x00000008350e7825 */ /* 0x001fc800078e0020 */
[----:B------:R-:W-:Y:S01]  /*51b0*/  IMAD.WIDE.U32 R18, R19, 0x4, R24 ;  /* 0x0000000413127825 */ /* 0x000fe200078e0018 */
[----:B--2---:R0:W-:Y:S05]  /*51c0*/  STG.E.64 desc[UR4][R14.64], R12 ;  /* 0x0000000c0e007986 */ /* 0x0041ea000c101b04 */
[----:B------:R2:W3:Y:S04]  /*51d0*/  LDG.E R18, desc[UR8][R18.64] ;  /* 0x0000000812127981 */ /* 0x0004e8000c1e1900 */
[----:B-1----:R-:W3:Y:S01]  /*51e0*/  LDG.E R23, desc[UR6][R34.64] ;  /* 0x0000000622177981 */ /* 0x002ee2000c1e1900 */
[----:B------:R-:W-:-:S04]  /*51f0*/  IMAD.WIDE.U32 R2, R45, 0x4, R26 ;  /* 0x000000042d027825 */ /* 0x000fc800078e001a */
[----:B------:R-:W-:-:S04]  /*5200*/  IMAD.WIDE.U32 R6, R45, 0x4, R28 ;  /* 0x000000042d067825 */ /* 0x000fc800078e001c */
[----:B--2---:R-:W-:Y:S02]  /*5210*/  IMAD.MOV.U32 R19, RZ, RZ, RZ ;  /* 0x000000ffff137224 */ /* 0x004fe400078e00ff */
[----:B------:R-:W-:-:S04]  /*5220*/  IMAD.WIDE.U32 R8, R45, 0x8, R30 ;  /* 0x000000082d087825 */ /* 0x000fc800078e001e */
[----:B------:R-:W-:-:S04]  /*5230*/  IMAD.WIDE R10, R17, 0x8, R10 ;  /* 0x00000008110a7825 */ /* 0x000fc800078e020a */
[C---:B---3--:R-:W-:Y:S01]  /*5240*/  IMAD.WIDE.U32 R20, R23.reuse, R44, R18 ;  /* 0x0000002c17147225 */ /* 0x048fe200078e0012 */
[----:B------:R1:W-:Y:S03]  /*5250*/  STG.E desc[UR4][R2.64], R23 ;  /* 0x0000001702007986 */ /* 0x0003e6000c101904 */
[----:B------:R-:W-:Y:S01]  /*5260*/  IMAD R21, R23, R46, R21 ;  /* 0x0000002e17157224 */ /* 0x000fe200078e0215 */
[----:B------:R2:W-:Y:S04]  /*5270*/  STG.E desc[UR6][R6.64], R18 ;  /* 0x0000001206007986 */ /* 0x0005e8000c101906 */
[----:B------:R-:W-:Y:S04]  /*5280*/  STG.E.64 desc[UR8][R8.64], R20 ;  /* 0x0000001408007986 */ /* 0x000fe8000c101b08 */
[----:B0-----:R-:W3:Y:S01]  /*5290*/  LD.E.64 R12, desc[UR10][R10.64] ;  /* 0x0000000a0a0c7980 */ /* 0x001ee2000c101b00 */
[----:B------:R-:W-:-:S02]  /*52a0*/  VIADD R15, R43, 0xffffffff ;  /* 0xffffffff2b0f7836 */ /* 0x000fc40000000000 */
[----:B-1----:R-:W-:-:S04]  /*52b0*/  IMAD.WIDE.U32 R2, R45, 0x8, R32 ;  /* 0x000000082d027825 */ /* 0x002fc800078e0020 */
[----:B------:R-:W-:Y:S01]  /*52c0*/  IMAD.WIDE.U32 R14, R15, 0x4, R24 ;  /* 0x000000040f0e7825 */ /* 0x000fe200078e0018 */
[----:B---3--:R0:W-:Y:S04]  /*52d0*/  STG.E.64 desc[UR4][R2.64], R12 ;  /* 0x0000000c02007986 */ /* 0x0081e8000c101b04 */
[----:B------:R-:W3:Y:S04]  /*52e0*/  LDG.E R22, desc[UR8][R14.64] ;  /* 0x000000080e167981 */ /* 0x000ee8000c1e1900 */
[----:B------:R-:W3:Y:S01]  /*52f0*/  LDG.E R55, desc[UR6][R34.64] ;  /* 0x0000000622377981 */ /* 0x000ee2000c1e1900 */
[----:B------:R-:W-:-:S02]  /*5300*/  IMAD.MOV.U32 R23, RZ, RZ, RZ ;  /* 0x000000ffff177224 */ /* 0x000fc400078e00ff */
[----:B--2---:R-:W-:-:S04]  /*5310*/  IMAD.WIDE.U32 R6, R47, 0x4, R26 ;  /* 0x000000042f067825 */ /* 0x004fc800078e001a */
[----:B0-----:R-:W-:-:S04]  /*5320*/  IMAD.WIDE.U32 R2, R47, 0x4, R28 ;  /* 0x000000042f027825 */ /* 0x001fc800078e001c */
[----:B------:R-:W-:-:S04]  /*5330*/  IMAD.WIDE.U32 R8, R47, 0x8, R30 ;  /* 0x000000082f087825 */ /* 0x000fc800078e001e */
[----:B------:R-:W-:-:S04]  /*5340*/  IMAD.WIDE R10, R17, 0x8, R10 ;  /* 0x00000008110a7825 */ /* 0x000fc800078e020a */
[C---:B---3--:R-:W-:Y:S01]  /*5350*/  IMAD.WIDE.U32 R18, R55.reuse, R44, R22 ;  /* 0x0000002c37127225 */ /* 0x048fe200078e0016 */
[----:B------:R0:W-:Y:S03]  /*5360*/  STG.E desc[UR4][R6.64], R55 ;  /* 0x0000003706007986 */ /* 0x0001e6000c101904 */
[----:B------:R-:W-:Y:S01]  /*5370*/  IMAD R19, R55, R46, R19 ;  /* 0x0000002e37137224 */ /* 0x000fe200078e0213 */
[----:B------:R1:W-:Y:S04]  /*5380*/  STG.E desc[UR6][R2.64], R22 ;  /* 0x0000001602007986 */ /* 0x0003e8000c101906 */
[----:B------:R2:W-:Y:S04]  /*5390*/  STG.E.64 desc[UR8][R8.64], R18 ;  /* 0x0000001208007986 */ /* 0x0005e8000c101b08 */
[----:B------:R-:W3:Y:S01]  /*53a0*/  LD.E.64 R12, desc[UR10][R10.64] ;  /* 0x0000000a0a0c7980 */ /* 0x000ee2000c101b00 */
[----:B0-----:R-:W-:-:S04]  /*53b0*/  IMAD.WIDE.U32 R6, R47, 0x8, R32 ;  /* 0x000000082f067825 */ /* 0x001fc800078e0020 */
[----:B------:R-:W-:Y:S01]  /*53c0*/  IMAD.WIDE.U32 R14, R43, 0x4, R24 ;  /* 0x000000042b0e7825 */ /* 0x000fe200078e0018 */
[----:B---3--:R0:W-:Y:S05]  /*53d0*/  STG.E.64 desc[UR4][R6.64], R12 ;  /* 0x0000000c06007986 */ /* 0x0081ea000c101b04 */
[----:B------:R3:W4:Y:S04]  /*53e0*/  LDG.E R14, desc[UR8][R14.64] ;  /* 0x000000080e0e7981 */ /* 0x000728000c1e1900 */
[----:B------:R-:W4:Y:S01]  /*53f0*/  LDG.E R21, desc[UR6][R34.64] ;  /* 0x0000000622157981 */ /* 0x000f22000c1e1900 */
[----:B-1----:R-:W-:-:S04]  /*5400*/  IMAD.WIDE.U32 R2, R51, 0x4, R26 ;  /* 0x0000000433027825 */ /* 0x002fc800078e001a */
[----:B--2---:R-:W-:-:S04]  /*5410*/  IMAD.WIDE.U32 R8, R51, 0x4, R28 ;  /* 0x0000000433087825 */ /* 0x004fc800078e001c */
[----:B---3--:R-:W-:Y:S02]  /*5420*/  IMAD.MOV.U32 R15, RZ, RZ, RZ ;  /* 0x000000ffff0f7224 */ /* 0x008fe400078e00ff */
[----:B0-----:R-:W-:-:S04]  /*5430*/  IMAD.WIDE.U32 R6, R51, 0x8, R30 ;  /* 0x0000000833067825 */ /* 0x001fc800078e001e */
[----:B------:R-:W-:-:S04]  /*5440*/  IMAD.WIDE R10, R17, 0x8, R10 ;  /* 0x00000008110a7825 */ /* 0x000fc800078e020a */
[C---:B----4-:R-:W-:Y:S01]  /*5450*/  IMAD.WIDE.U32 R18, R21.reuse, R44, R14 ;  /* 0x0000002c15127225 */ /* 0x050fe200078e000e */
[----:B------:R0:W-:Y:S03]  /*5460*/  STG.E desc[UR4][R2.64], R21 ;  /* 0x0000001502007986 */ /* 0x0001e6000c101904 */
[----:B------:R-:W-:Y:S01]  /*5470*/  IMAD R19, R21, R46, R19 ;  /* 0x0000002e15137224 */ /* 0x000fe200078e0213 */
[----:B------:R0:W-:Y:S04]  /*5480*/  STG.E desc[UR6][R8.64], R14 ;  /* 0x0000000e08007986 */ /* 0x0001e8000c101906 */
[----:B------:R0:W-:Y:S04]  /*5490*/  STG.E.64 desc[UR8][R6.64], R18 ;  /* 0x0000001206007986 */ /* 0x0001e8000c101b08 */
[----:B------:R-:W2:Y:S01]  /*54a0*/  LD.E.64 R10, desc[UR10][R10.64] ;  /* 0x0000000a0a0a7980 */ /* 0x000ea2000c101b00 */
[----:B------:R-:W-:-:S02]  /*54b0*/  VIADD R41, R41, 0x4 ;  /* 0x0000000429297836 */ /* 0x000fc40000000000 */
[----:B------:R-:W-:-:S03]  /*54c0*/  IMAD.WIDE.U32 R12, R51, 0x8, R32 ;  /* 0x00000008330c7825 */ /* 0x000fc600078e0020 */
[----:B------:R-:W-:Y:S01]  /*54d0*/  ISETP.NE.AND P0, PT, R41, RZ, PT ;  /* 0x000000ff2900720c */ /* 0x000fe20003f05270 */
[----:B------:R-:W-:Y:S02]  /*54e0*/  VIADD R43, R43, 0x4 ;  /* 0x000000042b2b7836 */ /* 0x000fe40000000000 */
[C---:B------:R-:W-:Y:S02]  /*54f0*/  IMAD R42, R17.reuse, 0x4, R42 ;  /* 0x00000004112a7824 */ /* 0x040fe400078e022a */
[C---:B------:R-:W-:Y:S02]  /*5500*/  IMAD R45, R17.reuse, 0x4, R45 ;  /* 0x00000004112d7824 */ /* 0x040fe400078e022d */
[C---:B------:R-:W-:Y:S02]  /*5510*/  IMAD R47, R17.reuse, 0x4, R47 ;  /* 0x00000004112f7824 */ /* 0x040fe400078e022f */
[C---:B------:R-:W-:Y:S02]  /*5520*/  IMAD R51, R17.reuse, 0x4, R51 ;  /* 0x0000000411337824 */ /* 0x040fe400078e0233 */
[----:B------:R-:W-:Y:S01]  /*5530*/  IMAD R53, R17, 0x4, R53 ;  /* 0x0000000411357824 */ /* 0x000fe200078e0235 */
[----:B--2---:R0:W-:Y:S01]  /*5540*/  STG.E.64 desc[UR4][R12.64], R10 ;  /* 0x0000000a0c007986 */ /* 0x0041e2000c101b04 */
[----:B------:R-:W-:Y:S05]  /*5550*/  @P0 BRA `(.L_x_79) ;  /* 0xfffffff8009c0947 */ /* 0x000fea000383ffff */
[----:B------:R-:W-:Y:S05]  /*5560*/  BSYNC.RECONVERGENT B0 ;  /* 0x0000000000007941 */ /* 0x000fea0003800200 */
.L_x_78:
[----:B------:R-:W-:Y:S05]  /*5570*/  @P1 BRA `(.L_x_80) ;  /* 0x0000000000801947 */ /* 0x000fea0003800000 */
[----:B-1----:R-:W-:Y:S01]  /*5580*/  R2UR UR6, R48 ;  /* 0x00000000300672ca */ /* 0x002fe200000e0000 */
[----:B0-----:R-:W-:Y:S01]  /*5590*/  IMAD.IADD R3, R0, 0x1, R40 ;  /* 0x0000000100037824 */ /* 0x001fe200078e0228 */
[----:B------:R-:W-:Y:S01]  /*55a0*/  R2UR UR7, R49 ;  /* 0x00000000310772ca */ /* 0x000fe200000e0000 */
[----:B------:R-:W0:Y:S01]  /*55b0*/  LDC.64 R6, c[0x0][0x390] ;  /* 0x0000e400ff067b82 */ /* 0x000e220000000a00 */
[----:B------:R-:W-:Y:S01]  /*55c0*/  R2UR UR4, R48 ;  /* 0x00000000300472ca */ /* 0x000fe200000e0000 */
[----:B------:R-:W-:Y:S01]  /*55d0*/  IMAD.WIDE.U32 R2, R3, 0x4, R24 ;  /* 0x0000000403027825 */ /* 0x000fe200078e0018 */
[----:B------:R-:W-:-:S05]  /*55e0*/  R2UR UR5, R49 ;  /* 0x00000000310572ca */ /* 0x000fca00000e0000 */
[----:B------:R-:W1:Y:S04]  /*55f0*/  LDC.64 R8, c[0x0][0x398] ;  /* 0x0000e600ff087b82 */ /* 0x000e680000000a00 */
[----:B------:R-:W2:Y:S04]  /*5600*/  LDG.E R14, desc[UR6][R2.64] ;  /* 0x00000006020e7981 */ /* 0x000ea8000c1e1900 */
[----:B------:R-:W2:Y:S01]  /*5610*/  LDG.E R35, desc[UR4][R34.64] ;  /* 0x0000000422237981 */ /* 0x000ea2000c1e1900 */
[----:B------:R-:W3:Y:S01]  /*5620*/  LDC.64 R10, c[0x0][0x3b0] ;  /* 0x0000ec00ff0a7b82 */ /* 0x000ee20000000a00 */
[----:B------:R-:W-:Y:S01]  /*5630*/  IMAD.MOV.U32 R15, RZ, RZ, RZ ;  /* 0x000000ffff0f7224 */ /* 0x000fe200078e00ff */
[----:B------:R-:W-:Y:S01]  /*5640*/  R2UR UR8, R48 ;  /* 0x00000000300872ca */ /* 0x000fe200000e0000 */
[----:B------:R-:W-:Y:S01]  /*5650*/  IMAD R21, R17, R40, R39 ;  /* 0x0000002811157224 */ /* 0x000fe200078e0227 */
[----:B------:R-:W-:-:S02]  /*5660*/  R2UR UR9, R49 ;  /* 0x00000000310972ca */ /* 0x000fc400000e0000 */
[----:B------:R-:W-:Y:S02]  /*5670*/  R2UR UR10, R48 ;  /* 0x00000000300a72ca */ /* 0x000fe400000e0000 */
[----:B------:R-:W-:Y:S01]  /*5680*/  R2UR UR11, R49 ;  /* 0x00000000310b72ca */ /* 0x000fe200000e0000 */
[----:B--2---:R-:W-:-:S04]  /*5690*/  IMAD.WIDE.U32 R12, R35, R44, R14 ;  /* 0x0000002c230c7225 */ /* 0x004fc800078e000e */
[----:B------:R-:W-:Y:S02]  /*56a0*/  IMAD R15, R17, R40, R50 ;  /* 0x00000028110f7224 */ /* 0x000fe400078e0232 */
[----:B------:R-:W-:Y:S02]  /*56b0*/  IMAD R19, R35, R46, R13 ;  /* 0x0000002e23137224 */ /* 0x000fe400078e020d */
[----:B0-----:R-:W-:-:S04]  /*56c0*/  IMAD.WIDE.U32 R2, R15, 0x4, R6 ;  /* 0x000000040f027825 */ /* 0x001fc800078e0006 */
[C---:B-1----:R-:W-:Y:S01]  /*56d0*/  IMAD.WIDE.U32 R6, R15.reuse, 0x4, R8 ;  /* 0x000000040f067825 */ /* 0x042fe200078e0008 */
[----:B------:R2:W-:Y:S03]  /*56e0*/  STG.E desc[UR4][R2.64], R35 ;  /* 0x0000002302007986 */ /* 0x0005e6000c101904 */
[----:B---3--:R-:W-:Y:S01]  /*56f0*/  IMAD.WIDE.U32 R8, R15, 0x8, R10 ;  /* 0x000000080f087825 */ /* 0x008fe200078e000a */
[----:B------:R2:W-:Y:S03]  /*5700*/  STG.E desc[UR6][R6.64], R14 ;  /* 0x0000000e06007986 */ /* 0x0005e6000c101906 */
[----:B------:R-:W-:-:S04]  /*5710*/  IMAD.WIDE R10, R21, 0x8, R4 ;  /* 0x00000008150a7825 */ /* 0x000fc800078e0204 */
[----:B------:R-:W-:Y:S02]  /*5720*/  IMAD.MOV.U32 R18, RZ, RZ, R12 ;  /* 0x000000ffff127224 */ /* 0x000fe400078e000c */
[----:B------:R-:W0:Y:S03]  /*5730*/  LDC.64 R12, c[0x0][0x3a0] ;  /* 0x0000e800ff0c7b82 */ /* 0x000e260000000a00 */
[----:B------:R2:W-:Y:S04]  /*5740*/  STG.E.64 desc[UR8][R8.64], R18 ;  /* 0x0000001208007986 */ /* 0x0005e8000c101b08 */
[----:B------:R-:W3:Y:S01]  /*5750*/  LD.E.64 R10, desc[UR10][R10.64] ;  /* 0x0000000a0a0a7980 */ /* 0x000ee2000c101b00 */
[----:B0-----:R-:W-:-:S05]  /*5760*/  IMAD.WIDE.U32 R12, R15, 0x8, R12 ;  /* 0x000000080f0c7825 */ /* 0x001fca00078e000c */
[----:B---3--:R2:W-:Y:S02]  /*5770*/  STG.E.64 desc[UR4][R12.64], R10 ;  /* 0x0000000a0c007986 */ /* 0x0085e4000c101b04 */
.L_x_80:
[----:B------:R-:W-:-:S05]  /*5780*/  VIADD R39, R39, 0x1 ;  /* 0x0000000127277836 */ /* 0x000fca0000000000 */
[----:B------:R-:W-:-:S13]  /*5790*/  ISETP.NE.AND P0, PT, R39, R16, PT ;  /* 0x000000102700720c */ /* 0x000fda0003f05270 */
[----:B------:R-:W-:Y:S05]  /*57a0*/  @P0 BRA `(.L_x_81) ;  /* 0xfffffff400c00947 */ /* 0x000fea000383ffff */
.L_x_21:
[----:B------:R-:W-:Y:S05]  /*57b0*/  BSYNC.RECONVERGENT B4 ;  /* 0x0000000000047941 */ /* 0x000fea0003800200 */
.L_x_20:
[----:B------:R-:W-:-:S04]  /*57c0*/  MOV R0, 0x8 ;  /* 0x0000000800007802 */ /* 0x000fc80000000f00 */
[----:B0-2---:R0:W2:Y:S03]  /*57d0*/  LDC.64 R2, c[0x4][R0] ;  /* 0x0100000000027b82 */ /* 0x0050a60000000a00 */
[----:B------:R-:W-:-:S07]  /*57e0*/  LEPC R20, `(.L_x_82) ;  /* 0x000000001014794e */ /* 0x000fce0000000000 */
[----:B012---:R-:W-:Y:S05]  /*57f0*/  CALL.ABS.NOINC R2 ;  /* 0x0000000002007343 */ /* 0x007fea0003c00000 */
.L_x_82:
[----:B------:R-:W-:Y:S05]  /*5800*/  EXIT ;  /* 0x000000000000794d */ /* 0x000fea0003800000 */
        .weak           $__internal_3_$__cuda_sm20_div_rn_f64_full
        .type           $__internal_3_$__cuda_sm20_div_rn_f64_full,@function
        .size           $__internal_3_$__cuda_sm20_div_rn_f64_full,(.L_x_154 - $__internal_3_$__cuda_sm20_div_rn_f64_full)
$__internal_3_$__cuda_sm20_div_rn_f64_full:
[----:B------:R-:W-:Y:S01]  /*5810*/  IMAD.MOV.U32 R33, RZ, RZ, R39 ;  /* 0x000000ffff217224 */ /* 0x000fe200078e0027 */
[----:B------:R-:W-:Y:S01]  /*5820*/  LOP3.LUT R52, R7, 0x7ff00000, RZ, 0xc0, !PT ;  /* 0x7ff0000007347812 */ /* 0x000fe200078ec0ff */
[----:B------:R-:W-:Y:S01]  /*5830*/  IMAD.MOV.U32 R39, RZ, RZ, 0x1ca00000 ;  /* 0x1ca00000ff277424 */ /* 0x000fe200078e00ff */
[----:B------:R-:W-:Y:S01]  /*5840*/  BSSY.RECONVERGENT B5, `(.L_x_83) ;  /* 0x0000057000057945 */ /* 0x000fe20003800200 */
[----:B------:R-:W-:Y:S01]  /*5850*/  IMAD.MOV.U32 R34, RZ, RZ, R32 ;  /* 0x000000ffff227224 */ /* 0x000fe200078e0020 */
[C---:B------:R-:W-:Y:S01]  /*5860*/  FSETP.GEU.AND P3, PT, |R33|.reuse, 1.469367938527859385e-39, PT ;  /* 0x001000002100780b */ /* 0x040fe20003f6e200 */
[----:B------:R-:W-:Y:S01]  /*5870*/  IMAD.MOV.U32 R42, RZ, RZ, 0x1 ;  /* 0x00000001ff2a7424 */ /* 0x000fe200078e00ff */
[----:B------:R-:W-:-:S04]  /*5880*/  LOP3.LUT R53, R33, 0x7ff00000, RZ, 0xc0, !PT ;  /* 0x7ff0000021357812 */ /* 0x000fc800078ec0ff */
[----:B------:R-:W-:-:S04]  /*5890*/  ISETP.GE.U32.AND P6, PT, R53, R52, PT ;  /* 0x000000343500720c */ /* 0x000fc80003fc6070 */
[----:B------:R-:W-:-:S03]  /*58a0*/  SEL R35, R39, 0x63400000, !P6 ;  /* 0x6340000027237807 */ /* 0x000fc60007000000 */
[----:B------:R-:W-:Y:S01]  /*58b0*/  @!P3 LOP3.LUT R30, R7, 0x7ff00000, RZ, 0xc0, !PT ;  /* 0x7ff00000071eb812 */ /* 0x000fe200078ec0ff */
[----:B------:R-:W-:Y:S01]  /*58c0*/  @!P3 IMAD.MOV.U32 R44, RZ, RZ, RZ ;  /* 0x000000ffff2cb224 */ /* 0x000fe200078e00ff */
[----:B------:R-:W-:Y:S02]  /*58d0*/  LOP3.LUT R35, R35, 0x800fffff, R33, 0xf8, !PT ;  /* 0x800fffff23237812 */ /* 0x000fe400078ef821 */
[----:B------:R-:W-:Y:S02]  /*58e0*/  @!P3 ISETP.GE.U32.AND P6, PT, R53, R30, PT ;  /* 0x0000001e3500b20c */ /* 0x000fe40003fc6070 */
[----:B------:R-:W-:Y:S02]  /*58f0*/  LOP3.LUT R30, R7, 0x800fffff, RZ, 0xc0, !PT ;  /* 0x800fffff071e7812 */ /* 0x000fe400078ec0ff */
[----:B------:R-:W-:Y:S02]  /*5900*/  @!P3 SEL R39, R39, 0x63400000, !P6 ;  /* 0x634000002727b807 */ /* 0x000fe40007000000 */
[----:B------:R-:W-:-:S02]  /*5910*/  FSETP.GEU.AND P6, PT, |R7|, 1.469367938527859385e-39, PT ;  /* 0x001000000700780b */ /* 0x000fc40003fce200 */
[----:B------:R-:W-:Y:S01]  /*5920*/  LOP3.LUT R31, R30, 0x3ff00000, RZ, 0xfc, !PT ;  /* 0x3ff000001e1f7812 */ /* 0x000fe200078efcff */
[----:B------:R-:W-:Y:S01]  /*5930*/  IMAD.MOV.U32 R30, RZ, RZ, R6 ;  /* 0x000000ffff1e7224 */ /* 0x000fe200078e0006 */
[----:B------:R-:W-:-:S04]  /*5940*/  @!P3 LOP3.LUT R39, R39, 0x80000000, R33, 0xf8, !PT ;  /* 0x800000002727b812 */ /* 0x000fc800078ef821 */
[----:B------:R-:W-:Y:S01]  /*5950*/  @!P3 LOP3.LUT R45, R39, 0x100000, RZ, 0xfc, !PT ;  /* 0x00100000272db812 */ /* 0x000fe200078efcff */
[----:B------:R-:W-:-:S04]  /*5960*/  IMAD.MOV.U32 R39, RZ, RZ, R52 ;  /* 0x000000ffff277224 */ /* 0x000fc800078e0034 */
[----:B------:R-:W-:Y:S02]  /*5970*/  @!P6 DMUL R30, R6, 8.98846567431157953865e+307 ;  /* 0x7fe00000061ee828 */ /* 0x000fe40000000000 */
[----:B------:R-:W-:-:S04]  /*5980*/  @!P3 DFMA R34, R34, 2, -R44 ;  /* 0x400000002222b82b */ /* 0x000fc8000000082c */
[----:B------:R-:W0:Y:S04]  /*5990*/  MUFU.RCP64H R43, R31 ;  /* 0x0000001f002b7308 */ /* 0x000e280000001800 */
[----:B------:R-:W-:Y:S01]  /*59a0*/  @!P6 LOP3.LUT R39, R31, 0x7ff00000, RZ, 0xc0, !PT ;  /* 0x7ff000001f27e812 */ /* 0x000fe200078ec0ff */
[----:B0-----:R-:W-:-:S08]  /*59b0*/  DFMA R44, R42, -R30, 1 ;  /* 0x3ff000002a2c742b */ /* 0x001fd0000000081e */
[----:B------:R-:W-:-:S08]  /*59c0*/  DFMA R44, R44, R44, R44 ;  /* 0x0000002c2c2c722b */ /* 0x000fd0000000002c */
[----:B------:R-:W-:-:S08]  /*59d0*/  DFMA R44, R42, R44, R42 ;  /* 0x0000002c2a2c722b */ /* 0x000fd0000000002a */
[----:B------:R-:W-:-:S08]  /*59e0*/  DFMA R42, R44, -R30, 1 ;  /* 0x3ff000002c2a742b */ /* 0x000fd0000000081e */
[----:B------:R-:W-:-:S08]  /*59f0*/  DFMA R44, R44, R42, R44 ;  /* 0x0000002a2c2c722b */ /* 0x000fd0000000002c */
[----:B------:R-:W-:-:S08]  /*5a00*/  DMUL R42, R44, R34 ;  /* 0x000000222c2a7228 */ /* 0x000fd00000000000 */
[----:B------:R-:W-:-:S08]  /*5a10*/  DFMA R46, R42, -R30, R34 ;  /* 0x8000001e2a2e722b */ /* 0x000fd00000000022 */
[----:B------:R-:W-:Y:S01]  /*5a20*/  DFMA R44, R44, R46, R42 ;  /* 0x0000002e2c2c722b */ /* 0x000fe2000000002a */
[----:B------:R-:W-:Y:S01]  /*5a30*/  IMAD.MOV.U32 R46, RZ, RZ, R53 ;  /* 0x000000ffff2e7224 */ /* 0x000fe200078e0035 */
[----:B------:R-:W-:-:S05]  /*5a40*/  @!P3 LOP3.LUT R46, R35, 0x7ff00000, RZ, 0xc0, !PT ;  /* 0x7ff00000232eb812 */ /* 0x000fca00078ec0ff */
[----:B------:R-:W-:-:S05]  /*5a50*/  VIADD R42, R46, 0xffffffff ;  /* 0xffffffff2e2a7836 */ /* 0x000fca0000000000 */
[----:B------:R-:W-:Y:S01]  /*5a60*/  ISETP.GT.U32.AND P3, PT, R42, 0x7feffffe, PT ;  /* 0x7feffffe2a00780c */ /* 0x000fe20003f64070 */
[----:B------:R-:W-:-:S05]  /*5a70*/  VIADD R42, R39, 0xffffffff ;  /* 0xffffffff272a7836 */ /* 0x000fca0000000000 */
[----:B------:R-:W-:-:S13]  /*5a80*/  ISETP.GT.U32.OR P3, PT, R42, 0x7feffffe, P3 ;  /* 0x7feffffe2a00780c */ /* 0x000fda0001f64470 */
[----:B------:R-:W-:Y:S05]  /*5a90*/  @P3 BRA `(.L_x_84) ;  /* 0x0000000000703947 */ /* 0x000fea0003800000 */
[----:B------:R-:W-:Y:S01]  /*5aa0*/  LOP3.LUT R32, R7, 0x7ff00000, RZ, 0xc0, !PT ;  /* 0x7ff0000007207812 */ /* 0x000fe200078ec0ff */
[----:B------:R-:W-:-:S03]  /*5ab0*/  IMAD.MOV.U32 R39, RZ, RZ, 0x1ca00000 ;  /* 0x1ca00000ff277424 */ /* 0x000fc600078e00ff */
[CC--:B------:R-:W-:Y:S02]  /*5ac0*/  ISETP.GE.U32.AND P3, PT, R53.reuse, R32.reuse, PT ;  /* 0x000000203500720c */ /* 0x0c0fe40003f66070 */
[----:B------:R-:W-:Y:S02]  /*5ad0*/  VIADDMNMX R32, R53, -R32, 0xb9600000, !PT ;  /* 0xb960000035207446 */ /* 0x000fe40007800920 */
[----:B------:R-:W-:Y:S02]  /*5ae0*/  SEL R39, R39, 0x63400000, !P3 ;  /* 0x6340000027277807 */ /* 0x000fe40005800000 */
[----:B------:R-:W-:-:S05]  /*5af0*/  VIMNMX R32, PT, PT, R32, 0x46a00000, PT ;  /* 0x46a0000020207848 */ /* 0x000fca0003fe0100 */
[----:B------:R-:W-:Y:S02]  /*5b00*/  IMAD.IADD R39, R32, 0x1, -R39 ;  /* 0x0000000120277824 */ /* 0x000fe400078e0a27 */
[----:B------:R-:W-:Y:S02]  /*5b10*/  IMAD.MOV.U32 R32, RZ, RZ, RZ ;  /* 0x000000ffff207224 */ /* 0x000fe400078e00ff */
        /* <DEDUP_REMOVED lines=10> */
[----:B------:R-:W-:Y:S01]  /*5bc0*/  IMAD.MOV R7, RZ, RZ, -R39 ;  /* 0x000000ffff077224 */ /* 0x000fe200078e0a27 */
[----:B------:R-:W-:Y:S01]  /*5bd0*/  DMUL.RP R32, R44, R32 ;  /* 0x000000202c207228 */ /* 0x000fe20000008000 */
[----:B------:R-:W-:-:S06]  /*5be0*/  IMAD.MOV.U32 R6, RZ, RZ, RZ ;  /* 0x000000ffff067224 */ /* 0x000fcc00078e00ff */
[----:B------:R-:W-:-:S03]  /*5bf0*/  DFMA R6, R42, -R6, R44 ;  /* 0x800000062a06722b */ /* 0x000fc6000000002c */
[----:B------:R-:W-:-:S03]  /*5c00*/  LOP3.LUT R35, R33, R35, RZ, 0x3c, !PT ;  /* 0x0000002321237212 */ /* 0x000fc600078e3cff */
[----:B------:R-:W-:-:S04]  /*5c10*/  IADD3 R6, PT, PT, -R39, -0x43300000, RZ ;  /* 0xbcd0000027067810 */ /* 0x000fc80007ffe1ff */
[----:B------:R-:W-:-:S04]  /*5c20*/  FSETP.NEU.AND P3, PT, |R7|, R6, PT ;  /* 0x000000060700720b */ /* 0x000fc80003f6d200 */
[----:B------:R-:W-:Y:S02]  /*5c30*/  FSEL R42, R32, R42, !P3 ;  /* 0x0000002a202a7208 */ /* 0x000fe40005800000 */
[----:B------:R-:W-:Y:S01]  /*5c40*/  FSEL R43, R35, R43, !P3 ;  /* 0x0000002b232b7208 */ /* 0x000fe20005800000 */
[----:B------:R-:W-:Y:S06]  /*5c50*/  BRA `(.L_x_85) ;  /* 0x0000000000547947 */ /* 0x000fec0003800000 */
.L_x_84:
        /* <DEDUP_REMOVED lines=11> */
[----:B------:R-:W-:Y:S01]  /*5d10*/  @P3 LOP3.LUT R6, R43, 0x7ff00000, RZ, 0xfc, !PT ;  /* 0x7ff000002b063812 */ /* 0x000fe200078efcff */
[----:B------:R-:W-:Y:S02]  /*5d20*/  @!P3 IMAD.MOV.U32 R42, RZ, RZ, RZ ;  /* 0x000000ffff2ab224 */ /* 0x000fe400078e00ff */
[----:B------:R-:W-:Y:S02]  /*5d30*/  @P3 IMAD.MOV.U32 R42, RZ, RZ, RZ ;  /* 0x000000ffff2a3224 */ /* 0x000fe400078e00ff */
[----:B------:R-:W-:Y:S01]  /*5d40*/  @P3 IMAD.MOV.U32 R43, RZ, RZ, R6 ;  /* 0x000000ffff2b3224 */ /* 0x000fe200078e0006 */
[----:B------:R-:W-:Y:S06]  /*5d50*/  BRA `(.L_x_85) ;  /* 0x0000000000147947 */ /* 0x000fec0003800000 */
.L_x_87:
[----:B------:R-:W-:Y:S01]  /*5d60*/  LOP3.LUT R43, R7, 0x80000, RZ, 0xfc, !PT ;  /* 0x00080000072b7812 */ /* 0x000fe200078efcff */
[----:B------:R-:W-:Y:S01]  /*5d70*/  IMAD.MOV.U32 R42, RZ, RZ, R6 ;  /* 0x000000ffff2a7224 */ /* 0x000fe200078e0006 */
[----:B------:R-:W-:Y:S06]  /*5d80*/  BRA `(.L_x_85) ;  /* 0x0000000000087947 */ /* 0x000fec0003800000 */
.L_x_86:
[----:B------:R-:W-:Y:S01]  /*5d90*/  LOP3.LUT R43, R33, 0x80000, RZ, 0xfc, !PT ;  /* 0x00080000212b7812 */ /* 0x000fe200078efcff */
[----:B------:R-:W-:-:S07]  /*5da0*/  IMAD.MOV.U32 R42, RZ, RZ, R32 ;  /* 0x000000ffff2a7224 */ /* 0x000fce00078e0020 */
.L_x_85:
[----:B------:R-:W-:Y:S05]  /*5db0*/  BSYNC.RECONVERGENT B5 ;  /* 0x0000000000057941 */ /* 0x000fea0003800200 */
.L_x_83:
[----:B------:R-:W-:Y:S02]  /*5dc0*/  IMAD.MOV.U32 R39, RZ, RZ, 0x0 ;  /* 0x00000000ff277424 */ /* 0x000fe400078e00ff */
[----:B------:R-:W-:Y:S02]  /*5dd0*/  IMAD.MOV.U32 R6, RZ, RZ, R42 ;  /* 0x000000ffff067224 */ /* 0x000fe400078e002a */
[----:B------:R-:W-:Y:S01]  /*5de0*/  IMAD.MOV.U32 R7, RZ, RZ, R43 ;  /* 0x000000ffff077224 */ /* 0x000fe200078e002b */
[----:B------:R-:W-:Y:S06]  /*5df0*/  RET.REL.NODEC R38 `(_Z11ass_A_exactddPiS_PdiPxS_S0_S0_ii) ;  /* 0xffffffa026807950 */ /* 0x000fec0003c3ffff */
.L_x_88:
        /* <DEDUP_REMOVED lines=16> */
.L_x_154:


//--------------------- .text._Z14BernBinomCoeffPdi --------------------------
	.section	.text._Z14BernBinomCoeffPdi,"ax",@progbits
	.align	128
        .global         _Z14BernBinomCoeffPdi
        .type           _Z14BernBinomCoeffPdi,@function
        .size           _Z14BernBinomCoeffPdi,(.L_x_155 - _Z14BernBinomCoeffPdi)
        .other          _Z14BernBinomCoeffPdi,@"STO_CUDA_ENTRY STV_DEFAULT"
_Z14BernBinomCoeffPdi:
.text._Z14BernBinomCoeffPdi:
[----:B------:R-:W-:Y:S01]  /*0000*/  LDC R1, c[0x0][0x37c] ;  /* 0x0000df00ff017b82 */ /* 0x000fe20000000800 */
[----:B------:R-:W0:Y:S01]  /*0010*/  S2R R5, SR_TID.X ;  /* 0x0000000000057919 */ /* 0x000e220000002100 */
[----:B------:R-:W-:Y:S01]  /*0020*/  BSSY.RECONVERGENT B0, `(.L_x_89) ;  /* 0x000008a000007945 */ /* 0x000fe20003800200 */
[----:B------:R-:W-:Y:S01]  /*0030*/  IMAD.MOV.U32 R2, RZ, RZ, 0x1 ;  /* 0x00000001ff027424 */ /* 0x000fe200078e00ff */
[----:B------:R-:W1:Y:S01]  /*0040*/  S2R R0, SR_TID.Y ;  /* 0x0000000000007919 */ /* 0x000e620000002200 */
[----:B0-----:R-:W-:-:S13]  /*0050*/  ISETP.NE.AND P0, PT, R5, RZ, PT ;  /* 0x000000ff0500720c */ /* 0x001fda0003f05270 */
[----:B-1----:R-:W-:Y:S05]  /*0060*/  @!P0 BRA `(.L_x_90) ;  /* 0x0000000800148947 */ /* 0x002fea0003800000 */
[----:B------:R-:W0:Y:S01]  /*0070*/  LDCU UR4, c[0x0][0x388] ;  /* 0x00007100ff0477ac */ /* 0x000e220008000800 */
[C---:B------:R-:W-:Y:S01]  /*0080*/  ISETP.GE.U32.AND P0, PT, R5.reuse, 0x4, PT ;  /* 0x000000040500780c */ /* 0x040fe20003f06070 */
[----:B------:R-:W-:Y:S01]  /*0090*/  BSSY.RECONVERGENT B1, `(.L_x_91) ;  /* 0x0000067000017945 */ /* 0x000fe20003800200 */
[----:B------:R-:W-:Y:S01]  /*00a0*/  HFMA2 R2, -RZ, RZ, 0, 5.9604644775390625e-08 ;  /* 0x00000001ff027431 */ /* 0x000fe200000001ff */
[----:B------:R-:W-:Y:S01]  /*00b0*/  LOP3.LUT R3, R5, 0x3, RZ, 0xc0, !PT ;  /* 0x0000000305037812 */ /* 0x000fe200078ec0ff */
[----:B------:R-:W-:Y:S02]  /*00c0*/  IMAD.MOV.U32 R4, RZ, RZ, 0x1 ;  /* 0x00000001ff047424 */ /* 0x000fe400078e00ff */
[----:B0-----:R-:W-:-:S07]  /*00d0*/  IMAD.U32 R9, RZ, RZ, UR4 ;  /* 0x00000004ff097e24 */ /* 0x001fce000f8e00ff */
[----:B------:R-:W-:Y:S05]  /*00e0*/  @!P0 BRA `(.L_x_92) ;  /* 0x0000000400848947 */ /* 0x000fea0003800000 */
[----:B------:R-:W0:Y:S01]  /*00f0*/  LDCU UR4, c[0x0][0x388] ;  /* 0x00007100ff0477ac */ /* 0x000e220008000800 */
[----:B------:R-:W-:Y:S01]  /*0100*/  LOP3.LUT R6, R5, 0x3fc, RZ, 0xc0, !PT ;  /* 0x000003fc05067812 */ /* 0x000fe200078ec0ff */
[----:B------:R-:W-:Y:S01]  /*0110*/  BSSY.RECONVERGENT B2, `(.L_x_93) ;  /* 0x000005c000027945 */ /* 0x000fe20003800200 */
[----:B------:R-:W-:Y:S01]  /*0120*/  IMAD.MOV.U32 R2, RZ, RZ, 0x1 ;  /* 0x00000001ff027424 */ /* 0x000fe200078e00ff */
[----:B------:R-:W-:Y:S02]  /*0130*/  MOV R4, 0x2 ;  /* 0x0000000200047802 */ /* 0x000fe40000000f00 */
[----:B------:R-:W-:Y:S01]  /*0140*/  IMAD.MOV R6, RZ, RZ, -R6 ;  /* 0x000000ffff067224 */ /* 0x000fe200078e0a06 */
[----:B0-----:R-:W-:-:S06]  /*0150*/  UIADD3 UR4, UPT, UPT, UR4, -0x1, URZ ;  /* 0xffffffff04047890 */ /* 0x001fcc000fffe0ff */
[----:B------:R-:W-:-:S07]  /*0160*/  IMAD.U32 R7, RZ, RZ, UR4 ;  /* 0x00000004ff077e24 */ /* 0x000fce000f8e00ff */
.L_x_94:
[----:B------:R-:W-:Y:S01]  /*0170*/  IADD3 R10, PT, PT, R4, -0x1, RZ ;  /* 0xffffffff040a7810 */ /* 0x000fe20007ffe0ff */
[----:B------:R-:W0:Y:S01]  /*0180*/  I2F.U32.RP R13, R4 ;  /* 0x00000004000d7306 */ /* 0x000e220000209000 */
[----:B------:R-:W-:Y:S02]  /*0190*/  VIADD R6, R6, 0x4 ;  /* 0x0000000406067836 */ /* 0x000fe40000000000 */
[----:B------:R-:W-:Y:S01]  /*01a0*/  ISETP.NE.U32.AND P2, PT, R10, RZ, PT ;  /* 0x000000ff0a00720c */ /* 0x000fe20003f45070 */
[----:B------:R-:W-:-:S04]  /*01b0*/  IMAD.MOV R15, RZ, RZ, -R10 ;  /* 0x000000ffff0f7224 */ /* 0x000fc800078e0a0a */
[----:B------:R-:W1:Y:S08]  /*01c0*/  I2F.U32.RP R11, R10 ;  /* 0x0000000a000b7306 */ /* 0x000e700000209000 */
[----:B0-----:R-:W-:Y:S08]  /*01d0*/  MUFU.RCP R13, R13 ;  /* 0x0000000d000d7308 */ /* 0x001ff00000001000 */
[----:B-1----:R-:W0:Y:S02]  /*01e0*/  MUFU.RCP R11, R11 ;  /* 0x0000000b000b7308 */ /* 0x002e240000001000 */
[----:B0-----:R-:W-:-:S06]  /*01f0*/  VIADD R8, R11, 0xffffffe ;  /* 0x0ffffffe0b087836 */ /* 0x001fcc0000000000 */
[----:B------:R0:W1:Y:S02]  /*0200*/  F2I.FTZ.U32.TRUNC.NTZ R9, R8 ;  /* 0x0000000800097305 */ /* 0x000064000021f000 */
[----:B0-----:R-:W-:Y:S01]  /*0210*/  MOV R8, RZ ;  /* 0x000000ff00087202 */ /* 0x001fe20000000f00 */
[----:B-1----:R-:W-:-:S04]  /*0220*/  IMAD R15, R15, R9, RZ ;  /* 0x000000090f0f7224 */ /* 0x002fc800078e02ff */
[----:B------:R-:W-:-:S04]  /*0230*/  IMAD.HI.U32 R12, R9, R15, R8 ;  /* 0x0000000f090c7227 */ /* 0x000fc800078e0008 */
[----:B------:R-:W-:Y:S02]  /*0240*/  IMAD R9, R7, R2, R2 ;  /* 0x0000000207097224 */ /* 0x000fe400078e0202 */
[----:B------:R-:W-:Y:S02]  /*0250*/  VIADD R8, R13, 0xffffffe ;  /* 0x0ffffffe0d087836 */ /* 0x000fe40000000000 */
[----:B------:R-:W-:-:S04]  /*0260*/  IMAD.HI.U32 R12, R12, R9, RZ ;  /* 0x000000090c0c7227 */ /* 0x000fc800078e00ff */
[----:B------:R-:W-:Y:S02]  /*0270*/  IMAD.MOV R11, RZ, RZ, -R12 ;  /* 0x000000ffff0b7224 */ /* 0x000fe400078e0a0c */
[----:B------:R-:W-:Y:S02]  /*0280*/  VIADD R2, R4, 0x1 ;  /* 0x0000000104027836 */ /* 0x000fe40000000000 */
[----:B------:R-:W-:Y:S02]  /*0290*/  IMAD R11, R10, R11, R9 ;  /* 0x0000000b0a0b7224 */ /* 0x000fe400078e0209 */
[----:B------:R0:W1:Y:S01]  /*02a0*/  F2I.FTZ.U32.TRUNC.NTZ R9, R8 ;  /* 0x0000000800097305 */ /* 0x000062000021f000 */
[----:B------:R-:W-:Y:S02]  /*02b0*/  IADD3 R15, PT, PT, RZ, -R2, RZ ;  /* 0x80000002ff0f7210 */ /* 0x000fe40007ffe0ff */
[----:B------:R-:W-:-:S05]  /*02c0*/  ISETP.GE.U32.AND P0, PT, R11, R10, PT ;  /* 0x0000000a0b00720c */ /* 0x000fca0003f06070 */
[----:B------:R-:W2:Y:S01]  /*02d0*/  I2F.U32.RP R13, R2 ;  /* 0x00000002000d7306 */ /* 0x000ea20000209000 */
[----:B0-----:R-:W-:-:S07]  /*02e0*/  IMAD.MOV.U32 R8, RZ, RZ, RZ ;  /* 0x000000ffff087224 */ /* 0x001fce00078e00ff */
[----:B------:R-:W-:Y:S01]  /*02f0*/  @P0 IADD3 R11, PT, PT, -R10, R11, RZ ;  /* 0x0000000b0a0b0210 */ /* 0x000fe20007ffe1ff */
[----:B------:R-:W-:-:S03]  /*0300*/  @P0 VIADD R12, R12, 0x1 ;  /* 0x000000010c0c0836 */ /* 0x000fc60000000000 */
[----:B------:R-:W-:Y:S01]  /*0310*/  ISETP.GE.U32.AND P1, PT, R11, R10, PT ;  /* 0x0000000a0b00720c */ /* 0x000fe20003f26070 */
[----:B-1----:R-:W-:Y:S01]  /*0320*/  IMAD.MOV R11, RZ, RZ, -R9 ;  /* 0x000000ffff0b7224 */ /* 0x002fe200078e0a09 */
[----:B--2---:R-:W0:Y:S03]  /*0330*/  MUFU.RCP R13, R13 ;  /* 0x0000000d000d7308 */ /* 0x004e260000001000 */
[----:B------:R-:W-:-:S04]  /*0340*/  IMAD R11, R11, R4, RZ ;  /* 0x000000040b0b7224 */ /* 0x000fc800078e02ff */
[----:B------:R-:W-:-:S04]  /*0350*/  IMAD.HI.U32 R8, R9, R11, R8 ;  /* 0x0000000b09087227 */ /* 0x000fc800078e0008 */
[----:B------:R-:W-:Y:S02]  /*0360*/  @P1 IADD3 R12, PT, PT, R12, 0x1, RZ ;  /* 0x000000010c0c1810 */ /* 0x000fe40007ffe0ff */
[----:B------:R-:W-:Y:S02]  /*0370*/  @!P2 LOP3.LUT R12, RZ, R10, RZ, 0x33, !PT ;  /* 0x0000000aff0ca212 */ /* 0x000fe400078e33ff */
[----:B------:R-:W-:-:S03]  /*0380*/  ISETP.NE.U32.AND P2, PT, R4, RZ, PT ;  /* 0x000000ff0400720c */ /* 0x000fc60003f45070 */
[----:B------:R-:W-:Y:S02]  /*0390*/  IMAD R9, R12, R7, RZ ;  /* 0x000000070c097224 */ /* 0x000fe400078e02ff */
[----:B0-----:R-:W-:Y:S02]  /*03a0*/  VIADD R10, R13, 0xffffffe ;  /* 0x0ffffffe0d0a7836 */ /* 0x001fe40000000000 */
[----:B------:R-:W-:Y:S02]  /*03b0*/  IMAD.HI.U32 R12, R8, R9, RZ ;  /* 0x00000009080c7227 */ /* 0x000fe400078e00ff */
[----:B------:R0:W1:Y:S03]  /*03c0*/  F2I.FTZ.U32.TRUNC.NTZ R11, R10 ;  /* 0x0000000a000b7305 */ /* 0x000066000021f000 */
[----:B------:R-:W-:-:S05]  /*03d0*/  IADD3 R8, PT, PT, -R12, RZ, RZ ;  /* 0x000000ff0c087210 */ /* 0x000fca0007ffe1ff */
[C---:B------:R-:W-:Y:S02]  /*03e0*/  IMAD R9, R4.reuse, R8, R9 ;  /* 0x0000000804097224 */ /* 0x040fe400078e0209 */
[----:B0-----:R-:W-:Y:S02]  /*03f0*/  IMAD.MOV.U32 R10, RZ, RZ, RZ ;  /* 0x000000ffff0a7224 */ /* 0x001fe400078e00ff */
[----:B------:R-:W-:Y:S01]  /*0400*/  VIADD R8, R4, 0x2 ;  /* 0x0000000204087836 */ /* 0x000fe20000000000 */
[----:B------:R-:W-:Y:S01]  /*0410*/  ISETP.GE.U32.AND P0, PT, R9, R4, PT ;  /* 0x000000040900720c */ /* 0x000fe20003f06070 */
[----:B-1----:R-:W-:-:S03]  /*0420*/  IMAD R13, R15, R11, RZ ;  /* 0x0000000b0f0d7224 */ /* 0x002fc600078e02ff */
[----:B------:R-:W-:Y:S01]  /*0430*/  IADD3 R15, PT, PT, RZ, -R8, RZ ;  /* 0x80000008ff0f7210 */ /* 0x000fe20007ffe0ff */
[----:B------:R-:W-:Y:S02]  /*0440*/  IMAD.HI.U32 R10, R11, R13, R10 ;  /* 0x0000000d0b0a7227 */ /* 0x000fe400078e000a */
[----:B------:R-:W0:Y:S06]  /*0450*/  I2F.U32.RP R13, R8 ;  /* 0x00000008000d7306 */ /* 0x000e2c0000209000 */
[----:B------:R-:W-:Y:S02]  /*0460*/  @P0 IMAD.IADD R9, R9, 0x1, -R4 ;  /* 0x0000000109090824 */ /* 0x000fe400078e0a04 */
[----:B------:R-:W-:-:S03]  /*0470*/  @P0 VIADD R12, R12, 0x1 ;  /* 0x000000010c0c0836 */ /* 0x000fc60000000000 */
[-C--:B------:R-:W-:Y:S02]  /*0480*/  ISETP.GE.U32.AND P1, PT, R9, R4.reuse, PT ;  /* 0x000000040900720c */ /* 0x080fe40003f26070 */
[----:B------:R-:W-:Y:S01]  /*0490*/  IADD3 R9, PT, PT, R7, -0x1, RZ ;  /* 0xffffffff07097810 */ /* 0x000fe20007ffe0ff */
[----:B0-----:R-:W0:Y:S10]  /*04a0*/  MUFU.RCP R13, R13 ;  /* 0x0000000d000d7308 */ /* 0x001e340000001000 */
[----:B------:R-:W-:Y:S01]  /*04b0*/  @P1 VIADD R12, R12, 0x1 ;  /* 0x000000010c0c1836 */ /* 0x000fe20000000000 */
[----:B------:R-:W-:Y:S01]  /*04c0*/  @!P2 LOP3.LUT R12, RZ, R4, RZ, 0x33, !PT ;  /* 0x00000004ff0ca212 */ /* 0x000fe200078e33ff */
[----:B------:R-:W-:Y:S01]  /*04d0*/  VIADD R4, R4, 0x4 ;  /* 0x0000000404047836 */ /* 0x000fe20000000000 */
[----:B------:R-:W-:-:S03]  /*04e0*/  ISETP.NE.U32.AND P2, PT, R2, RZ, PT ;  /* 0x000000ff0200720c */ /* 0x000fc60003f45070 */
[----:B------:R-:W-:-:S04]  /*04f0*/  IMAD R9, R9, R12, RZ ;  /* 0x0000000c09097224 */ /* 0x000fc800078e02ff */
[----:B------:R-:W-:-:S05]  /*0500*/  IMAD.HI.U32 R12, R10, R9, RZ ;  /* 0x000000090a0c7227 */ /* 0x000fca00078e00ff */
[----:B------:R-:W-:-:S05]  /*0510*/  IADD3 R10, PT, PT, -R12, RZ, RZ ;  /* 0x000000ff0c0a7210 */ /* 0x000fca0007ffe1ff */
[----:B------:R-:W-:Y:S02]  /*0520*/  IMAD R9, R2, R10, R9 ;  /* 0x0000000a02097224 */ /* 0x000fe400078e0209 */
[----:B0-----:R-:W-:-:S03]  /*0530*/  VIADD R10, R13, 0xffffffe ;  /* 0x0ffffffe0d0a7836 */ /* 0x001fc60000000000 */
[----:B------:R-:W-:Y:S01]  /*0540*/  ISETP.GE.U32.AND P0, PT, R9, R2, PT ;  /* 0x000000020900720c */ /* 0x000fe20003f06070 */
[----:B------:R0:W1:Y:S02]  /*0550*/  F2I.FTZ.U32.TRUNC.NTZ R11, R10 ;  /* 0x0000000a000b7305 */ /* 0x000064000021f000 */
[----:B0-----:R-:W-:-:S10]  /*0560*/  IMAD.MOV.U32 R10, RZ, RZ, RZ ;  /* 0x000000ffff0a7224 */ /* 0x001fd400078e00ff */
[----:B------:R-:W-:Y:S02]  /*0570*/  @P0 IMAD.IADD R9, R9, 0x1, -R2 ;  /* 0x0000000109090824 */ /* 0x000fe400078e0a02 */
[----:B------:R-:W-:Y:S02]  /*0580*/  @P0 VIADD R12, R12, 0x1 ;  /* 0x000000010c0c0836 */ /* 0x000fe40000000000 */
[----:B-1----:R-:W-:Y:S01]  /*0590*/  IMAD R13, R15, R11, RZ ;  /* 0x0000000b0f0d7224 */ /* 0x002fe200078e02ff */
[----:B------:R-:W-:Y:S02]  /*05a0*/  ISETP.GE.U32.AND P1, PT, R9, R2, PT ;  /* 0x000000020900720c */ /* 0x000fe40003f26070 */
[C---:B------:R-:W-:Y:S01]  /*05b0*/  IADD3 R9, PT, PT, R7.reuse, -0x2, RZ ;  /* 0xfffffffe07097810 */ /* 0x040fe20007ffe0ff */
[----:B------:R-:W-:-:S10]  /*05c0*/  VIADD R7, R7, 0xfffffffc ;  /* 0xfffffffc07077836 */ /* 0x000fd40000000000 */
[----:B------:R-:W-:Y:S01]  /*05d0*/  @P1 VIADD R12, R12, 0x1 ;  /* 0x000000010c0c1836 */ /* 0x000fe20000000000 */
[----:B------:R-:W-:Y:S01]  /*05e0*/  @!P2 LOP3.LUT R12, RZ, R2, RZ, 0x33, !PT ;  /* 0x00000002ff0ca212 */ /* 0x000fe200078e33ff */
[----:B------:R-:W-:Y:S01]  /*05f0*/  IMAD.HI.U32 R2, R11, R13, R10 ;  /* 0x0000000d0b027227 */ /* 0x000fe200078e000a */
[----:B------:R-:W-:-:S03]  /*0600*/  ISETP.NE.U32.AND P2, PT, R8, RZ, PT ;  /* 0x000000ff0800720c */ /* 0x000fc60003f45070 */
[----:B------:R-:W-:-:S04]  /*0610*/  IMAD R9, R9, R12, RZ ;  /* 0x0000000c09097224 */ /* 0x000fc800078e02ff */
[----:B------:R-:W-:-:S04]  /*0620*/  IMAD.HI.U32 R2, R2, R9, RZ ;  /* 0x0000000902027227 */ /* 0x000fc800078e00ff */
[----:B------:R-:W-:-:S04]  /*0630*/  IMAD.MOV R10, RZ, RZ, -R2 ;  /* 0x000000ffff0a7224 */ /* 0x000fc800078e0a02 */
[----:B------:R-:W-:-:S05]  /*0640*/  IMAD R9, R8, R10, R9 ;  /* 0x0000000a08097224 */ /* 0x000fca00078e0209 */
[----:B------:R-:W-:-:S13]  /*0650*/  ISETP.GE.U32.AND P0, PT, R9, R8, PT ;  /* 0x000000080900720c */ /* 0x000fda0003f06070 */
[----:B------:R-:W-:Y:S01]  /*0660*/  @P0 IADD3 R9, PT, PT, -R8, R9, RZ ;  /* 0x0000000908090210 */ /* 0x000fe20007ffe1ff */
[----:B------:R-:W-:Y:S01]  /*0670*/  @P0 VIADD R2, R2, 0x1 ;  /* 0x0000000102020836 */ /* 0x000fe20000000000 */
[----:B------:R-:W-:Y:S02]  /*0680*/  ISETP.NE.AND P0, PT, R6, RZ, PT ;  /* 0x000000ff0600720c */ /* 0x000fe40003f05270 */
[----:B------:R-:W-:-:S13]  /*0690*/  ISETP.GE.U32.AND P1, PT, R9, R8, PT ;  /* 0x000000080900720c */ /* 0x000fda0003f26070 */
[----:B------:R-:W-:Y:S02]  /*06a0*/  @P1 IADD3 R2, PT, PT, R2, 0x1, RZ ;  /* 0x0000000102021810 */ /* 0x000fe40007ffe0ff */
[----:B------:R-:W-:Y:S01]  /*06b0*/  @!P2 LOP3.LUT R2, RZ, R8, RZ, 0x33, !PT ;  /* 0x00000008ff02a212 */ /* 0x000fe200078e33ff */
[----:B------:R-:W-:Y:S06]  /*06c0*/  @P0 BRA `(.L_x_94) ;  /* 0xfffffff800a80947 */ /* 0x000fec000383ffff */
[----:B------:R-:W-:Y:S05]  /*06d0*/  BSYNC.RECONVERGENT B2 ;  /* 0x0000000000027941 */ /* 0x000fea0003800200 */
.L_x_93:
[----:B------:R-:W-:Y:S01]  /*06e0*/  IADD3 R4, PT, PT, R4, -0x1, RZ ;  /* 0xffffffff04047810 */ /* 0x000fe20007ffe0ff */
[----:B------:R-:W-:-:S07]  /*06f0*/  VIADD R9, R7, 0x1 ;  /* 0x0000000107097836 */ /* 0x000fce0000000000 */
.L_x_92:
[----:B------:R-:W-:Y:S05]  /*0700*/  BSYNC.RECONVERGENT B1 ;  /* 0x0000000000017941 */ /* 0x000fea0003800200 */
.L_x_91:
[----:B------:R-:W-:-:S13]  /*0710*/  ISETP.NE.AND P0, PT, R3, RZ, PT ;  /* 0x000000ff0300720c */ /* 0x000fda0003f05270 */
[----:B------:R-:W-:Y:S05]  /*0720*/  @!P0 BRA `(.L_x_90) ;  /* 0x0000000000648947 */ /* 0x000fea0003800000 */
[----:B------:R-:W-:-:S07]  /*0730*/  IMAD.MOV R3, RZ, RZ, -R3 ;  /* 0x000000ffff037224 */ /* 0x000fce00078e0a03 */
.L_x_95:
[----:B------:R-:W0:Y:S01]  /*0740*/  I2F.U32.RP R8, R4 ;  /* 0x0000000400087306 */ /* 0x000e220000209000 */
[----:B------:R-:W-:Y:S02]  /*0750*/  IADD3 R3, PT, PT, R3, 0x1, RZ ;  /* 0x0000000103037810 */ /* 0x000fe40007ffe0ff */
[----:B------:R-:W-:-:S05]  /*0760*/  ISETP.NE.U32.AND P2, PT, R4, RZ, PT ;  /* 0x000000ff0400720c */ /* 0x000fca0003f45070 */
[----:B0-----:R-:W0:Y:S02]  /*0770*/  MUFU.RCP R8, R8 ;  /* 0x0000000800087308 */ /* 0x001e240000001000 */
[----:B0-----:R-:W-:-:S06]  /*0780*/  IADD3 R6, PT, PT, R8, 0xffffffe, RZ ;  /* 0x0ffffffe08067810 */ /* 0x001fcc0007ffe0ff */
[----:B------:R0:W1:Y:S02]  /*0790*/  F2I.FTZ.U32.TRUNC.NTZ R7, R6 ;  /* 0x0000000600077305 */ /* 0x000064000021f000 */
[----:B0-----:R-:W-:Y:S02]  /*07a0*/  IMAD.MOV.U32 R6, RZ, RZ, RZ ;  /* 0x000000ffff067224 */ /* 0x001fe400078e00ff */
[----:B-1----:R-:W-:-:S04]  /*07b0*/  IMAD.MOV R11, RZ, RZ, -R7 ;  /* 0x000000ffff0b7224 */ /* 0x002fc800078e0a07 */
[----:B------:R-:W-:-:S04]  /*07c0*/  IMAD R11, R11, R4, RZ ;  /* 0x000000040b0b7224 */ /* 0x000fc800078e02ff */
[----:B------:R-:W-:-:S04]  /*07d0*/  IMAD.HI.U32 R10, R7, R11, R6 ;  /* 0x0000000b070a7227 */ /* 0x000fc800078e0006 */
[C---:B------:R-:W-:Y:S02]  /*07e0*/  IMAD R7, R9.reuse, R2, RZ ;  /* 0x0000000209077224 */ /* 0x040fe400078e02ff */
[----:B------:R-:W-:Y:S02]  /*07f0*/  VIADD R9, R9, 0xffffffff ;  /* 0xffffffff09097836 */ /* 0x000fe40000000000 */
[----:B------:R-:W-:-:S05]  /*0800*/  IMAD.HI.U32 R2, R10, R7, RZ ;  /* 0x000000070a027227 */ /* 0x000fca00078e00ff */
[----:B------:R-:W-:-:S05]  /*0810*/  IADD3 R10, PT, PT, -R2, RZ, RZ ;  /* 0x000000ff020a7210 */ /* 0x000fca0007ffe1ff */
[----:B------:R-:W-:-:S05]  /*0820*/  IMAD R7, R4, R10, R7 ;  /* 0x0000000a04077224 */ /* 0x000fca00078e0207 */
[----:B------:R-:W-:-:S13]  /*0830*/  ISETP.GE.U32.AND P0, PT, R7, R4, PT ;  /* 0x000000040700720c */ /* 0x000fda0003f06070 */
[----:B------:R-:W-:Y:S02]  /*0840*/  @P0 IMAD.IADD R7, R7, 0x1, -R4 ;  /* 0x0000000107070824 */ /* 0x000fe400078e0a04 */
[----:B------:R-:W-:Y:S01]  /*0850*/  @P0 VIADD R2, R2, 0x1 ;  /* 0x0000000102020836 */ /* 0x000fe20000000000 */
[----:B------:R-:W-:Y:S02]  /*0860*/  ISETP.NE.AND P0, PT, R3, RZ, PT ;  /* 0x000000ff0300720c */ /* 0x000fe40003f05270 */
[----:B------:R-:W-:-:S13]  /*0870*/  ISETP.GE.U32.AND P1, PT, R7, R4, PT ;  /* 0x000000040700720c */ /* 0x000fda0003f26070 */
[----:B------:R-:W-:Y:S01]  /*0880*/  @P1 VIADD R2, R2, 0x1 ;  /* 0x0000000102021836 */ /* 0x000fe20000000000 */
[----:B------:R-:W-:Y:S02]  /*0890*/  @!P2 LOP3.LUT R2, RZ, R4, RZ, 0x33, !PT ;  /* 0x00000004ff02a212 */ /* 0x000fe400078e33ff */
[----:B------:R-:W-:Y:S01]  /*08a0*/  IADD3 R4, PT, PT, R4, 0x1, RZ ;  /* 0x0000000104047810 */ /* 0x000fe20007ffe0ff */
[----:B------:R-:W-:Y:S06]  /*08b0*/  @P0 BRA `(.L_x_95) ;  /* 0xfffffffc00a00947 */ /* 0x000fec000383ffff */
.L_x_90:
[----:B------:R-:W-:Y:S05]  /*08c0*/  BSYNC.RECONVERGENT B0 ;  /* 0x0000000000007941 */ /* 0x000fea0003800200 */
.L_x_89:
[----:B------:R-:W-:Y:S01]  /*08d0*/  ISETP.NE.AND P0, PT, R0, RZ, PT ;  /* 0x000000ff0000720c */ /* 0x000fe20003f05270 */
[----:B------:R-:W-:Y:S01]  /*08e0*/  BSSY.RECONVERGENT B0, `(.L_x_96) ;  /* 0x0000088000007945 */ /* 0x000fe20003800200 */
[----:B------:R-:W-:-:S11]  /*08f0*/  IMAD.MOV.U32 R3, RZ, RZ, 0x1 ;  /* 0x00000001ff037424 */ /* 0x000fd600078e00ff */
[----:B------:R-:W-:Y:S05]  /*0900*/  @!P0 BRA `(.L_x_97) ;  /* 0x0000000800148947 */ /* 0x000fea0003800000 */
        /* <DEDUP_REMOVED lines=16> */
.L_x_101:
[----:B------:R-:W-:Y:S01]  /*0a10*/  IADD3 R9, PT, PT, R6, -0x1, RZ ;  /* 0xffffffff06097810 */ /* 0x000fe20007ffe0ff */
[----:B------:R-:W0:Y:S01]  /*0a20*/  I2F.U32.RP R14, R6 ;  /* 0x00000006000e7306 */ /* 0x000e220000209000 */
[----:B------:R-:W-:Y:S01]  /*0a30*/  MOV R10, RZ ;  /* 0x000000ff000a7202 */ /* 0x000fe20000000f00 */
[----:B------:R-:W-:Y:S01]  /*0a40*/  VIADD R7, R7, 0x4 ;  /* 0x0000000407077836 */ /* 0x000fe20000000000 */
[----:B------:R-:W-:Y:S01]  /*0a50*/  ISETP.NE.U32.AND P2, PT, R9, RZ, PT ;  /* 0x000000ff0900720c */ /* 0x000fe20003f45070 */
[----:B------:R-:W-:-:S04]  /*0a60*/  IMAD.MOV R13, RZ, RZ, -R9 ;  /* 0x000000ffff0d7224 */ /* 0x000fc800078e0a09 */
[----:B------:R-:W1:Y:S08]  /*0a70*/  I2F.U32.RP R12, R9 ;  /* 0x00000009000c7306 */ /* 0x000e700000209000 */
[----:B0-----:R-:W-:Y:S08]  /*0a80*/  MUFU.RCP R14, R14 ;  /* 0x0000000e000e7308 */ /* 0x001ff00000001000 */
[----:B-1----:R-:W0:Y:S02]  /*0a90*/  MUFU.RCP R12, R12 ;  /* 0x0000000c000c7308 */ /* 0x002e240000001000 */
[----:B0-----:R-:W-:Y:S01]  /*0aa0*/  VIADD R11, R12, 0xffffffe ;  /* 0x0ffffffe0c0b7836 */ /* 0x001fe20000000000 */
[----:B------:R-:W-:-:S05]  /*0ab0*/  IADD3 R12, PT, PT, R8, -0x1, RZ ;  /* 0xffffffff080c7810 */ /* 0x000fca0007ffe0ff */
[----:B------:R-:W0:Y:S02]  /*0ac0*/  F2I.FTZ.U32.TRUNC.NTZ R11, R11 ;  /* 0x0000000b000b7305 */ /* 0x000e24000021f000 */
[----:B0-----:R-:W-:-:S04]  /*0ad0*/  IMAD R13, R13, R11, RZ ;  /* 0x0000000b0d0d7224 */ /* 0x001fc800078e02ff */
[----:B------:R-:W-:-:S04]  /*0ae0*/  IMAD.HI.U32 R13, R11, R13, R10 ;  /* 0x0000000d0b0d7227 */ /* 0x000fc800078e000a */
[----:B------:R-:W-:Y:S02]  /*0af0*/  IMAD R10, R8, R3, R3 ;  /* 0x00000003080a7224 */ /* 0x000fe400078e0203 */
[----:B------:R-:W-:Y:S02]  /*0b00*/  VIADD R11, R14, 0xffffffe ;  /* 0x0ffffffe0e0b7836 */ /* 0x000fe40000000000 */
[----:B------:R-:W-:-:S04]  /*0b10*/  IMAD.HI.U32 R13, R13, R10, RZ ;  /* 0x0000000a0d0d7227 */ /* 0x000fc800078e00ff */
[----:B------:R-:W-:Y:S01]  /*0b20*/  IMAD.MOV R3, RZ, RZ, -R13 ;  /* 0x000000ffff037224 */ /* 0x000fe200078e0a0d */
[----:B------:R-:W0:Y:S03]  /*0b30*/  F2I.FTZ.U32.TRUNC.NTZ R11, R11 ;  /* 0x0000000b000b7305 */ /* 0x000e26000021f000 */
[----:B------:R-:W-:Y:S02]  /*0b40*/  IMAD R10, R9, R3, R10 ;  /* 0x00000003090a7224 */ /* 0x000fe400078e020a */
[----:B------:R-:W-:-:S03]  /*0b50*/  VIADD R3, R6, 0x1 ;  /* 0x0000000106037836 */ /* 0x000fc60000000000 */
[----:B------:R-:W-:Y:S01]  /*0b60*/  ISETP.GE.U32.AND P0, PT, R10, R9, PT ;  /* 0x000000090a00720c */ /* 0x000fe20003f06070 */
[----:B0-----:R-:W-:-:S04]  /*0b70*/  IMAD.MOV R15, RZ, RZ, -R11 ;  /* 0x000000ffff0f7224 */ /* 0x001fc800078e0a0b */
[----:B------:R-:W-:-:S08]  /*0b80*/  IMAD R15, R15, R6, RZ ;  /* 0x000000060f0f7224 */ /* 0x000fd000078e02ff */
[----:B------:R-:W-:Y:S01]  /*0b90*/  @P0 IADD3 R10, PT, PT, -R9, R10, RZ ;  /* 0x0000000a090a0210 */ /* 0x000fe20007ffe1ff */
[----:B------:R-:W-:-:S03]  /*0ba0*/  @P0 VIADD R13, R13, 0x1 ;  /* 0x000000010d0d0836 */ /* 0x000fc60000000000 */
[----:B------:R-:W-:Y:S01]  /*0bb0*/  ISETP.GE.U32.AND P1, PT, R10, R9, PT ;  /* 0x000000090a00720c */ /* 0x000fe20003f26070 */
[----:B------:R-:W-:-:S04]  /*0bc0*/  IMAD.MOV.U32 R10, RZ, RZ, RZ ;  /* 0x000000ffff0a7224 */ /* 0x000fc800078e00ff */
[----:B------:R-:W-:-:S08]  /*0bd0*/  IMAD.HI.U32 R10, R11, R15, R10 ;  /* 0x0000000f0b0a7227 */ /* 0x000fd000078e000a */
[----:B------:R-:W-:Y:S02]  /*0be0*/  @P1 IADD3 R13, PT, PT, R13, 0x1, RZ ;  /* 0x000000010d0d1810 */ /* 0x000fe40007ffe0ff */
[----:B------:R-:W-:Y:S02]  /*0bf0*/  @!P2 LOP3.LUT R13, RZ, R9, RZ, 0x33, !PT ;  /* 0x00000009ff0da212 */ /* 0x000fe400078e33ff */
[----:B------:R-:W0:Y:S01]  /*0c00*/  I2F.U32.RP R9, R3 ;  /* 0x0000000300097306 */ /* 0x000e220000209000 */
[----:B------:R-:W-:Y:S02]  /*0c10*/  ISETP.NE.U32.AND P2, PT, R6, RZ, PT ;  /* 0x000000ff0600720c */ /* 0x000fe40003f45070 */
[----:B------:R-:W-:-:S04]  /*0c20*/  IMAD R13, R13, R8, RZ ;  /* 0x000000080d0d7224 */ /* 0x000fc800078e02ff */
[----:B------:R-:W-:-:S05]  /*0c30*/  IMAD.HI.U32 R15, R10, R13, RZ ;  /* 0x0000000d0a0f7227 */ /* 0x000fca00078e00ff */
[----:B------:R-:W-:Y:S01]  /*0c40*/  IADD3 R10, PT, PT, -R15, RZ, RZ ;  /* 0x000000ff0f0a7210 */ /* 0x000fe20007ffe1ff */
[----:B0-----:R-:W0:Y:S04]  /*0c50*/  MUFU.RCP R9, R9 ;  /* 0x0000000900097308 */ /* 0x001e280000001000 */
[----:B------:R-:W-:-:S05]  /*0c60*/  IMAD R13, R6, R10, R13 ;  /* 0x0000000a060d7224 */ /* 0x000fca00078e020d */
[----:B------:R-:W-:Y:S01]  /*0c70*/  ISETP.GE.U32.AND P0, PT, R13, R6, PT ;  /* 0x000000060d00720c */ /* 0x000fe20003f06070 */
[----:B0-----:R-:W-:Y:S02]  /*0c80*/  VIADD R10, R9, 0xffffffe ;  /* 0x0ffffffe090a7836 */ /* 0x001fe40000000000 */
[----:B------:R-:W-:-:S10]  /*0c90*/  VIADD R9, R6, 0x2 ;  /* 0x0000000206097836 */ /* 0x000fd40000000000 */
[----:B------:R-:W-:Y:S01]  /*0ca0*/  @P0 IMAD.IADD R13, R13, 0x1, -R6 ;  /* 0x000000010d0d0824 */ /* 0x000fe200078e0a06 */
[----:B------:R0:W1:Y:S01]  /*0cb0*/  F2I.FTZ.U32.TRUNC.NTZ R11, R10 ;  /* 0x0000000a000b7305 */ /* 0x000062000021f000 */
[----:B------:R-:W-:-:S03]  /*0cc0*/  @P0 VIADD R15, R15, 0x1 ;  /* 0x000000010f0f0836 */ /* 0x000fc60000000000 */
[----:B------:R-:W-:Y:S02]  /*0cd0*/  ISETP.GE.U32.AND P1, PT, R13, R6, PT ;  /* 0x000000060d00720c */ /* 0x000fe40003f26070 */
[----:B------:R-:W-:Y:S02]  /*0ce0*/  IADD3 R13, PT, PT, RZ, -R3, RZ ;  /* 0x80000003ff0d7210 */ /* 0x000fe40007ffe0ff */
[----:B------:R-:W2:Y:S01]  /*0cf0*/  I2F.U32.RP R14, R9 ;  /* 0x00000009000e7306 */ /* 0x000ea20000209000 */
[----:B0-----:R-:W-:Y:S02]  /*0d00*/  IMAD.MOV.U32 R10, RZ, RZ, RZ ;  /* 0x000000ffff0a7224 */ /* 0x001fe400078e00ff */
[----:B-1----:R-:W-:-:S06]  /*0d10*/  IMAD R13, R13, R11, RZ ;  /* 0x0000000b0d0d7224 */ /* 0x002fcc00078e02ff */
[----:B------:R-:W-:Y:S01]  /*0d20*/  @P1 VIADD R15, R15, 0x1 ;  /* 0x000000010f0f1836 */ /* 0x000fe20000000000 */
[----:B------:R-:W-:Y:S01]  /*0d30*/  @!P2 LOP3.LUT R15, RZ, R6, RZ, 0x33, !PT ;  /* 0x00000006ff0fa212 */ /* 0x000fe200078e33ff */
[----:B------:R-:W-:Y:S01]  /*0d40*/  IMAD.HI.U32 R11, R11, R13, R10 ;  /* 0x0000000d0b0b7227 */ /* 0x000fe200078e000a */
[----:B------:R-:W-:-:S03]  /*0d50*/  ISETP.NE.U32.AND P2, PT, R3, RZ, PT ;  /* 0x000000ff0300720c */ /* 0x000fc60003f45070 */
[----:B------:R-:W-:Y:S01]  /*0d60*/  IMAD R12, R12, R15, RZ ;  /* 0x0000000f0c0c7224 */ /* 0x000fe200078e02ff */
[----:B--2---:R-:W0:Y:S01]  /*0d70*/  MUFU.RCP R14, R14 ;  /* 0x0000000e000e7308 */ /* 0x004e220000001000 */
[----:B------:R-:W-:Y:S01]  /*0d80*/  IADD3 R15, PT, PT, RZ, -R9, RZ ;  /* 0x80000009ff0f7210 */ /* 0x000fe20007ffe0ff */
[----:B------:R-:W-:Y:S02]  /*0d90*/  VIADD R6, R6, 0x4 ;  /* 0x0000000406067836 */ /* 0x000fe40000000000 */
        /* <DEDUP_REMOVED lines=11> */
[----:B------:R-:W-:Y:S01]  /*0e50*/  IADD3 R12, PT, PT, R8, -0x2, RZ ;  /* 0xfffffffe080c7810 */ /* 0x000fe20007ffe0ff */
[----:B------:R-:W-:-:S04]  /*0e60*/  IMAD.HI.U32 R11, R11, R15, R10 ;  /* 0x0000000f0b0b7227 */ /* 0x000fc800078e000a */
[----:B------:R-:W-:-:S06]  /*0e70*/  VIADD R8, R8, 0xfffffffc ;  /* 0xfffffffc08087836 */ /* 0x000fcc0000000000 */
[----:B------:R-:W-:Y:S01]  /*0e80*/  @P1 VIADD R13, R13, 0x1 ;  /* 0x000000010d0d1836 */ /* 0x000fe20000000000 */
[----:B------:R-:W-:Y:S02]  /*0e90*/  @!P2 LOP3.LUT R13, RZ, R3, RZ, 0x33, !PT ;  /* 0x00000003ff0da212 */ /* 0x000fe400078e33ff */
        /* <DEDUP_REMOVED lines=14> */
.L_x_100:
[----:B------:R-:W-:Y:S01]  /*0f80*/  IADD3 R9, PT, PT, R6, -0x1, RZ ;  /* 0xffffffff06097810 */ /* 0x000fe20007ffe0ff */
[----:B------:R-:W-:-:S07]  /*0f90*/  VIADD R8, R8, 0x1 ;  /* 0x0000000108087836 */ /* 0x000fce0000000000 */
.L_x_99:
[----:B------:R-:W-:Y:S05]  /*0fa0*/  BSYNC.RECONVERGENT B1 ;  /* 0x0000000000017941 */ /* 0x000fea0003800200 */
.L_x_98:
[----:B------:R-:W-:-:S13]  /*0fb0*/  ISETP.NE.AND P0, PT, R4, RZ, PT ;  /* 0x000000ff0400720c */ /* 0x000fda0003f05270 */
[----:B------:R-:W-:Y:S05]  /*0fc0*/  @!P0 BRA `(.L_x_97) ;  /* 0x0000000000648947 */ /* 0x000fea0003800000 */
[----:B------:R-:W-:-:S07]  /*0fd0*/  IMAD.MOV R4, RZ, RZ, -R4 ;  /* 0x000000ffff047224 */ /* 0x000fce00078e0a04 */
.L_x_102:
[----:B------:R-:W0:Y:S01]  /*0fe0*/  I2F.U32.RP R10, R9 ;  /* 0x00000009000a7306 */ /* 0x000e220000209000 */
[----:B------:R-:W-:Y:S02]  /*0ff0*/  IADD3 R4, PT, PT, R4, 0x1, RZ ;  /* 0x0000000104047810 */ /* 0x000fe40007ffe0ff */
[----:B------:R-:W-:-:S05]  /*1000*/  ISETP.NE.U32.AND P2, PT, R9, RZ, PT ;  /* 0x000000ff0900720c */ /* 0x000fca0003f45070 */
[----:B0-----:R-:W0:Y:S02]  /*1010*/  MUFU.RCP R10, R10 ;  /* 0x0000000a000a7308 */ /* 0x001e240000001000 */
[----:B0-----:R-:W-:-:S06]  /*1020*/  IADD3 R7, PT, PT, R10, 0xffffffe, RZ ;  /* 0x0ffffffe0a077810 */ /* 0x001fcc0007ffe0ff */
[----:B------:R-:W0:Y:S02]  /*1030*/  F2I.FTZ.U32.TRUNC.NTZ R7, R7 ;  /* 0x0000000700077305 */ /* 0x000e24000021f000 */
[----:B0-----:R-:W-:-:S04]  /*1040*/  IMAD.MOV R6, RZ, RZ, -R7 ;  /* 0x000000ffff067224 */ /* 0x001fc800078e0a07 */
[----:B------:R-:W-:Y:S02]  /*1050*/  IMAD R11, R6, R9, RZ ;  /* 0x00000009060b7224 */ /* 0x000fe400078e02ff */
[----:B------:R-:W-:-:S04]  /*1060*/  IMAD.MOV.U32 R6, RZ, RZ, RZ ;  /* 0x000000ffff067224 */ /* 0x000fc800078e00ff */
        /* <DEDUP_REMOVED lines=15> */
.L_x_97:
[----:B------:R-:W-:Y:S05]  /*1160*/  BSYNC.RECONVERGENT B0 ;  /* 0x0000000000007941 */ /* 0x000fea0003800200 */
.L_x_96:
[----:B------:R-:W-:Y:S01]  /*1170*/  IMAD.IADD R8, R5, 0x1, R0 ;  /* 0x0000000105087824 */ /* 0x000fe200078e0200 */
[----:B------:R-:W-:Y:S01]  /*1180*/  BSSY.RECONVERGENT B0, `(.L_x_103) ;  /* 0x000008c000007945 */ /* 0x000fe20003800200 */
[----:B------:R-:W-:Y:S02]  /*1190*/  HFMA2 R7, -RZ, RZ, 1.984375, 0 ;  /* 0x3ff00000ff077431 */ /* 0x000fe400000001ff */
[----:B------:R-:W-:Y:S01]  /*11a0*/  IMAD.MOV.U32 R6, RZ, RZ, 0x0 ;  /* 0x00000000ff067424 */ /* 0x000fe200078e00ff */
[----:B------:R-:W-:-:S13]  /*11b0*/  ISETP.NE.AND P0, PT, R8, RZ, PT ;  /* 0x000000ff0800720c */ /* 0x000fda0003f05270 */
[----:B------:R-:W-:Y:S05]  /*11c0*/  @!P0 BRA `(.L_x_104) ;  /* 0x00000008001c8947 */ /* 0x000fea0003800000 */
[----:B------:R-:W0:Y:S01]  /*11d0*/  LDCU UR4, c[0x0][0x388] ;  /* 0x00007100ff0477ac */ /* 0x000e220008000800 */
[C---:B------:R-:W-:Y:S01]  /*11e0*/  ISETP.GE.U32.AND P0, PT, R8.reuse, 0x4, PT ;  /* 0x000000040800780c */ /* 0x040fe20003f06070 */
[----:B------:R-:W-:Y:S01]  /*11f0*/  BSSY.RECONVERGENT B1, `(.L_x_105) ;  /* 0x0000066000017945 */ /* 0x000fe20003800200 */
[----:B------:R-:W-:Y:S01]  /*1200*/  LOP3.LUT R4, R8, 0x3, RZ, 0xc0, !PT ;  /* 0x0000000308047812 */ /* 0x000fe200078ec0ff */
[----:B------:R-:W-:Y:S02]  /*1210*/  IMAD.MOV.U32 R11, RZ, RZ, 0x1 ;  /* 0x00000001ff0b7424 */ /* 0x000fe400078e00ff */
[----:B------:R-:W-:Y:S01]  /*1220*/  IMAD.MOV.U32 R9, RZ, RZ, 0x1 ;  /* 0x00000001ff097424 */ /* 0x000fe200078e00ff */
[----:B0-----:R-:W-:-:S06]  /*1230*/  USHF.L.U32 UR4, UR4, 0x1, URZ ;  /* 0x0000000104047899 */ /* 0x001fcc00080006ff */
[----:B------:R-:W-:Y:S01]  /*1240*/  MOV R10, UR4 ;  /* 0x00000004000a7c02 */ /* 0x000fe20008000f00 */
[----:B------:R-:W-:Y:S06]  /*1250*/  @!P0 BRA `(.L_x_106) ;  /* 0x00000004007c8947 */ /* 0x000fec0003800000 */
[----:B------:R-:W-:Y:S01]  /*1260*/  LOP3.LUT R8, R8, 0x7fc, RZ, 0xc0, !PT ;  /* 0x000007fc08087812 */ /* 0x000fe200078ec0ff */
[----:B------:R-:W-:Y:S01]  /*1270*/  BSSY.RECONVERGENT B2, `(.L_x_107) ;  /* 0x000005b000027945 */ /* 0x000fe20003800200 */
[----:B------:R-:W-:Y:S01]  /*1280*/  VIADD R6, R10, 0xffffffff ;  /* 0xffffffff0a067836 */ /* 0x000fe20000000000 */
[----:B------:R-:W-:Y:S01]  /*1290*/  MOV R7, 0x2 ;  /* 0x0000000200077802 */ /* 0x000fe20000000f00 */
[----:B------:R-:W-:Y:S02]  /*12a0*/  IMAD.MOV.U32 R9, RZ, RZ, 0x1 ;  /* 0x00000001ff097424 */ /* 0x000fe400078e00ff */
[----:B------:R-:W-:-:S07]  /*12b0*/  IMAD.MOV R8, RZ, RZ, -R8 ;  /* 0x000000ffff087224 */ /* 0x000fce00078e0a08 */
.L_x_108:
[----:B------:R-:W-:Y:S01]  /*12c0*/  IADD3 R12, PT, PT, R7, -0x1, RZ ;  /* 0xffffffff070c7810 */ /* 0x000fe20007ffe0ff */
[----:B------:R-:W0:Y:S01]  /*12d0*/  I2F.U32.RP R16, R7 ;  /* 0x0000000700107306 */ /* 0x000e220000209000 */
[----:B------:R-:W-:Y:S01]  /*12e0*/  IMAD R9, R6, R9, R9 ;  /* 0x0000000906097224 */ /* 0x000fe200078e0209 */
[----:B------:R-:W-:Y:S02]  /*12f0*/  IADD3 R8, PT, PT, R8, 0x4, RZ ;  /* 0x0000000408087810 */ /* 0x000fe40007ffe0ff */
[----:B------:R-:W-:Y:S02]  /*1300*/  IADD3 R15, PT, PT, RZ, -R12, RZ ;  /* 0x8000000cff0f7210 */ /* 0x000fe40007ffe0ff */
[----:B------:R-:W-:Y:S02]  /*1310*/  ISETP.NE.U32.AND P2, PT, R12, RZ, PT ;  /* 0x000000ff0c00720c */ /* 0x000fe40003f45070 */
[----:B------:R-:W1:Y:S08]  /*1320*/  I2F.U32.RP R13, R12 ;  /* 0x0000000c000d7306 */ /* 0x000e700000209000 */
[----:B0-----:R-:W-:Y:S08]  /*1330*/  MUFU.RCP R16, R16 ;  /* 0x0000001000107308 */ /* 0x001ff00000001000 */
[----:B-1----:R-:W0:Y:S02]  /*1340*/  MUFU.RCP R13, R13 ;  /* 0x0000000d000d7308 */ /* 0x002e240000001000 */
[----:B0-----:R-:W-:-:S06]  /*1350*/  VIADD R10, R13, 0xffffffe ;  /* 0x0ffffffe0d0a7836 */ /* 0x001fcc0000000000 */
[----:B------:R0:W1:Y:S02]  /*1360*/  F2I.FTZ.U32.TRUNC.NTZ R11, R10 ;  /* 0x0000000a000b7305 */ /* 0x000064000021f000 */
[----:B0-----:R-:W-:Y:S02]  /*1370*/  IMAD.MOV.U32 R10, RZ, RZ, RZ ;  /* 0x000000ffff0a7224 */ /* 0x001fe400078e00ff */
[----:B-1----:R-:W-:-:S04]  /*1380*/  IMAD R15, R15, R11, RZ ;  /* 0x0000000b0f0f7224 */ /* 0x002fc800078e02ff */
[----:B------:R-:W-:-:S04]  /*1390*/  IMAD.HI.U32 R14, R11, R15, R10 ;  /* 0x0000000f0b0e7227 */ /* 0x000fc800078e000a */
[----:B------:R-:W-:Y:S02]  /*13a0*/  VIADD R10, R16, 0xffffffe ;  /* 0x0ffffffe100a7836 */ /* 0x000fe40000000000 */
[----:B------:R-:W-:-:S05]  /*13b0*/  IMAD.HI.U32 R15, R14, R9, RZ ;  /* 0x000000090e0f7227 */ /* 0x000fca00078e00ff */
[----:B------:R-:W-:-:S05]  /*13c0*/  IADD3 R11, PT, PT, -R15, RZ, RZ ;  /* 0x000000ff0f0b7210 */ /* 0x000fca0007ffe1ff */
[----:B------:R-:W-:Y:S02]  /*13d0*/  IMAD R9, R12, R11, R9 ;  /* 0x0000000b0c097224 */ /* 0x000fe400078e0209 */
[----:B------:R0:W1:Y:S03]  /*13e0*/  F2I.FTZ.U32.TRUNC.NTZ R11, R10 ;  /* 0x0000000a000b7305 */ /* 0x000066000021f000 */
[----:B------:R-:W-:Y:S01]  /*13f0*/  ISETP.GE.U32.AND P0, PT, R9, R12, PT ;  /* 0x0000000c0900720c */ /* 0x000fe20003f06070 */
[----:B0-----:R-:W-:Y:S02]  /*1400*/  IMAD.MOV.U32 R10, RZ, RZ, RZ ;  /* 0x000000ffff0a7224 */ /* 0x001fe400078e00ff */
[----:B-1----:R-:W-:-:S10]  /*1410*/  IMAD.MOV R14, RZ, RZ, -R11 ;  /* 0x000000ffff0e7224 */ /* 0x002fd400078e0a0b */
[----:B------:R-:W-:Y:S02]  /*1420*/  @P0 IADD3 R9, PT, PT, -R12, R9, RZ ;  /* 0x000000090c090210 */ /* 0x000fe40007ffe1ff */
[----:B------:R-:W-:Y:S01]  /*1430*/  @P0 IADD3 R15, PT, PT, R15, 0x1, RZ ;  /* 0x000000010f0f0810 */ /* 0x000fe20007ffe0ff */
[----:B------:R-:W-:Y:S01]  /*1440*/  IMAD R13, R14, R7, RZ ;  /* 0x000000070e0d7224 */ /* 0x000fe200078e02ff */
[----:B------:R-:W-:Y:S02]  /*1450*/  ISETP.GE.U32.AND P1, PT, R9, R12, PT ;  /* 0x0000000c0900720c */ /* 0x000fe40003f26070 */
[----:B------:R-:W-:Y:S01]  /*1460*/  IADD3 R9, PT, PT, R7, 0x1, RZ ;  /* 0x0000000107097810 */ /* 0x000fe20007ffe0ff */
[----:B------:R-:W-:-:S04]  /*1470*/  IMAD.HI.U32 R11, R11, R13, R10 ;  /* 0x0000000d0b0b7227 */ /* 0x000fc800078e000a */
[----:B------:R-:W-:-:S06]  /*1480*/  IMAD.MOV R17, RZ, RZ, -R9 ;  /* 0x000000ffff117224 */ /* 0x000fcc00078e0a09 */
[----:B------:R-:W-:Y:S01]  /*1490*/  @P1 VIADD R15, R15, 0x1 ;  /* 0x000000010f0f1836 */ /* 0x000fe20000000000 */
[----:B------:R-:W-:Y:S02]  /*14a0*/  @!P2 LOP3.LUT R15, RZ, R12, RZ, 0x33, !PT ;  /* 0x0000000cff0fa212 */ /* 0x000fe400078e33ff */
[----:B------:R-:W-:-:S03]  /*14b0*/  ISETP.NE.U32.AND P2, PT, R7, RZ, PT ;  /* 0x000000ff0700720c */ /* 0x000fc60003f45070 */
[----:B------:R-:W-:Y:S02]  /*14c0*/  IMAD R10, R15, R6, RZ ;  /* 0x000000060f0a7224 */ /* 0x000fe400078e02ff */
[----:B------:R-:W0:Y:S02]  /*14d0*/  I2F.U32.RP R15, R9 ;  /* 0x00000009000f7306 */ /* 0x000e240000209000 */
[----:B------:R-:W-:-:S05]  /*14e0*/  IMAD.HI.U32 R14, R11, R10, RZ ;  /* 0x0000000a0b0e7227 */ /* 0x000fca00078e00ff */
[----:B------:R-:W-:-:S05]  /*14f0*/  IADD3 R11, PT, PT, -R14, RZ, RZ ;  /* 0x000000ff0e0b7210 */ /* 0x000fca0007ffe1ff */
[----:B------:R-:W-:Y:S01]  /*1500*/  IMAD R10, R7, R11, R10 ;  /* 0x0000000b070a7224 */ /* 0x000fe200078e020a */
[----:B------:R-:W-:Y:S01]  /*1510*/  IADD3 R11, PT, PT, R6, -0x1, RZ ;  /* 0xffffffff060b7810 */ /* 0x000fe20007ffe0ff */
[----:B0-----:R-:W0:Y:S03]  /*1520*/  MUFU.RCP R15, R15 ;  /* 0x0000000f000f7308 */ /* 0x001e260000001000 */
[----:B------:R-:W-:-:S13]  /*1530*/  ISETP.GE.U32.AND P0, PT, R10, R7, PT ;  /* 0x000000070a00720c */ /* 0x000fda0003f06070 */
[----:B------:R-:W-:Y:S01]  /*1540*/  @P0 IMAD.IADD R10, R10, 0x1, -R7 ;  /* 0x000000010a0a0824 */ /* 0x000fe200078e0a07 */
[----:B------:R-:W-:Y:S02]  /*1550*/  @P0 IADD3 R14, PT, PT, R14, 0x1, RZ ;  /* 0x000000010e0e0810 */ /* 0x000fe40007ffe0ff */
[----:B0-----:R-:W-:Y:S02]  /*1560*/  IADD3 R12, PT, PT, R15, 0xffffffe, RZ ;  /* 0x0ffffffe0f0c7810 */ /* 0x001fe40007ffe0ff */
[----:B------:R-:W-:Y:S01]  /*1570*/  ISETP.GE.U32.AND P1, PT, R10, R7, PT ;  /* 0x000000070a00720c */ /* 0x000fe20003f26070 */
[----:B------:R-:W-:Y:S01]  /*1580*/  VIADD R10, R7, 0x2 ;  /* 0x00000002070a7836 */ /* 0x000fe20000000000 */
[----:B------:R0:W1:Y:S02]  /*1590*/  F2I.FTZ.U32.TRUNC.NTZ R13, R12 ;  /* 0x0000000c000d7305 */ /* 0x000064000021f000 */
[----:B0-----:R-:W-:-:S09]  /*15a0*/  HFMA2 R12, -RZ, RZ, 0, 0 ;  /* 0x00000000ff0c7431 */ /* 0x001fd200000001ff */
[----:B------:R-:W-:Y:S01]  /*15b0*/  @P1 VIADD R14, R14, 0x1 ;  /* 0x000000010e0e1836 */ /* 0x000fe20000000000 */
[----:B------:R-:W-:Y:S01]  /*15c0*/  @!P2 LOP3.LUT R14, RZ, R7, RZ, 0x33, !PT ;  /* 0x00000007ff0ea212 */ /* 0x000fe200078e33ff */
[----:B------:R-:W-:Y:S01]  /*15d0*/  VIADD R7, R7, 0x4 ;  /* 0x0000000407077836 */ /* 0x000fe20000000000 */
[----:B------:R-:W-:Y:S01]  /*15e0*/  ISETP.NE.U32.AND P2, PT, R9, RZ, PT ;  /* 0x000000ff0900720c */ /* 0x000fe20003f45070 */
[----:B-1----:R-:W-:Y:S02]  /*15f0*/  IMAD R15, R17, R13, RZ ;  /* 0x0000000d110f7224 */ /* 0x002fe400078e02ff */
[----:B------:R-:W-:Y:S02]  /*1600*/  IMAD R14, R11, R14, RZ ;  /* 0x0000000e0b0e7224 */ /* 0x000fe400078e02ff */
[----:B------:R-:W0:Y:S01]  /*1610*/  I2F.U32.RP R11, R10 ;  /* 0x0000000a000b7306 */ /* 0x000e220000209000 */
[----:B------:R-:W-:Y:S01]  /*1620*/  IMAD.HI.U32 R13, R13, R15, R12 ;  /* 0x0000000f0d0d7227 */ /* 0x000fe200078e000c */
[----:B------:R-:W-:-:S05]  /*1630*/  IADD3 R15, PT, PT, RZ, -R10, RZ ;  /* 0x8000000aff0f7210 */ /* 0x000fca0007ffe0ff */
[----:B------:R-:W-:-:S04]  /*1640*/  IMAD.HI.U32 R16, R13, R14, RZ ;  /* 0x0000000e0d107227 */ /* 0x000fc800078e00ff */
[----:B------:R-:W-:Y:S01]  /*1650*/  IMAD.MOV R12, RZ, RZ, -R16 ;  /* 0x000000ffff0c7224 */ /* 0x000fe200078e0a10 */
[----:B0-----:R-:W0:Y:S03]  /*1660*/  MUFU.RCP R11, R11 ;  /* 0x0000000b000b7308 */ /* 0x001e260000001000 */
[----:B------:R-:W-:-:S05]  /*1670*/  IMAD R14, R9, R12, R14 ;  /* 0x0000000c090e7224 */ /* 0x000fca00078e020e */
[----:B------:R-:W-:Y:S01]  /*1680*/  ISETP.GE.U32.AND P0, PT, R14, R9, PT ;  /* 0x000000090e00720c */ /* 0x000fe20003f06070 */
[----:B0-----:R-:W-:-:S12]  /*1690*/  VIADD R12, R11, 0xffffffe ;  /* 0x0ffffffe0b0c7836 */ /* 0x001fd80000000000 */
[----:B------:R-:W-:Y:S01]  /*16a0*/  @P0 IADD3 R14, PT, PT, -R9, R14, RZ ;  /* 0x0000000e090e0210 */ /* 0x000fe20007ffe1ff */
[----:B------:R-:W-:Y:S01]  /*16b0*/  @P0 VIADD R16, R16, 0x1 ;  /* 0x0000000110100836 */ /* 0x000fe20000000000 */
[----:B------:R0:W1:Y:S01]  /*16c0*/  F2I.FTZ.U32.TRUNC.NTZ R13, R12 ;  /* 0x0000000c000d7305 */ /* 0x000062000021f000 */
[----:B------:R-:W-:Y:S01]  /*16d0*/  VIADD R11, R6, 0xfffffffe ;  /* 0xfffffffe060b7836 */ /* 0x000fe20000000000 */
[----:B------:R-:W-:Y:S02]  /*16e0*/  ISETP.GE.U32.AND P1, PT, R14, R9, PT ;  /* 0x000000090e00720c */ /* 0x000fe40003f26070 */
[----:B------:R-:W-:Y:S02]  /*16f0*/  IADD3 R6, PT, PT, R6, -0x4, RZ ;  /* 0xfffffffc06067810 */ /* 0x000fe40007ffe0ff */
[----:B0-----:R-:W-:-:S09]  /*1700*/  MOV R12, RZ ;  /* 0x000000ff000c7202 */ /* 0x001fd20000000f00 */
[----:B------:R-:W-:Y:S01]  /*1710*/  @P1 IADD3 R16, PT, PT, R16, 0x1, RZ ;  /* 0x0000000110101810 */ /* 0x000fe20007ffe0ff */
[----:B-1----:R-:W-:Y:S01]  /*1720*/  IMAD R15, R15, R13, RZ ;  /* 0x0000000d0f0f7224 */ /* 0x002fe200078e02ff */
[----:B------:R-:W-:Y:S02]  /*1730*/  @!P2 LOP3.LUT R16, RZ, R9, RZ, 0x33, !PT ;  /* 0x00000009ff10a212 */ /* 0x000fe400078e33ff */
[----:B------:R-:W-:Y:S01]  /*1740*/  ISETP.NE.U32.AND P2, PT, R10, RZ, PT ;  /* 0x000000ff0a00720c */ /* 0x000fe20003f45070 */
[----:B------:R-:W-:-:S04]  /*1750*/  IMAD.HI.U32 R14, R13, R15, R12 ;  /* 0x0000000f0d0e7227 */ /* 0x000fc800078e000c */
        /* <DEDUP_REMOVED lines=9> */
[----:B------:R-:W-:Y:S01]  /*17f0*/  @P1 VIADD R9, R9, 0x1 ;  /* 0x0000000109091836 */ /* 0x000fe20000000000 */
[----:B------:R-:W-:Y:S01]  /*1800*/  @!P2 LOP3.LUT R9, RZ, R10, RZ, 0x33, !PT ;  /* 0x0000000aff09a212 */ /* 0x000fe200078e33ff */
[----:B------:R-:W-:Y:S06]  /*1810*/  @P0 BRA `(.L_x_108) ;  /* 0xfffffff800a80947 */ /* 0x000fec000383ffff */
[----:B------:R-:W-:Y:S05]  /*1820*/  BSYNC.RECONVERGENT B2 ;  /* 0x0000000000027941 */ /* 0x000fea0003800200 */
.L_x_107:
[----:B------:R-:W-:Y:S01]  /*1830*/  IADD3 R11, PT, PT, R7, -0x1, RZ ;  /* 0xffffffff070b7810 */ /* 0x000fe20007ffe0ff */
[----:B------:R-:W-:-:S07]  /*1840*/  VIADD R10, R6, 0x1 ;  /* 0x00000001060a7836 */ /* 0x000fce0000000000 */
.L_x_106:
[----:B------:R-:W-:Y:S05]  /*1850*/  BSYNC.RECONVERGENT B1 ;  /* 0x0000000000017941 */ /* 0x000fea0003800200 */
.L_x_105:
[----:B------:R-:W-:Y:S01]  /*1860*/  ISETP.NE.AND P0, PT, R4, RZ, PT ;  /* 0x000000ff0400720c */ /* 0x000fe20003f05270 */
[----:B------:R-:W-:-:S12]  /*1870*/  BSSY.RECONVERGENT B1, `(.L_x_109) ;  /* 0x000001b000017945 */ /* 0x000fd80003800200 */
[----:B------:R-:W-:Y:S05]  /*1880*/  @!P0 BRA `(.L_x_110) ;  /* 0x0000000000648947 */ /* 0x000fea0003800000 */
[----:B------:R-:W-:-:S07]  /*1890*/  IADD3 R4, PT, PT, -R4, RZ, RZ ;  /* 0x000000ff04047210 */ /* 0x000fce0007ffe1ff */
.L_x_111:
[----:B------:R-:W0:Y:S01]  /*18a0*/  I2F.U32.RP R8, R11 ;  /* 0x0000000b00087306 */ /* 0x000e220000209000 */
[----:B------:R-:W-:Y:S01]  /*18b0*/  VIADD R4, R4, 0x1 ;  /* 0x0000000104047836 */ /* 0x000fe20000000000 */
[----:B------:R-:W-:-:S06]  /*18c0*/  ISETP.NE.U32.AND P2, PT, R11, RZ, PT ;  /* 0x000000ff0b00720c */ /* 0x000fcc0003f45070 */
[----:B0-----:R-:W0:Y:S02]  /*18d0*/  MUFU.RCP R8, R8 ;  /* 0x0000000800087308 */ /* 0x001e240000001000 */
[----:B0-----:R-:W-:-:S06]  /*18e0*/  VIADD R7, R8, 0xffffffe ;  /* 0x0ffffffe08077836 */ /* 0x001fcc0000000000 */
[----:B------:R-:W0:Y:S02]  /*18f0*/  F2I.FTZ.U32.TRUNC.NTZ R7, R7 ;  /* 0x0000000700077305 */ /* 0x000e24000021f000 */
[----:B0-----:R-:W-:-:S05]  /*1900*/  IADD3 R6, PT, PT, RZ, -R7, RZ ;  /* 0x80000007ff067210 */ /* 0x001fca0007ffe0ff */
[----:B------:R-:W-:Y:S02]  /*1910*/  IMAD R13, R6, R11, RZ ;  /* 0x0000000b060d7224 */ /* 0x000fe400078e02ff */
[----:B------:R-:W-:-:S04]  /*1920*/  IMAD.MOV.U32 R6, RZ, RZ, RZ ;  /* 0x000000ffff067224 */ /* 0x000fc800078e00ff */
[----:B------:R-:W-:-:S04]  /*1930*/  IMAD.HI.U32 R13, R7, R13, R6 ;  /* 0x0000000d070d7227 */ /* 0x000fc800078e0006 */
[----:B------:R-:W-:Y:S02]  /*1940*/  IMAD R6, R9, R10, RZ ;  /* 0x0000000a09067224 */ /* 0x000fe400078e02ff */
[----:B------:R-:W-:Y:S02]  /*1950*/  VIADD R10, R10, 0xffffffff ;  /* 0xffffffff0a0a7836 */ /* 0x000fe40000000000 */
[----:B------:R-:W-:-:S05]  /*1960*/  IMAD.HI.U32 R9, R13, R6, RZ ;  /* 0x000000060d097227 */ /* 0x000fca00078e00ff */
[----:B------:R-:W-:-:S05]  /*1970*/  IADD3 R12, PT, PT, -R9, RZ, RZ ;  /* 0x000000ff090c7210 */ /* 0x000fca0007ffe1ff */
[----:B------:R-:W-:-:S05]  /*1980*/  IMAD R6, R11, R12, R6 ;  /* 0x0000000c0b067224 */ /* 0x000fca00078e0206 */
[----:B------:R-:W-:-:S13]  /*1990*/  ISETP.GE.U32.AND P0, PT, R6, R11, PT ;  /* 0x0000000b0600720c */ /* 0x000fda0003f06070 */
[----:B------:R-:W-:Y:S01]  /*19a0*/  @P0 IMAD.IADD R6, R6, 0x1, -R11 ;  /* 0x0000000106060824 */ /* 0x000fe200078e0a0b */
[----:B------:R-:W-:Y:S02]  /*19b0*/  @P0 IADD3 R9, PT, PT, R9, 0x1, RZ ;  /* 0x0000000109090810 */ /* 0x000fe40007ffe0ff */
[----:B------:R-:W-:Y:S02]  /*19c0*/  ISETP.NE.AND P0, PT, R4, RZ, PT ;  /* 0x000000ff0400720c */ /* 0x000fe40003f05270 */
[----:B------:R-:W-:-:S13]  /*19d0*/  ISETP.GE.U32.AND P1, PT, R6, R11, PT ;  /* 0x0000000b0600720c */ /* 0x000fda0003f26070 */
[----:B------:R-:W-:Y:S02]  /*19e0*/  @P1 IADD3 R9, PT, PT, R9, 0x1, RZ ;  /* 0x0000000109091810 */ /* 0x000fe40007ffe0ff */
[----:B------:R-:W-:Y:S02]  /*19f0*/  @!P2 LOP3.LUT R9, RZ, R11, RZ, 0x33, !PT ;  /* 0x0000000bff09a212 */ /* 0x000fe400078e33ff */
[----:B------:R-:W-:Y:S01]  /*1a00*/  IADD3 R11, PT, PT, R11, 0x1, RZ ;  /* 0x000000010b0b7810 */ /* 0x000fe20007ffe0ff */
[----:B------:R-:W-:Y:S06]  /*1a10*/  @P0 BRA `(.L_x_111) ;  /* 0xfffffffc00a00947 */ /* 0x000fec000383ffff */
.L_x_110:
[----:B------:R-:W-:Y:S05]  /*1a20*/  BSYNC.RECONVERGENT B1 ;  /* 0x0000000000017941 */ /* 0x000fea0003800200 */
.L_x_109:
[----:B------:R0:W1:Y:S02]  /*1a30*/  I2F.F64.U32 R6, R9 ;  /* 0x0000000900067312 */ /* 0x0000640000201800 */
.L_x_104:
[----:B------:R-:W-:Y:S05]  /*1a40*/  BSYNC.RECONVERGENT B0 ;  /* 0x0000000000007941 */ /* 0x000fea0003800200 */
.L_x_103:
[----:B01----:R-:W0:Y:S01]  /*1a50*/  MUFU.RCP64H R9, R7 ;  /* 0x0000000700097308 */ /* 0x003e220000001800 */
[----:B------:R-:W-:Y:S01]  /*1a60*/  IMAD.MOV.U32 R8, RZ, RZ, 0x1 ;  /* 0x00000001ff087424 */ /* 0x000fe200078e00ff */
[----:B------:R-:W1:Y:S01]  /*1a70*/  LDCU.64 UR4, c[0x0][0x358] ;  /* 0x00006b00ff0477ac */ /* 0x000e620008000a00 */
[----:B------:R-:W-:Y:S04]  /*1a80*/  BSSY.RECONVERGENT B0, `(.L_x_112) ;  /* 0x0000013000007945 */ /* 0x000fe80003800200 */
[----:B0-----:R-:W-:-:S08]  /*1a90*/  DFMA R10, R8, -R6, 1 ;  /* 0x3ff00000080a742b */ /* 0x001fd00000000806 */
[----:B------:R-:W-:-:S08]  /*1aa0*/  DFMA R10, R10, R10, R10 ;  /* 0x0000000a0a0a722b */ /* 0x000fd0000000000a */
[----:B------:R-:W-:Y:S01]  /*1ab0*/  DFMA R8, R8, R10, R8 ;  /* 0x0000000a0808722b */ /* 0x000fe20000000008 */
[----:B------:R-:W-:-:S07]  /*1ac0*/  IMAD R10, R3, R2, RZ ;  /* 0x00000002030a7224 */ /* 0x000fce00078e02ff */
[C---:B------:R-:W-:Y:S01]  /*1ad0*/  DFMA R2, R8.reuse, -R6, 1 ;  /* 0x3ff000000802742b */ /* 0x040fe20000000806 */
[----:B------:R-:W0:Y:S07]  /*1ae0*/  I2F.F64.U32 R10, R10 ;  /* 0x0000000a000a7312 */ /* 0x000e2e0000201800 */
[----:B------:R-:W-:-:S08]  /*1af0*/  DFMA R2, R8, R2, R8 ;  /* 0x000000020802722b */ /* 0x000fd00000000008 */
[----:B0-----:R-:W-:Y:S01]  /*1b00*/  DMUL R8, R10, R2 ;  /* 0x000000020a087228 */ /* 0x001fe20000000000 */
[----:B------:R-:W-:-:S07]  /*1b10*/  FSETP.GEU.AND P1, PT, |R11|, 6.5827683646048100446e-37, PT ;  /* 0x036000000b00780b */ /* 0x000fce0003f2e200 */
[----:B------:R-:W-:-:S08]  /*1b20*/  DFMA R12, R8, -R6, R10 ;  /* 0x80000006080c722b */ /* 0x000fd0000000000a */
[----:B------:R-:W-:-:S10]  /*1b30*/  DFMA R2, R2, R12, R8 ;  /* 0x0000000c0202722b */ /* 0x000fd40000000008 */
[----:B------:R-:W-:-:S05]  /*1b40*/  FFMA R4, RZ, R7, R3 ;  /* 0x00000007ff047223 */ /* 0x000fca0000000003 */
[----:B------:R-:W-:-:S13]  /*1b50*/  FSETP.GT.AND P0, PT, |R4|, 1.469367938527859385e-39, PT ;  /* 0x001000000400780b */ /* 0x000fda0003f04200 */
[----:B-1----:R-:W-:Y:S05]  /*1b60*/  @P0 BRA P1, `(.L_x_113) ;  /* 0x0000000000100947 */ /* 0x002fea0000800000 */
[----:B------:R-:W-:-:S07]  /*1b70*/  MOV R4, 0x1b90 ;  /* 0x00001b9000047802 */ /* 0x000fce0000000f00 */
[----:B------:R-:W-:Y:S05]  /*1b80*/  CALL.REL.NOINC `($__internal_4_$__cuda_sm20_div_rn_f64_full) ;  /* 0x0000000000287944 */ /* 0x000fea0003c00000 */
[----:B------:R-:W-:Y:S01]  /*1b90*/  MOV R2, R12 ;  /* 0x0000000c00027202 */ /* 0x000fe20000000f00 */
[----:B------:R-:W-:-:S07]  /*1ba0*/  IMAD.MOV.U32 R3, RZ, RZ, R13 ;  /* 0x000000ffff037224 */ /* 0x000fce00078e000d */
.L_x_113:
[----:B------:R-:W-:Y:S05]  /*1bb0*/  BSYNC.RECONVERGENT B0 ;  /* 0x0000000000007941 */ /* 0x000fea0003800200 */
.L_x_112:
[----:B------:R-:W0:Y:S01]  /*1bc0*/  LDCU UR6, c[0x0][0x388] ;  /* 0x00007100ff0677ac */ /* 0x000e220008000800 */
[----:B------:R-:W1:Y:S01]  /*1bd0*/  LDC.64 R6, c[0x0][0x380] ;  /* 0x0000e000ff067b82 */ /* 0x000e620000000a00 */
[----:B0-----:R-:W-:-:S05]  /*1be0*/  IMAD R0, R0, UR6, R0 ;  /* 0x0000000600007c24 */ /* 0x001fca000f8e0200 */
[----:B------:R-:W-:-:S05]  /*1bf0*/  IADD3 R5, PT, PT, R0, R5, RZ ;  /* 0x0000000500057210 */ /* 0x000fca0007ffe0ff */
[----:B-1----:R-:W-:-:S05]  /*1c00*/  IMAD.WIDE.U32 R4, R5, 0x8, R6 ;  /* 0x0000000805047825 */ /* 0x002fca00078e0006 */
[----:B------:R-:W-:Y:S01]  /*1c10*/  STG.E.64 desc[UR4][R4.64], R2 ;  /* 0x0000000204007986 */ /* 0x000fe2000c101b04 */
[----:B------:R-:W-:Y:S05]  /*1c20*/  EXIT ;  /* 0x000000000000794d */ /* 0x000fea0003800000 */
        .weak           $__internal_4_$__cuda_sm20_div_rn_f64_full
        .type           $__internal_4_$__cuda_sm20_div_rn_f64_full,@function
        .size           $__internal_4_$__cuda_sm20_div_rn_f64_full,(.L_x_155 - $__internal_4_$__cuda_sm20_div_rn_f64_full)
$__internal_4_$__cuda_sm20_div_rn_f64_full:
[C---:B------:R-:W-:Y:S01]  /*1c30*/  FSETP.GEU.AND P0, PT, |R7|.reuse, 1.469367938527859385e-39, PT ;  /* 0x001000000700780b */ /* 0x040fe20003f0e200 */
[----:B------:R-:W-:Y:S01]  /*1c40*/  BSSY.RECONVERGENT B1, `(.L_x_114) ;  /* 0x0000057000017945 */ /* 0x000fe20003800200 */
[----:B------:R-:W-:Y:S02]  /*1c50*/  LOP3.LUT R2, R7, 0x800fffff, RZ, 0xc0, !PT ;  /* 0x800fffff07027812 */ /* 0x000fe400078ec0ff */
[C---:B------:R-:W-:Y:S02]  /*1c60*/  FSETP.GEU.AND P2, PT, |R11|.reuse, 1.469367938527859385e-39, PT ;  /* 0x001000000b00780b */ /* 0x040fe40003f4e200 */
[----:B------:R-:W-:Y:S01]  /*1c70*/  LOP3.LUT R3, R2, 0x3ff00000, RZ, 0xfc, !PT ;  /* 0x3ff0000002037812 */ /* 0x000fe200078efcff */
[----:B------:R-:W-:Y:S01]  /*1c80*/  IMAD.MOV.U32 R2, RZ, RZ, R6 ;  /* 0x000000ffff027224 */ /* 0x000fe200078e0006 */
[----:B------:R-:W-:Y:S02]  /*1c90*/  MOV R16, 0x1 ;  /* 0x0000000100107802 */ /* 0x000fe40000000f00 */
[----:B------:R-:W-:-:S02]  /*1ca0*/  LOP3.LUT R12, R11, 0x7ff00000, RZ, 0xc0, !PT ;  /* 0x7ff000000b0c7812 */ /* 0x000fc400078ec0ff */
[----:B------:R-:W-:Y:S01]  /*1cb0*/  LOP3.LUT R15, R7, 0x7ff00000, RZ, 0xc0, !PT ;  /* 0x7ff00000070f7812 */ /* 0x000fe200078ec0ff */
[----:B------:R-:W-:-:S03]  /*1cc0*/  @!P0 DMUL R2, R6, 8.98846567431157953865e+307 ;  /* 0x7fe0000006028828 */ /* 0x000fc60000000000 */
[C---:B------:R-:W-:Y:S01]  /*1cd0*/  ISETP.GE.U32.AND P1, PT, R12.reuse, R15, PT ;  /* 0x0000000f0c00720c */ /* 0x040fe20003f26070 */
[----:B------:R-:W-:Y:S01]  /*1ce0*/  @!P2 IMAD.MOV.U32 R18, RZ, RZ, RZ ;  /* 0x000000ffff12a224 */ /* 0x000fe200078e00ff */
[----:B------:R-:W-:Y:S01]  /*1cf0*/  @!P2 LOP3.LUT R13, R7, 0x7ff00000, RZ, 0xc0, !PT ;  /* 0x7ff00000070da812 */ /* 0x000fe200078ec0ff */
[----:B------:R-:W0:Y:S03]  /*1d00*/  MUFU.RCP64H R17, R3 ;  /* 0x0000000300117308 */ /* 0x000e260000001800 */
[----:B------:R-:W-:Y:S01]  /*1d10*/  @!P2 ISETP.GE.U32.AND P3, PT, R12, R13, PT ;  /* 0x0000000d0c00a20c */ /* 0x000fe20003f66070 */
[----:B------:R-:W-:-:S05]  /*1d20*/  IMAD.MOV.U32 R13, RZ, RZ, 0x1ca00000 ;  /* 0x1ca00000ff0d7424 */ /* 0x000fca00078e00ff */
[----:B------:R-:W-:-:S04]  /*1d30*/  @!P2 SEL R19, R13, 0x63400000, !P3 ;  /* 0x634000000d13a807 */ /* 0x000fc80005800000 */
[----:B------:R-:W-:Y:S01]  /*1d40*/  @!P2 LOP3.LUT R19, R19, 0x80000000, R11, 0xf8, !PT ;  /* 0x800000001313a812 */ /* 0x000fe200078ef80b */
[----:B0-----:R-:W-:-:S03]  /*1d50*/  DFMA R8, R16, -R2, 1 ;  /* 0x3ff000001008742b */ /* 0x001fc60000000802 */
[----:B------:R-:W-:-:S05]  /*1d60*/  @!P2 LOP3.LUT R19, R19, 0x100000, RZ, 0xfc, !PT ;  /* 0x001000001313a812 */ /* 0x000fca00078efcff */
[----:B------:R-:W-:-:S08]  /*1d70*/  DFMA R8, R8, R8, R8 ;  /* 0x000000080808722b */ /* 0x000fd00000000008 */
[----:B------:R-:W-:Y:S01]  /*1d80*/  DFMA R16, R16, R8, R16 ;  /* 0x000000081010722b */ /* 0x000fe20000000010 */
[----:B------:R-:W-:Y:S02]  /*1d90*/  SEL R9, R13, 0x63400000, !P1 ;  /* 0x634000000d097807 */ /* 0x000fe40004800000 */
[----:B------:R-:W-:Y:S02]  /*1da0*/  MOV R8, R10 ;  /* 0x0000000a00087202 */ /* 0x000fe40000000f00 */
[----:B------:R-:W-:-:S03]  /*1db0*/  LOP3.LUT R9, R9, 0x800fffff, R11, 0xf8, !PT ;  /* 0x800fffff09097812 */ /* 0x000fc600078ef80b */
[----:B------:R-:W-:-:S03]  /*1dc0*/  DFMA R20, R16, -R2, 1 ;  /* 0x3ff000001014742b */ /* 0x000fc60000000802 */
[----:B------:R-:W-:-:S05]  /*1dd0*/  @!P2 DFMA R8, R8, 2, -R18 ;  /* 0x400000000808a82b */ /* 0x000fca0000000812 */
[----:B------:R-:W-:Y:S01]  /*1de0*/  DFMA R16, R16, R20, R16 ;  /* 0x000000141010722b */ /* 0x000fe20000000010 */
[----:B------:R-:W-:Y:S01]  /*1df0*/  MOV R21, R12 ;  /* 0x0000000c00157202 */ /* 0x000fe20000000f00 */
[----:B------:R-:W-:Y:S01]  /*1e00*/  IMAD.MOV.U32 R20, RZ, RZ, R15 ;  /* 0x000000ffff147224 */ /* 0x000fe200078e000f */
[----:B------:R-:W-:Y:S02]  /*1e10*/  @!P0 LOP3.LUT R20, R3, 0x7ff00000, RZ, 0xc0, !PT ;  /* 0x7ff0000003148812 */ /* 0x000fe400078ec0ff */
[----:B------:R-:W-:-:S03]  /*1e20*/  @!P2 LOP3.LUT R21, R9, 0x7ff00000, RZ, 0xc0, !PT ;  /* 0x7ff000000915a812 */ /* 0x000fc600078ec0ff */
[----:B------:R-:W-:Y:S01]  /*1e30*/  DMUL R18, R16, R8 ;  /* 0x0000000810127228 */ /* 0x000fe20000000000 */
[----:B------:R-:W-:Y:S01]  /*1e40*/  VIADD R23, R20, 0xffffffff ;  /* 0xffffffff14177836 */ /* 0x000fe20000000000 */
[----:B------:R-:W-:-:S04]  /*1e50*/  IADD3 R22, PT, PT, R21, -0x1, RZ ;  /* 0xffffffff15167810 */ /* 0x000fc80007ffe0ff */
[----:B------:R-:W-:Y:S02]  /*1e60*/  ISETP.GT.U32.AND P0, PT, R22, 0x7feffffe, PT ;  /* 0x7feffffe1600780c */ /* 0x000fe40003f04070 */
[----:B------:R-:W-:Y:S02]  /*1e70*/  DFMA R14, R18, -R2, R8 ;  /* 0x80000002120e722b */ /* 0x000fe40000000008 */
[----:B------:R-:W-:-:S06]  /*1e80*/  ISETP.GT.U32.OR P0, PT, R23, 0x7feffffe, P0 ;  /* 0x7feffffe1700780c */ /* 0x000fcc0000704470 */
[----:B------:R-:W-:-:S07]  /*1e90*/  DFMA R14, R16, R14, R18 ;  /* 0x0000000e100e722b */ /* 0x000fce0000000012 */
[----:B------:R-:W-:Y:S05]  /*1ea0*/  @P0 BRA `(.L_x_115) ;  /* 0x00000000006c0947 */ /* 0x000fea0003800000 */
[----:B------:R-:W-:-:S04]  /*1eb0*/  LOP3.LUT R11, R7, 0x7ff00000, RZ, 0xc0, !PT ;  /* 0x7ff00000070b7812 */ /* 0x000fc800078ec0ff */
[CC--:B------:R-:W-:Y:S02]  /*1ec0*/  VIADDMNMX R10, R12.reuse, -R11.reuse, 0xb9600000, !PT ;  /* 0xb96000000c0a7446 */ /* 0x0c0fe4000780090b */
[----:B------:R-:W-:Y:S02]  /*1ed0*/  ISETP.GE.U32.AND P0, PT, R12, R11, PT ;  /* 0x0000000b0c00720c */ /* 0x000fe40003f06070 */
[----:B------:R-:W-:Y:S02]  /*1ee0*/  VIMNMX R10, PT, PT, R10, 0x46a00000, PT ;  /* 0x46a000000a0a7848 */ /* 0x000fe40003fe0100 */
[----:B------:R-:W-:-:S04]  /*1ef0*/  SEL R13, R13, 0x63400000, !P0 ;  /* 0x634000000d0d7807 */ /* 0x000fc80004000000 */
[----:B------:R-:W-:Y:S02]  /*1f00*/  IADD3 R16, PT, PT, -R13, R10, RZ ;  /* 0x0000000a0d107210 */ /* 0x000fe40007ffe1ff */
[----:B------:R-:W-:-:S03]  /*1f10*/  MOV R10, RZ ;  /* 0x000000ff000a7202 */ /* 0x000fc60000000f00 */
        /* <DEDUP_REMOVED lines=20> */
.L_x_115:
[----:B------:R-:W-:-:S14]  /*2060*/  DSETP.NAN.AND P0, PT, R10, R10, PT ;  /* 0x0000000a0a00722a */ /* 0x000fdc0003f08000 */
[----:B------:R-:W-:Y:S05]  /*2070*/  @P0 BRA `(.L_x_117) ;  /* 0x0000000000440947 */ /* 0x000fea0003800000 */
[----:B------:R-:W-:-:S14]  /*2080*/  DSETP.NAN.AND P0, PT, R6, R6, PT ;  /* 0x000000060600722a */ /* 0x000fdc0003f08000 */
[----:B------:R-:W-:Y:S05]  /*2090*/  @P0 BRA `(.L_x_118) ;  /* 0x0000000000300947 */ /* 0x000fea0003800000 */
[----:B------:R-:W-:Y:S01]  /*20a0*/  ISETP.NE.AND P0, PT, R21, R20, PT ;  /* 0x000000141500720c */ /* 0x000fe20003f05270 */
[----:B------:R-:W-:Y:S01]  /*20b0*/  IMAD.MOV.U32 R13, RZ, RZ, -0x80000 ;  /* 0xfff80000ff0d7424 */ /* 0x000fe200078e00ff */
[----:B------:R-:W-:-:S11]  /*20c0*/  MOV R12, 0x0 ;  /* 0x00000000000c7802 */ /* 0x000fd60000000f00 */
[----:B------:R-:W-:Y:S05]  /*20d0*/  @!P0 BRA `(.L_x_116) ;  /* 0x0000000000348947 */ /* 0x000fea0003800000 */
[----:B------:R-:W-:Y:S02]  /*20e0*/  ISETP.NE.AND P0, PT, R21, 0x7ff00000, PT ;  /* 0x7ff000001500780c */ /* 0x000fe40003f05270 */
[----:B------:R-:W-:Y:S02]  /*20f0*/  LOP3.LUT R13, R11, 0x80000000, R7, 0x48, !PT ;  /* 0x800000000b0d7812 */ /* 0x000fe400078e4807 */
[----:B------:R-:W-:-:S13]  /*2100*/  ISETP.EQ.OR P0, PT, R20, RZ, !P0 ;  /* 0x000000ff1400720c */ /* 0x000fda0004702670 */
[----:B------:R-:W-:Y:S02]  /*2110*/  @P0 LOP3.LUT R2, R13, 0x7ff00000, RZ, 0xfc, !PT ;  /* 0x7ff000000d020812 */ /* 0x000fe400078efcff */
[----:B------:R-:W-:Y:S01]  /*2120*/  @!P0 MOV R12, RZ ;  /* 0x000000ff000c8202 */ /* 0x000fe20000000f00 */
[----:B------:R-:W-:Y:S01]  /*2130*/  @P0 IMAD.MOV.U32 R12, RZ, RZ, RZ ;  /* 0x000000ffff0c0224 */ /* 0x000fe200078e00ff */
[----:B------:R-:W-:Y:S01]  /*2140*/  @P0 MOV R13, R2 ;  /* 0x00000002000d0202 */ /* 0x000fe20000000f00 */
[----:B------:R-:W-:Y:S06]  /*2150*/  BRA `(.L_x_116) ;  /* 0x0000000000147947 */ /* 0x000fec0003800000 */
.L_x_118:
[----:B------:R-:W-:Y:S01]  /*2160*/  LOP3.LUT R13, R7, 0x80000, RZ, 0xfc, !PT ;  /* 0x00080000070d7812 */ /* 0x000fe200078efcff */
[----:B------:R-:W-:Y:S01]  /*2170*/  IMAD.MOV.U32 R12, RZ, RZ, R6 ;  /* 0x000000ffff0c7224 */ /* 0x000fe200078e0006 */
[----:B------:R-:W-:Y:S06]  /*2180*/  BRA `(.L_x_116) ;  /* 0x0000000000087947 */ /* 0x000fec0003800000 */
.L_x_117:
[----:B------:R-:W-:Y:S02]  /*2190*/  LOP3.LUT R13, R11, 0x80000, RZ, 0xfc, !PT ;  /* 0x000800000b0d7812 */ /* 0x000fe400078efcff */
[----:B------:R-:W-:-:S07]  /*21a0*/  MOV R12, R10 ;  /* 0x0000000a000c7202 */ /* 0x000fce0000000f00 */
.L_x_116:
[----:B------:R-:W-:Y:S05]  /*21b0*/  BSYNC.RECONVERGENT B1 ;  /* 0x0000000000017941 */ /* 0x000fea0003800200 */
.L_x_114:
[----:B------:R-:W-:Y:S02]  /*21c0*/  HFMA2 R3, -RZ, RZ, 0, 0 ;  /* 0x00000000ff037431 */ /* 0x000fe400000001ff */
[----:B------:R-:W-:-:S04]  /*21d0*/  IMAD.MOV.U32 R2, RZ, RZ, R4 ;  /* 0x000000ffff027224 */ /* 0x000fc800078e0004 */
[----:B------:R-:W-:Y:S05]  /*21e0*/  RET.REL.NODEC R2 `(_Z14BernBinomCoeffPdi) ;  /* 0xffffffdc02847950 */ /* 0x000fea0003c3ffff */
.L_x_119:
        /* <DEDUP_REMOVED lines=9> */
.L_x_155:


//--------------------- .text._Z15vectorDirichletPdS_PiS0_S0_jiiid --------------------------
	.section	.text._Z15vectorDirichletPdS_PiS0_S0_jiiid,"ax",@progbits
	.align	128
        .global         _Z15vectorDirichletPdS_PiS0_S0_jiiid
        .type           _Z15vectorDirichletPdS_PiS0_S0_jiiid,@function
        .size           _Z15vectorDirichletPdS_PiS0_S0_jiiid,(.L_x_160 - _Z15vectorDirichletPdS_PiS0_S0_jiiid)
        .other          _Z15vectorDirichletPdS_PiS0_S0_jiiid,@"STO_CUDA_ENTRY STV_DEFAULT"
_Z15vectorDirichletPdS_PiS0_S0_jiiid:
.text._Z15vectorDirichletPdS_PiS0_S0_jiiid:
[----:B------:R-:W0:Y:S01]  /*0000*/  LDC R1, c[0x0][0x37c] ;  /* 0x0000df00ff017b82 */ /* 0x000e220000000800 */
[----:B------:R-:W1:Y:S07]  /*0010*/  S2R R7, SR_TID.X ;  /* 0x0000000000077919 */ /* 0x000e6e0000002100 */
[----:B------:R-:W1:Y:S01]  /*0020*/  S2UR UR4, SR_CTAID.X ;  /* 0x00000000000479c3 */ /* 0x000e620000002500 */
[----:B------:R-:W2:Y:S01]  /*0030*/  LDCU UR5, c[0x0][0x3a8] ;  /* 0x00007500ff0577ac */ /* 0x000ea20008000800 */
[----:B0-----:R-:W-:-:S05]  /*0040*/  VIADD R1, R1, 0xffffffe0 ;  /* 0xffffffe001017836 */ /* 0x001fca0000000000 */
[----:B------:R0:W-:Y:S01]  /*0050*/  STL.128 [R1], RZ ;  /* 0x000000ff01007387 */ /* 0x0001e20000100c00 */
[----:B------:R-:W1:Y:S03]  /*0060*/  LDC R0, c[0x0][0x360] ;  /* 0x0000d800ff007b82 */ /* 0x000e660000000800 */
[----:B------:R0:W-:Y:S01]  /*0070*/  STL.128 [R1+0x10], RZ ;  /* 0x000010ff01007387 */ /* 0x0001e20000100c00 */
[----:B-1----:R-:W-:-:S05]  /*0080*/  IMAD R7, R0, UR4, R7 ;  /* 0x0000000400077c24 */ /* 0x002fca000f8e0207 */
[----:B--2---:R-:W-:-:S13]  /*0090*/  ISETP.GE.U32.AND P0, PT, R7, UR5, PT ;  /* 0x0000000507007c0c */ /* 0x004fda000bf06070 */
[----:B0-----:R-:W-:Y:S05]  /*00a0*/  @P0 EXIT ;  /* 0x000000000000094d */ /* 0x001fea0003800000 */
[----:B------:R-:W0:Y:S01]  /*00b0*/  LDC.64 R2, c[0x0][0x390] ;  /* 0x0000e400ff027b82 */ /* 0x000e220000000a00 */
[----:B------:R-:W1:Y:S01]  /*00c0*/  LDCU.64 UR8, c[0x0][0x358] ;  /* 0x00006b00ff0877ac */ /* 0x000e620008000a00 */
[----:B------:R-:W2:Y:S06]  /*00d0*/  LDCU.64 UR6, c[0x0][0x3b0] ;  /* 0x00007600ff0677ac */ /* 0x000eac0008000a00 */
[----:B------:R-:W3:Y:S01]  /*00e0*/  LDC.64 R4, c[0x0][0x398] ;  /* 0x0000e600ff047b82 */ /* 0x000ee20000000a00 */
[----:B------:R-:W4:Y:S01]  /*00f0*/  LDCU UR5, c[0x0][0x3ac] ;  /* 0x00007580ff0577ac */ /* 0x000f220008000800 */
[----:B0-----:R-:W-:-:S05]  /*0100*/  IMAD.WIDE.U32 R2, R7, 0x4, R2 ;  /* 0x0000000407027825 */ /* 0x001fca00078e0002 */
[----:B-1----:R0:W5:Y:S01]  /*0110*/  LDG.E R9, desc[UR8][R2.64] ;  /* 0x0000000802097981 */ /* 0x002162000c1e1900 */
[----:B--2---:R-:W-:Y:S01]  /*0120*/  UIADD3 UR4, UPT, UPT, UR7, 0x1, URZ ;  /* 0x0000000107047890 */ /* 0x004fe2000fffe0ff */
[----:B------:R-:W-:Y:S01]  /*0130*/  BSSY.RECONVERGENT B0, `(.L_x_120) ;  /* 0x000000f000007945 */ /* 0x000fe20003800200 */
[----:B----4-:R-:W-:Y:S01]  /*0140*/  UIADD3 UR5, UPT, UPT, UR5, -0x1, URZ ;  /* 0xffffffff05057890 */ /* 0x010fe2000fffe0ff */
[----:B------:R-:W-:Y:S01]  /*0150*/  IMAD.MOV.U32 R11, RZ, RZ, RZ ;  /* 0x000000ffff0b7224 */ /* 0x000fe200078e00ff */
[----:B------:R-:W-:Y:S02]  /*0160*/  UIADD3 UR6, UPT, UPT, UR6, -0x1, URZ ;  /* 0xffffffff06067890 */ /* 0x000fe4000fffe0ff */
[----:B------:R-:W-:Y:S02]  /*0170*/  UIMAD UR5, UR5, UR7, UR4 ;  /* 0x00000007050572a4 */ /* 0x000fe4000f8e0204 */
[----:B------:R-:W-:-:S04]  /*0180*/  UIMAD UR6, UR6, UR7, UR4 ;  /* 0x00000007060672a4 */ /* 0x000fc8000f8e0204 */
[----:B0--3--:R-:W-:-:S12]  /*0190*/  UIMAD UR5, UR5, UR6, URZ ;  /* 0x00000006050572a4 */ /* 0x009fd8000f8e02ff */
.L_x_122:
[----:B------:R-:W-:-:S06]  /*01a0*/  IMAD.WIDE.U32 R2, R11, 0x4, R4 ;  /* 0x000000040b027825 */ /* 0x000fcc00078e0004 */
[----:B------:R-:W2:Y:S02]  /*01b0*/  LDG.E R2, desc[UR8][R2.64] ;  /* 0x0000000802027981 */ /* 0x000ea4000c1e1900 */
[----:B--2---:R-:W-:-:S13]  /*01c0*/  ISETP.GT.U32.AND P0, PT, R2, R7, PT ;  /* 0x000000070200720c */ /* 0x004fda0003f04070 */
[----:B------:R-:W-:Y:S05]  /*01d0*/  @P0 BRA `(.L_x_121) ;  /* 0x0000000000100947 */ /* 0x000fea0003800000 */
[----:B------:R-:W-:-:S04]  /*01e0*/  IADD3 R11, PT, PT, R11, 0x1, RZ ;  /* 0x000000010b0b7810 */ /* 0x000fc80007ffe0ff */
[----:B------:R-:W-:-:S13]  /*01f0*/  ISETP.NE.AND P0, PT, R11, UR5, PT ;  /* 0x000000050b007c0c */ /* 0x000fda000bf05270 */
[----:B------:R-:W-:Y:S05]  /*0200*/  @P0 BRA `(.L_x_122) ;  /* 0xfffffffc00e40947 */ /* 0x000fea000383ffff */
[----:B------:R-:W-:-:S07]  /*0210*/  IMAD.U32 R11, RZ, RZ, UR5 ;  /* 0x00000005ff0b7e24 */ /* 0x000fce000f8e00ff */
.L_x_121:
[----:B------:R-:W-:Y:S05]  /*0220*/  BSYNC.RECONVERGENT B0 ;  /* 0x0000000000007941 */ /* 0x000fea0003800200 */
.L_x_120:
[----:B------:R-:W0:Y:S02]  /*0230*/  LDC.64 R4, c[0x0][0x3a0] ;  /* 0x0000e800ff047b82 */ /* 0x000e240000000a00 */
[----:B0----5:R-:W-:-:S05]  /*0240*/  IMAD.WIDE R2, R9, 0x4, R4 ;  /* 0x0000000409027825 */ /* 0x021fca00078e0204 */
[----:B------:R-:W2:Y:S01]  /*0250*/  LDG.E R0, desc[UR8][R2.64] ;  /* 0x0000000802007981 */ /* 0x000ea2000c1e1900 */
[----:B------:R-:W-:Y:S01]  /*0260*/  BSSY.RECONVERGENT B0, `(.L_x_123) ;  /* 0x000000c000007945 */ /* 0x000fe20003800200 */
[----:B------:R-:W-:Y:S02]  /*0270*/  IADD3 R6, PT, PT, R11, -0x1, RZ ;  /* 0xffffffff0b067810 */ /* 0x000fe40007ffe0ff */
[----:B--2---:R-:W-:-:S13]  /*0280*/  ISETP.NE.AND P0, PT, R0, RZ, PT ;  /* 0x000000ff0000720c */ /* 0x004fda0003f05270 */
[----:B------:R-:W-:Y:S05]  /*0290*/  @P0 BRA `(.L_x_124) ;  /* 0x0000000000180947 */ /* 0x000fea0003800000 */
[----:B------:R-:W-:-:S06]  /*02a0*/  IMAD.WIDE R2, R11, 0x4, R4 ;  /* 0x000000040b027825 */ /* 0x000fcc00078e0204 */
[----:B------:R-:W2:Y:S01]  /*02b0*/  LDG.E R2, desc[UR8][R2.64+-0x4] ;  /* 0xfffffc0802027981 */ /* 0x000ea2000c1e1900 */
[----:B------:R-:W-:Y:S02]  /*02c0*/  ISETP.NE.AND P0, PT, R9, R6, PT ;  /* 0x000000060900720c */ /* 0x000fe40003f05270 */
[----:B--2---:R-:W-:-:S13]  /*02d0*/  ISETP.NE.AND P1, PT, R2, RZ, PT ;  /* 0x000000ff0200720c */ /* 0x004fda0003f25270 */
[----:B------:R-:W-:Y:S05]  /*02e0*/  @!P0 BRA P1, `(.L_x_125) ;  /* 0x00000000000c8947 */ /* 0x000fea0000800000 */
[----:B------:R-:W-:Y:S05]  /*02f0*/  EXIT ;  /* 0x000000000000794d */ /* 0x000fea0003800000 */
.L_x_124:
[----:B------:R-:W-:-:S13]  /*0300*/  ISETP.NE.AND P0, PT, R9, R6, PT ;  /* 0x000000060900720c */ /* 0x000fda0003f05270 */
[----:B------:R-:W-:Y:S05]  /*0310*/  @P0 EXIT ;  /* 0x000000000000094d */ /* 0x000fea0003800000 */
.L_x_125:
[----:B------:R-:W-:Y:S05]  /*0320*/  BSYNC.RECONVERGENT B0 ;  /* 0x0000000000007941 */ /* 0x000fea0003800200 */
.L_x_123:
[----:B------:R-:W-:Y:S01]  /*0330*/  LEA R2, R0, R1, 0x3 ;  /* 0x0000000100027211 */ /* 0x000fe200078e18ff */
[----:B------:R-:W0:Y:S05]  /*0340*/  LDC.64 R4, c[0x0][0x380] ;  /* 0x0000e000ff047b82 */ /* 0x000e2a0000000a00 */
[----:B------:R-:W2:Y:S01]  /*0350*/  LDL.64 R2, [R2+-0x8] ;  /* 0xfffff80002027983 */ /* 0x000ea20000100a00 */
[----:B0-----:R-:W-:-:S05]  /*0360*/  IMAD.WIDE R4, R9, 0x8, R4 ;  /* 0x0000000809047825 */ /* 0x001fca00078e0204 */
[----:B--2---:R-:W-:Y:S01]  /*0370*/  STG.E.64 desc[UR8][R4.64], R2 ;  /* 0x0000000204007986 */ /* 0x004fe2000c101b08 */
[----:B------:R-:W-:Y:S05]  /*0380*/  EXIT ;  /* 0x000000000000794d */ /* 0x000fea0003800000 */
.L_x_126:
        /* <DEDUP_REMOVED lines=15> */
.L_x_160:


//--------------------- .text._Z14applyDirichletPdS_PiS0_S0_jiiid --------------------------
	.section	.text._Z14applyDirichletPdS_PiS0_S0_jiiid,"ax",@progbits
	.align	128
        .global         _Z14applyDirichletPdS_PiS0_S0_jiiid
        .type           _Z14applyDirichletPdS_PiS0_S0_jiiid,@function
        .size           _Z14applyDirichletPdS_PiS0_S0_jiiid,(.L_x_161 - _Z14applyDirichletPdS_PiS0_S0_jiiid)
        .other          _Z14applyDirichletPdS_PiS0_S0_jiiid,@"STO_CUDA_ENTRY STV_DEFAULT"
_Z14applyDirichletPdS_PiS0_S0_jiiid:
.text._Z14applyDirichletPdS_PiS0_S0_jiiid:
[----:B------:R-:W0:Y:S01]  /*0000*/  LDC R1, c[0x0][0x37c] ;  /* 0x0000df00ff017b82 */ /* 0x000e220000000800 */
[----:B------:R-:W1:Y:S01]  /*0010*/  LDCU.64 UR6, c[0x0][0x3b0] ;  /* 0x00007600ff0677ac */ /* 0x000e620008000a00 */
[----:B------:R-:W2:Y:S06]  /*0020*/  S2R R0, SR_TID.X ;  /* 0x0000000000007919 */ /* 0x000eac0000002100 */
[----:B------:R-:W2:Y:S01]  /*0030*/  S2UR UR8, SR_CTAID.X ;  /* 0x00000000000879c3 */ /* 0x000ea20000002500 */
[----:B0-----:R-:W-:Y:S01]  /*0040*/  VIADD R1, R1, 0xffffffe0 ;  /* 0xffffffe001017836 */ /* 0x001fe20000000000 */
[----:B------:R-:W0:Y:S01]  /*0050*/  LDCU UR5, c[0x0][0x3ac] ;  /* 0x00007580ff0577ac */ /* 0x000e220008000800 */
[----:B------:R-:W-:Y:S03]  /*0060*/  BSSY.RECONVERGENT B1, `(.L_x_127) ;  /* 0x00000d1000017945 */ /* 0x000fe60003800200 */
[----:B------:R3:W-:Y:S02]  /*0070*/  STL.128 [R1], RZ ;  /* 0x000000ff01007387 */ /* 0x0007e40000100c00 */
[----:B------:R-:W2:Y:S02]  /*0080*/  LDC R3, c[0x0][0x360] ;  /* 0x0000d800ff037b82 */ /* 0x000ea40000000800 */
[----:B------:R3:W-:Y:S01]  /*0090*/  STL.128 [R1+0x10], RZ ;  /* 0x000010ff01007387 */ /* 0x0007e20000100c00 */
[----:B-1----:R-:W-:-:S02]  /*00a0*/  UIADD3 UR4, UPT, UPT, UR7, 0x1, URZ ;  /* 0x0000000107047890 */ /* 0x002fc4000fffe0ff */
[----:B------:R-:W-:Y:S02]  /*00b0*/  UIADD3 UR6, UPT, UPT, UR6, -0x1, URZ ;  /* 0xffffffff06067890 */ /* 0x000fe4000fffe0ff */
[----:B0-----:R-:W-:Y:S02]  /*00c0*/  UIADD3 UR5, UPT, UPT, UR5, -0x1, URZ ;  /* 0xffffffff05057890 */ /* 0x001fe4000fffe0ff */
[----:B------:R-:W-:Y:S02]  /*00d0*/  UIMAD UR6, UR6, UR7, UR4 ;  /* 0x00000007060672a4 */ /* 0x000fe4000f8e0204 */
[----:B------:R-:W-:-:S04]  /*00e0*/  UIMAD UR5, UR5, UR7, UR4 ;  /* 0x00000007050572a4 */ /* 0x000fc8000f8e0204 */
[----:B------:R-:W-:-:S04]  /*00f0*/  UIMAD UR5, UR5, UR6, URZ ;  /* 0x00000006050572a4 */ /* 0x000fc8000f8e02ff */
[----:B------:R-:W-:Y:S01]  /*0100*/  USHF.R.S32.HI UR4, URZ, 0x1f, UR5 ;  /* 0x0000001fff047899 */ /* 0x000fe20008011405 */
[----:B--2---:R-:W-:Y:S01]  /*0110*/  IMAD R0, R3, UR8, R0 ;  /* 0x0000000803007c24 */ /* 0x004fe2000f8e0200 */
[----:B------:R-:W0:Y:S04]  /*0120*/  LDCU.64 UR6, c[0x0][0x358] ;  /* 0x00006b00ff0677ac */ /* 0x000e280008000a00 */
[----:B------:R-:W-:Y:S01]  /*0130*/  IMAD.U32 R2, RZ, RZ, UR4 ;  /* 0x00000004ff027e24 */ /* 0x000fe2000f8e00ff */
[----:B------:R-:W-:-:S04]  /*0140*/  ISETP.LT.U32.AND P0, PT, R0, UR5, PT ;  /* 0x0000000500007c0c */ /* 0x000fc8000bf01070 */
[----:B------:R-:W-:-:S13]  /*0150*/  ISETP.GT.U32.AND.EX P0, PT, R2, RZ, PT, P0 ;  /* 0x000000ff0200720c */ /* 0x000fda0003f04100 */
[----:B0--3--:R-:W-:Y:S05]  /*0160*/  @!P0 BRA `(.L_x_128) ;  /* 0x0000000c00008947 */ /* 0x009fea0003800000 */
[----:B------:R-:W0:Y:S01]  /*0170*/  LDC.64 R2, c[0x0][0x398] ;  /* 0x0000e600ff027b82 */ /* 0x000e220000000a00 */
[----:B------:R-:W1:Y:S01]  /*0180*/  LDCU.64 UR8, c[0x0][0x398] ;  /* 0x00007300ff0877ac */ /* 0x000e620008000a00 */
[C---:B------:R-:W-:Y:S01]  /*0190*/  VIADD R5, R0.reuse, 0x1 ;  /* 0x0000000100057836 */ /* 0x040fe20000000000 */
[----:B-1----:R-:W-:-:S03]  /*01a0*/  LEA R4, P0, R0, UR8, 0x2 ;  /* 0x0000000800047c11 */ /* 0x002fc6000f8010ff */
[----:B0-----:R-:W-:Y:S01]  /*01b0*/  IMAD.WIDE.U32 R2, R5, 0x4, R2 ;  /* 0x0000000405027825 */ /* 0x001fe200078e0002 */
[----:B------:R-:W-:-:S05]  /*01c0*/  LEA.HI.X R5, R0, UR9, RZ, 0x2, P0 ;  /* 0x0000000900057c11 */ /* 0x000fca00080f14ff */
[----:B------:R-:W2:Y:S04]  /*01d0*/  LDG.E R3, desc[UR6][R2.64] ;  /* 0x0000000602037981 */ /* 0x000ea8000c1e1900 */
[----:B------:R-:W2:Y:S01]  /*01e0*/  LDG.E R4, desc[UR6][R4.64] ;  /* 0x0000000604047981 */ /* 0x000ea2000c1e1900 */
[----:B------:R-:W-:Y:S01]  /*01f0*/  BSSY.RECONVERGENT B0, `(.L_x_129) ;  /* 0x00000b1000007945 */ /* 0x000fe20003800200 */
[----:B------:R-:W-:Y:S02]  /*0200*/  CS2R R8, SRZ ;  /* 0x0000000000087805 */ /* 0x000fe4000001ff00 */
[----:B--2---:R-:W-:-:S13]  /*0210*/  ISETP.GE.AND P0, PT, R4, R3, PT ;  /* 0x000000030400720c */ /* 0x004fda0003f06270 */
[----:B------:R-:W-:Y:S05]  /*0220*/  @P0 BRA `(.L_x_130) ;  /* 0x0000000800b40947 */ /* 0x000fea0003800000 */
[----:B------:R-:W-:Y:S01]  /*0230*/  IMAD.IADD R5, R4, 0x1, -R3 ;  /* 0x0000000104057824 */ /* 0x000fe200078e0a03 */
[----:B------:R-:W-:Y:S01]  /*0240*/  BSSY.RECONVERGENT B2, `(.L_x_131) ;  /* 0x0000053000027945 */ /* 0x000fe20003800200 */
[----:B------:R-:W-:Y:S01]  /*0250*/  IMAD.IADD R2, R3, 0x1, -R4 ;  /* 0x0000000103027824 */ /* 0x000fe200078e0a04 */
[----:B------:R-:W-:Y:S02]  /*0260*/  CS2R R8, SRZ ;  /* 0x0000000000087805 */ /* 0x000fe4000001ff00 */
[----:B------:R-:W-:Y:S02]  /*0270*/  ISETP.GT.U32.AND P1, PT, R5, -0x8, PT ;  /* 0xfffffff80500780c */ /* 0x000fe40003f24070 */
[----:B------:R-:W-:-:S04]  /*0280*/  LOP3.LUT R3, R2, 0x7, RZ, 0xc0, !PT ;  /* 0x0000000702037812 */ /* 0x000fc800078ec0ff */
[----:B------:R-:W-:-:S07]  /*0290*/  ISETP.NE.AND P0, PT, R3, RZ, PT ;  /* 0x000000ff0300720c */ /* 0x000fce0003f05270 */
[----:B------:R-:W-:Y:S06]  /*02a0*/  @P1 BRA `(.L_x_132) ;  /* 0x0000000400301947 */ /* 0x000fec0003800000 */
[----:B------:R-:W-:Y:S02]  /*02b0*/  LOP3.LUT R5, R2, 0xfffffff8, RZ, 0xc0, !PT ;  /* 0xfffffff802057812 */ /* 0x000fe400078ec0ff */
[----:B------:R-:W-:Y:S02]  /*02c0*/  CS2R R8, SRZ ;  /* 0x0000000000087805 */ /* 0x000fe4000001ff00 */
[----:B------:R-:W-:-:S07]  /*02d0*/  IADD3 R5, PT, PT, -R5, RZ, RZ ;  /* 0x000000ff05057210 */ /* 0x000fce0007ffe1ff */
.L_x_133:
[----:B------:R-:W0:Y:S08]  /*02e0*/  LDC.64 R12, c[0x0][0x390] ;  /* 0x0000e400ff0c7b82 */ /* 0x000e300000000a00 */
[----:B------:R-:W1:Y:S08]  /*02f0*/  LDC.64 R14, c[0x0][0x3a0] ;  /* 0x0000e800ff0e7b82 */ /* 0x000e700000000a00 */
[----:B------:R-:W2:Y:S01]  /*0300*/  LDC.64 R10, c[0x0][0x388] ;  /* 0x0000e200ff0a7b82 */ /* 0x000ea20000000a00 */
[----:B0-----:R-:W-:-:S05]  /*0310*/  IMAD.WIDE R12, R4, 0x4, R12 ;  /* 0x00000004040c7825 */ /* 0x001fca00078e020c */
[----:B------:R-:W1:Y:S04]  /*0320*/  LDG.E R7, desc[UR6][R12.64] ;  /* 0x000000060c077981 */ /* 0x000e68000c1e1900 */
[----:B------:R-:W3:Y:S04]  /*0330*/  LDG.E R29, desc[UR6][R12.64+0x4] ;  /* 0x000004060c1d7981 */ /* 0x000ee8000c1e1900 */
[----:B------:R-:W4:Y:S04]  /*0340*/  LDG.E R27, desc[UR6][R12.64+0x8] ;  /* 0x000008060c1b7981 */ /* 0x000f28000c1e1900 */
[----:B------:R-:W5:Y:S01]  /*0350*/  LDG.E R21, desc[UR6][R12.64+0xc] ;  /* 0x00000c060c157981 */ /* 0x000f62000c1e1900 */
[----:B--2---:R-:W-:-:S03]  /*0360*/  IMAD.WIDE R10, R4, 0x8, R10 ;  /* 0x00000008040a7825 */ /* 0x004fc600078e020a */
[----:B------:R-:W2:Y:S04]  /*0370*/  LDG.E R25, desc[UR6][R12.64+0x10] ;  /* 0x000010060c197981 */ /* 0x000ea8000c1e1900 */
[----:B------:R-:W2:Y:S01]  /*0380*/  LDG.E R23, desc[UR6][R12.64+0x1c] ;  /* 0x00001c060c177981 */ /* 0x000ea2000c1e1900 */
[----:B-1----:R-:W-:-:S06]  /*0390*/  IMAD.WIDE R6, R7, 0x4, R14 ;  /* 0x0000000407067825 */ /* 0x002fcc00078e020e */
[----:B------:R-:W2:Y:S01]  /*03a0*/  LDG.E R6, desc[UR6][R6.64] ;  /* 0x0000000606067981 */ /* 0x000ea2000c1e1900 */
[----:B---3--:R-:W-:-:S05]  /*03b0*/  IMAD.WIDE R28, R29, 0x4, R14 ;  /* 0x000000041d1c7825 */ /* 0x008fca00078e020e */
[----:B------:R-:W3:Y:S01]  /*03c0*/  LDG.E R24, desc[UR6][R28.64] ;  /* 0x000000061c187981 */ /* 0x000ee2000c1e1900 */
[----:B----4-:R-:W-:-:S03]  /*03d0*/  IMAD.WIDE R26, R27, 0x4, R14 ;  /* 0x000000041b1a7825 */ /* 0x010fc600078e020e */
[----:B------:R-:W4:Y:S01]  /*03e0*/  LDG.E R7, desc[UR6][R12.64+0x18] ;  /* 0x000018060c077981 */ /* 0x000f22000c1e1900 */
[----:B-----5:R-:W-:-:S03]  /*03f0*/  IMAD.WIDE R20, R21, 0x4, R14 ;  /* 0x0000000415147825 */ /* 0x020fc600078e020e */
[----:B------:R0:W5:Y:S04]  /*0400*/  LDG.E R22, desc[UR6][R26.64] ;  /* 0x000000061a167981 */ /* 0x000168000c1e1900 */
[----:B------:R-:W4:Y:S01]  /*0410*/  LDG.E R20, desc[UR6][R20.64] ;  /* 0x0000000614147981 */ /* 0x000f22000c1e1900 */
[----:B--2---:R-:W-:-:S13]  /*0420*/  ISETP.NE.AND P1, PT, R6, RZ, PT ;  /* 0x000000ff0600720c */ /* 0x004fda0003f25270 */
[----:B------:R-:W-:Y:S01]  /*0430*/  @P1 IMAD R16, R6, 0x8, R1 ;  /* 0x0000000806101824 */ /* 0x000fe200078e0201 */
[----:B------:R-:W2:Y:S04]  /*0440*/  @P1 LDG.E.64 R18, desc[UR6][R10.64] ;  /* 0x000000060a121981 */ /* 0x000ea8000c1e1b00 */
[----:B------:R-:W0:Y:S04]  /*0450*/  LDG.E R6, desc[UR6][R12.64+0x14] ;  /* 0x000014060c067981 */ /* 0x000e28000c1e1900 */
[----:B------:R-:W2:Y:S01]  /*0460*/  @P1 LDL.64 R16, [R16+-0x8] ;  /* 0xfffff80010101983 */ /* 0x000ea20000100a00 */
[----:B---3--:R-:W-:-:S13]  /*0470*/  ISETP.NE.AND P2, PT, R24, RZ, PT ;  /* 0x000000ff1800720c */ /* 0x008fda0003f45270 */
[----:B------:R-:W-:Y:S02]  /*0480*/  @P2 IMAD R28, R24, 0x8, R1 ;  /* 0x00000008181c2824 */ /* 0x000fe400078e0201 */
[----:B------:R-:W-:-:S06]  /*0490*/  IMAD.WIDE R24, R25, 0x4, R14 ;  /* 0x0000000419187825 */ /* 0x000fcc00078e020e */
[----:B------:R-:W3:Y:S01]  /*04a0*/  LDG.E R24, desc[UR6][R24.64] ;  /* 0x0000000618187981 */ /* 0x000ee2000c1e1900 */
[----:B--2---:R-:W-:-:S03]  /*04b0*/  @P1 DFMA R8, R16, R18, R8 ;  /* 0x000000121008122b */ /* 0x004fc60000000008 */
[----:B------:R-:W2:Y:S04]  /*04c0*/  @P2 LDG.E.64 R16, desc[UR6][R10.64+0x8] ;  /* 0x000008060a102981 */ /* 0x000ea8000c1e1b00 */
[----:B------:R-:W2:Y:S01]  /*04d0*/  @P2 LDL.64 R18, [R28+-0x8] ;  /* 0xfffff8001c122983 */ /* 0x000ea20000100a00 */
[----:B0-----:R-:W-:Y:S01]  /*04e0*/  IMAD.WIDE R26, R6, 0x4, R14 ;  /* 0x00000004061a7825 */ /* 0x001fe200078e020e */
[----:B-----5:R-:W-:-:S03]  /*04f0*/  ISETP.NE.AND P5, PT, R22, RZ, PT ;  /* 0x000000ff1600720c */ /* 0x020fc60003fa5270 */
[----:B----4-:R-:W-:Y:S02]  /*0500*/  IMAD.WIDE R6, R7, 0x4, R14 ;  /* 0x0000000407067825 */ /* 0x010fe400078e020e */
[----:B------:R-:W4:Y:S01]  /*0510*/  LDG.E R26, desc[UR6][R26.64] ;  /* 0x000000061a1a7981 */ /* 0x000f22000c1e1900 */
[----:B------:R-:W-:-:S03]  /*0520*/  ISETP.NE.AND P4, PT, R20, RZ, PT ;  /* 0x000000ff1400720c */ /* 0x000fc60003f85270 */
[----:B------:R-:W5:Y:S01]  /*0530*/  LDG.E R6, desc[UR6][R6.64] ;  /* 0x0000000606067981 */ /* 0x000f62000c1e1900 */
[----:B------:R-:W-:-:S03]  /*0540*/  IMAD.WIDE R14, R23, 0x4, R14 ;  /* 0x00000004170e7825 */ /* 0x000fc600078e020e */
[----:B------:R-:W5:Y:S01]  /*0550*/  @P5 LDG.E.64 R12, desc[UR6][R10.64+0x10] ;  /* 0x000010060a0c5981 */ /* 0x000f62000c1e1b00 */
[----:B------:R-:W-:-:S03]  /*0560*/  @P5 IMAD R29, R22, 0x8, R1 ;  /* 0x00000008161d5824 */ /* 0x000fc600078e0201 */
[----:B------:R-:W5:Y:S02]  /*0570*/  LDG.E R14, desc[UR6][R14.64] ;  /* 0x000000060e0e7981 */ /* 0x000f64000c1e1900 */
[----:B------:R-:W-:-:S06]  /*0580*/  @P4 IMAD R20, R20, 0x8, R1 ;  /* 0x0000000814144824 */ /* 0x000fcc00078e0201 */
[----:B------:R-:W5:Y:S01]  /*0590*/  @P4 LDL.64 R20, [R20+-0x8] ;  /* 0xfffff80014144983 */ /* 0x000f620000100a00 */
[----:B--2---:R-:W-:-:S03]  /*05a0*/  @P2 DFMA R8, R18, R16, R8 ;  /* 0x000000101208222b */ /* 0x004fc60000000008 */
[----:B------:R-:W2:Y:S04]  /*05b0*/  @P5 LDL.64 R16, [R29+-0x8] ;  /* 0xfffff8001d105983 */ /* 0x000ea80000100a00 */
[----:B------:R-:W2:Y:S01]  /*05c0*/  @P4 LDG.E.64 R18, desc[UR6][R10.64+0x18] ;  /* 0x000018060a124981 */ /* 0x000ea2000c1e1b00 */
[----:B---3--:R-:W-:Y:S02]  /*05d0*/  ISETP.NE.AND P3, PT, R24, RZ, PT ;  /* 0x000000ff1800720c */ /* 0x008fe40003f65270 */
[----:B----4-:R-:W-:Y:S02]  /*05e0*/  ISETP.NE.AND P2, PT, R26, RZ, PT ;  /* 0x000000ff1a00720c */ /* 0x010fe40003f45270 */
[----:B-----5:R-:W-:-:S09]  /*05f0*/  ISETP.NE.AND P1, PT, R6, RZ, PT ;  /* 0x000000ff0600720c */ /* 0x020fd20003f25270 */
[----:B------:R-:W-:Y:S01]  /*0600*/  @P3 LEA R24, R24, R1, 0x3 ;  /* 0x0000000118183211 */ /* 0x000fe200078e18ff */
[----:B------:R-:W3:Y:S01]  /*0610*/  @P3 LDG.E.64 R22, desc[UR6][R10.64+0x20] ;  /* 0x000020060a163981 */ /* 0x000ee2000c1e1b00 */
[----:B------:R-:W-:-:S04]  /*0620*/  @P2 IMAD R26, R26, 0x8, R1 ;  /* 0x000000081a1a2824 */ /* 0x000fc800078e0201 */
[----:B------:R-:W3:Y:S01]  /*0630*/  @P3 LDL.64 R24, [R24+-0x8] ;  /* 0xfffff80018183983 */ /* 0x000ee20000100a00 */
[----:B------:R-:W-:-:S03]  /*0640*/  @P1 IMAD R27, R6, 0x8, R1 ;  /* 0x00000008061b1824 */ /* 0x000fc600078e0201 */
[----:B------:R-:W4:Y:S01]  /*0650*/  @P1 LDG.E.64 R6, desc[UR6][R10.64+0x30] ;  /* 0x000030060a061981 */ /* 0x000f22000c1e1b00 */
[----:B--2---:R-:W-:-:S03]  /*0660*/  @P5 DFMA R8, R16, R12, R8 ;  /* 0x0000000c1008522b */ /* 0x004fc60000000008 */
[----:B------:R-:W2:Y:S01]  /*0670*/  @P2 LDG.E.64 R12, desc[UR6][R10.64+0x28] ;  /* 0x000028060a0c2981 */ /* 0x000ea2000c1e1b00 */
[----:B------:R-:W-:-:S03]  /*0680*/  ISETP.NE.AND P5, PT, R14, RZ, PT ;  /* 0x000000ff0e00720c */ /* 0x000fc60003fa5270 */
[----:B------:R-:W2:Y:S01]  /*0690*/  @P2 LDL.64 R16, [R26+-0x8] ;  /* 0xfffff8001a102983 */ /* 0x000ea20000100a00 */
[----:B------:R-:W-:-:S03]  /*06a0*/  @P4 DFMA R8, R20, R18, R8 ;  /* 0x000000121408422b */ /* 0x000fc60000000008 */
[----:B------:R-:W4:Y:S06]  /*06b0*/  @P1 LDL.64 R18, [R27+-0x8] ;  /* 0xfffff8001b121983 */ /* 0x000f2c0000100a00 */
[----:B------:R-:W-:Y:S02]  /*06c0*/  @P5 IMAD R20, R14, 0x8, R1 ;  /* 0x000000080e145824 */ /* 0x000fe400078e0201 */
[----:B------:R-:W5:Y:S04]  /*06d0*/  @P5 LDG.E.64 R14, desc[UR6][R10.64+0x38] ;  /* 0x000038060a0e5981 */ /* 0x000f68000c1e1b00 */
[----:B------:R-:W5:Y:S01]  /*06e0*/  @P5 LDL.64 R20, [R20+-0x8] ;  /* 0xfffff80014145983 */ /* 0x000f620000100a00 */
[----:B---3--:R-:W-:Y:S01]  /*06f0*/  @P3 DFMA R8, R24, R22, R8 ;  /* 0x000000161808322b */ /* 0x008fe20000000008 */
[----:B------:R-:W-:Y:S01]  /*0700*/  VIADD R5, R5, 0x8 ;  /* 0x0000000805057836 */ /* 0x000fe20000000000 */
[----:B------:R-:W-:-:S06]  /*0710*/  IADD3 R4, PT, PT, R4, 0x8, RZ ;  /* 0x0000000804047810 */ /* 0x000fcc0007ffe0ff */
[----:B--2---:R-:W-:-:S08]  /*0720*/  @P2 DFMA R8, R16, R12, R8 ;  /* 0x0000000c1008222b */ /* 0x004fd00000000008 */
[----:B----4-:R-:W-:Y:S01]  /*0730*/  @P1 DFMA R8, R18, R6, R8 ;  /* 0x000000061208122b */ /* 0x010fe20000000008 */
[----:B------:R-:W-:-:S07]  /*0740*/  ISETP.NE.AND P1, PT, R5, RZ, PT ;  /* 0x000000ff0500720c */ /* 0x000fce0003f25270 */
[----:B-----5:R-:W-:-:S06]  /*0750*/  @P5 DFMA R8, R20, R14, R8 ;  /* 0x0000000e1408522b */ /* 0x020fcc0000000008 */
[----:B------:R-:W-:Y:S05]  /*0760*/  @P1 BRA `(.L_x_133) ;  /* 0xfffffff800dc1947 */ /* 0x000fea000383ffff */
.L_x_132:
[----:B------:R-:W-:Y:S05]  /*0770*/  BSYNC.RECONVERGENT B2 ;  /* 0x0000000000027941 */ /* 0x000fea0003800200 */
.L_x_131:
[----:B------:R-:W-:Y:S05]  /*0780*/  @!P0 BRA `(.L_x_130) ;  /* 0x00000004005c8947 */ /* 0x000fea0003800000 */
[----:B------:R-:W-:Y:S01]  /*0790*/  ISETP.GE.U32.AND P0, PT, R3, 0x4, PT ;  /* 0x000000040300780c */ /* 0x000fe20003f06070 */
[----:B------:R-:W-:Y:S01]  /*07a0*/  BSSY.RECONVERGENT B2, `(.L_x_134) ;  /* 0x000002a000027945 */ /* 0x000fe20003800200 */
[----:B------:R-:W-:-:S04]  /*07b0*/  LOP3.LUT R5, R2, 0x3, RZ, 0xc0, !PT ;  /* 0x0000000302057812 */ /* 0x000fc800078ec0ff */
[----:B------:R-:W-:-:S07]  /*07c0*/  ISETP.NE.AND P4, PT, R5, RZ, PT ;  /* 0x000000ff0500720c */ /* 0x000fce0003f85270 */
[----:B------:R-:W-:Y:S06]  /*07d0*/  @!P0 BRA `(.L_x_135) ;  /* 0x0000000000988947 */ /* 0x000fec0003800000 */
        /* <DEDUP_REMOVED lines=8> */
[----:B-1----:R-:W-:-:S04]  /*0860*/  IMAD.WIDE R10, R11, 0x4, R6 ;  /* 0x000000040b0a7825 */ /* 0x002fc800078e0206 */
[--C-:B---3--:R-:W-:Y:S02]  /*0870*/  IMAD.WIDE R12, R13, 0x4, R6.reuse ;  /* 0x000000040d0c7825 */ /* 0x108fe400078e0206 */
[----:B------:R-:W3:Y:S02]  /*0880*/  LDG.E R10, desc[UR6][R10.64] ;  /* 0x000000060a0a7981 */ /* 0x000ee4000c1e1900 */
[--C-:B----4-:R-:W-:Y:S02]  /*0890*/  IMAD.WIDE R18, R19, 0x4, R6.reuse ;  /* 0x0000000413127825 */ /* 0x110fe400078e0206 */
[----:B------:R-:W4:Y:S02]  /*08a0*/  LDG.E R12, desc[UR6][R12.64] ;  /* 0x000000060c0c7981 */ /* 0x000f24000c1e1900 */
[----:B-----5:R-:W-:Y:S02]  /*08b0*/  IMAD.WIDE R22, R23, 0x4, R6 ;  /* 0x0000000417167825 */ /* 0x020fe400078e0206 */
[----:B------:R-:W5:Y:S04]  /*08c0*/  LDG.E R18, desc[UR6][R18.64] ;  /* 0x0000000612127981 */ /* 0x000f68000c1e1900 */
[----:B------:R-:W5:Y:S01]  /*08d0*/  LDG.E R22, desc[UR6][R22.64] ;  /* 0x0000000616167981 */ /* 0x000f62000c1e1900 */
[----:B--2---:R-:W-:Y:S01]  /*08e0*/  IMAD.WIDE R16, R4, 0x8, R16 ;  /* 0x0000000804107825 */ /* 0x004fe200078e0210 */
[----:B---3--:R-:W-:-:S02]  /*08f0*/  ISETP.NE.AND P0, PT, R10, RZ, PT ;  /* 0x000000ff0a00720c */ /* 0x008fc40003f05270 */
[----:B----4-:R-:W-:Y:S02]  /*0900*/  ISETP.NE.AND P1, PT, R12, RZ, PT ;  /* 0x000000ff0c00720c */ /* 0x010fe40003f25270 */
[----:B-----5:R-:W-:-:S09]  /*0910*/  ISETP.NE.AND P2, PT, R18, RZ, PT ;  /* 0x000000ff1200720c */ /* 0x020fd20003f45270 */
[--C-:B------:R-:W-:Y:S01]  /*0920*/  @P0 IMAD R10, R10, 0x8, R1.reuse ;  /* 0x000000080a0a0824 */ /* 0x100fe200078e0201 */
[----:B------:R-:W2:Y:S01]  /*0930*/  @P0 LDG.E.64 R6, desc[UR6][R16.64] ;  /* 0x0000000610060981 */ /* 0x000ea2000c1e1b00 */
[----:B------:R-:W-:-:S04]  /*0940*/  @P1 IMAD R14, R12, 0x8, R1 ;  /* 0x000000080c0e1824 */ /* 0x000fc800078e0201 */
[----:B------:R-:W2:Y:S01]  /*0950*/  @P0 LDL.64 R10, [R10+-0x8] ;  /* 0xfffff8000a0a0983 */ /* 0x000ea20000100a00 */
[----:B------:R-:W-:Y:S01]  /*0960*/  ISETP.NE.AND P3, PT, R22, RZ, PT ;  /* 0x000000ff1600720c */ /* 0x000fe20003f65270 */
[--C-:B------:R-:W-:Y:S02]  /*0970*/  @P2 IMAD R20, R18, 0x8, R1.reuse ;  /* 0x0000000812142824 */ /* 0x100fe400078e0201 */
[----:B------:R-:W3:Y:S04]  /*0980*/  @P1 LDG.E.64 R12, desc[UR6][R16.64+0x8] ;  /* 0x00000806100c1981 */ /* 0x000ee8000c1e1b00 */
[----:B------:R-:W3:Y:S04]  /*0990*/  @P1 LDL.64 R14, [R14+-0x8] ;  /* 0xfffff8000e0e1983 */ /* 0x000ee80000100a00 */
[----:B------:R-:W4:Y:S02]  /*09a0*/  @P2 LDG.E.64 R18, desc[UR6][R16.64+0x10] ;  /* 0x0000100610122981 */ /* 0x000f24000c1e1b00 */
[----:B------:R-:W-:-:S02]  /*09b0*/  @P3 IMAD R24, R22, 0x8, R1 ;  /* 0x0000000816183824 */ /* 0x000fc400078e0201 */
[----:B------:R-:W4:Y:S04]  /*09c0*/  @P2 LDL.64 R20, [R20+-0x8] ;  /* 0xfffff80014142983 */ /* 0x000f280000100a00 */
[----:B------:R-:W5:Y:S04]  /*09d0*/  @P3 LDG.E.64 R22, desc[UR6][R16.64+0x18] ;  /* 0x0000180610163981 */ /* 0x000f68000c1e1b00 */
[----:B------:R-:W5:Y:S01]  /*09e0*/  @P3 LDL.64 R24, [R24+-0x8] ;  /* 0xfffff80018183983 */ /* 0x000f620000100a00 */
[----:B------:R-:W-:Y:S01]  /*09f0*/  IADD3 R4, PT, PT, R4, 0x4, RZ ;  /* 0x0000000404047810 */ /* 0x000fe20007ffe0ff */
[----:B--2---:R-:W-:-:S08]  /*0a00*/  @P0 DFMA R8, R10, R6, R8 ;  /* 0x000000060a08022b */ /* 0x004fd00000000008 */
[----:B---3--:R-:W-:-:S08]  /*0a10*/  @P1 DFMA R8, R14, R12, R8 ;  /* 0x0000000c0e08122b */ /* 0x008fd00000000008 */
[----:B----4-:R-:W-:-:S08]  /*0a20*/  @P2 DFMA R8, R20, R18, R8 ;  /* 0x000000121408222b */ /* 0x010fd00000000008 */
[----:B-----5:R-:W-:-:S11]  /*0a30*/  @P3 DFMA R8, R24, R22, R8 ;  /* 0x000000161808322b */ /* 0x020fd60000000008 */
.L_x_135:
[----:B------:R-:W-:Y:S05]  /*0a40*/  BSYNC.RECONVERGENT B2 ;  /* 0x0000000000027941 */ /* 0x000fea0003800200 */
.L_x_134:
[----:B------:R-:W-:Y:S05]  /*0a50*/  @!P4 BRA `(.L_x_130) ;  /* 0x0000000000a8c947 */ /* 0x000fea0003800000 */
[----:B------:R-:W-:Y:S01]  /*0a60*/  ISETP.NE.AND P0, PT, R5, 0x1, PT ;  /* 0x000000010500780c */ /* 0x000fe20003f05270 */
[----:B------:R-:W-:Y:S01]  /*0a70*/  BSSY.RECONVERGENT B2, `(.L_x_136) ;  /* 0x000001a000027945 */ /* 0x000fe20003800200 */
[----:B------:R-:W-:-:S04]  /*0a80*/  LOP3.LUT R2, R2, 0x1, RZ, 0xc0, !PT ;  /* 0x0000000102027812 */ /* 0x000fc800078ec0ff */
[----:B------:R-:W-:-:S07]  /*0a90*/  ISETP.NE.U32.AND P2, PT, R2, 0x1, PT ;  /* 0x000000010200780c */ /* 0x000fce0003f45070 */
[----:B------:R-:W-:Y:S06]  /*0aa0*/  @!P0 BRA `(.L_x_137) ;  /* 0x0000000000588947 */ /* 0x000fec0003800000 */
[----:B------:R-:W0:Y:S08]  /*0ab0*/  LDC.64 R2, c[0x0][0x390] ;  /* 0x0000e400ff027b82 */ /* 0x000e300000000a00 */
[----:B------:R-:W1:Y:S08]  /*0ac0*/  LDC.64 R12, c[0x0][0x3a0] ;  /* 0x0000e800ff0c7b82 */ /* 0x000e700000000a00 */
[----:B------:R-:W2:Y:S01]  /*0ad0*/  LDC.64 R10, c[0x0][0x388] ;  /* 0x0000e200ff0a7b82 */ /* 0x000ea20000000a00 */
[----:B0-----:R-:W-:-:S05]  /*0ae0*/  IMAD.WIDE R6, R4, 0x4, R2 ;  /* 0x0000000404067825 */ /* 0x001fca00078e0202 */
[----:B------:R-:W1:Y:S04]  /*0af0*/  LDG.E R3, desc[UR6][R6.64] ;  /* 0x0000000606037981 */ /* 0x000e68000c1e1900 */
[----:B------:R-:W3:Y:S01]  /*0b00*/  LDG.E R5, desc[UR6][R6.64+0x4] ;  /* 0x0000040606057981 */ /* 0x000ee2000c1e1900 */
[----:B-1----:R-:W-:-:S04]  /*0b10*/  IMAD.WIDE R2, R3, 0x4, R12 ;  /* 0x0000000403027825 */ /* 0x002fc800078e020c */
[----:B---3--:R-:W-:Y:S02]  /*0b20*/  IMAD.WIDE R12, R5, 0x4, R12 ;  /* 0x00000004050c7825 */ /* 0x008fe400078e020c */
[----:B------:R-:W3:Y:S04]  /*0b30*/  LDG.E R2, desc[UR6][R2.64] ;  /* 0x0000000602027981 */ /* 0x000ee8000c1e1900 */
[----:B------:R-:W4:Y:S01]  /*0b40*/  LDG.E R12, desc[UR6][R12.64] ;  /* 0x000000060c0c7981 */ /* 0x000f22000c1e1900 */
[----:B--2---:R-:W-:Y:S01]  /*0b50*/  IMAD.WIDE R16, R4, 0x8, R10 ;  /* 0x0000000804107825 */ /* 0x004fe200078e020a */
[----:B---3--:R-:W-:Y:S02]  /*0b60*/  ISETP.NE.AND P0, PT, R2, RZ, PT ;  /* 0x000000ff0200720c */ /* 0x008fe40003f05270 */
[----:B----4-:R-:W-:-:S11]  /*0b70*/  ISETP.NE.AND P1, PT, R12, RZ, PT ;  /* 0x000000ff0c00720c */ /* 0x010fd60003f25270 */
[--C-:B------:R-:W-:Y:S01]  /*0b80*/  @P0 IMAD R5, R2, 0x8, R1.reuse ;  /* 0x0000000802050824 */ /* 0x100fe200078e0201 */
[----:B------:R-:W2:Y:S04]  /*0b90*/  @P0 LDG.E.64 R10, desc[UR6][R16.64] ;  /* 0x00000006100a0981 */ /* 0x000ea8000c1e1b00 */
[----:B------:R-:W2:Y:S01]  /*0ba0*/  @P0 LDL.64 R6, [R5+-0x8] ;  /* 0xfffff80005060983 */ /* 0x000ea20000100a00 */
[----:B------:R-:W-:-:S03]  /*0bb0*/  @P1 IMAD R18, R12, 0x8, R1 ;  /* 0x000000080c121824 */ /* 0x000fc600078e0201 */
[----:B------:R-:W3:Y:S04]  /*0bc0*/  @P1 LDG.E.64 R14, desc[UR6][R16.64+0x8] ;  /* 0x00000806100e1981 */ /* 0x000ee8000c1e1b00 */
[----:B------:R-:W3:Y:S01]  /*0bd0*/  @P1 LDL.64 R2, [R18+-0x8] ;  /* 0xfffff80012021983 */ /* 0x000ee20000100a00 */
[----:B------:R-:W-:Y:S01]  /*0be0*/  VIADD R4, R4, 0x2 ;  /* 0x0000000204047836 */ /* 0x000fe20000000000 */
[----:B--2---:R-:W-:-:S08]  /*0bf0*/  @P0 DFMA R8, R6, R10, R8 ;  /* 0x0000000a0608022b */ /* 0x004fd00000000008 */
[----:B---3--:R-:W-:-:S11]  /*0c00*/  @P1 DFMA R8, R2, R14, R8 ;  /* 0x0000000e0208122b */ /* 0x008fd60000000008 */
.L_x_137:
[----:B------:R-:W-:Y:S05]  /*0c10*/  BSYNC.RECONVERGENT B2 ;  /* 0x0000000000027941 */ /* 0x000fea0003800200 */
.L_x_136:
[----:B------:R-:W-:Y:S05]  /*0c20*/  @P2 BRA `(.L_x_130) ;  /* 0x0000000000342947 */ /* 0x000fea0003800000 */
[----:B------:R-:W0:Y:S08]  /*0c30*/  LDC.64 R2, c[0x0][0x390] ;  /* 0x0000e400ff027b82 */ /* 0x000e300000000a00 */
[----:B------:R-:W1:Y:S01]  /*0c40*/  LDC.64 R6, c[0x0][0x3a0] ;  /* 0x0000e800ff067b82 */ /* 0x000e620000000a00 */
[----:B0-----:R-:W-:-:S06]  /*0c50*/  IMAD.WIDE R2, R4, 0x4, R2 ;  /* 0x0000000404027825 */ /* 0x001fcc00078e0202 */
[----:B------:R-:W1:Y:S02]  /*0c60*/  LDG.E R3, desc[UR6][R2.64] ;  /* 0x0000000602037981 */ /* 0x000e64000c1e1900 */
[----:B-1----:R-:W-:-:S06]  /*0c70*/  IMAD.WIDE R6, R3, 0x4, R6 ;  /* 0x0000000403067825 */ /* 0x002fcc00078e0206 */
[----:B------:R-:W2:Y:S02]  /*0c80*/  LDG.E R6, desc[UR6][R6.64] ;  /* 0x0000000606067981 */ /* 0x000ea4000c1e1900 */
[----:B--2---:R-:W-:-:S13]  /*0c90*/  ISETP.NE.AND P0, PT, R6, RZ, PT ;  /* 0x000000ff0600720c */ /* 0x004fda0003f05270 */
[----:B------:R-:W0:Y:S01]  /*0ca0*/  @P0 LDC.64 R10, c[0x0][0x388] ;  /* 0x0000e200ff0a0b82 */ /* 0x000e220000000a00 */
[----:B------:R-:W-:Y:S02]  /*0cb0*/  @P0 IMAD R5, R6, 0x8, R1 ;  /* 0x0000000806050824 */ /* 0x000fe400078e0201 */
[----:B0-----:R-:W-:-:S04]  /*0cc0*/  @P0 IMAD.WIDE R10, R4, 0x8, R10 ;  /* 0x00000008040a0825 */ /* 0x001fc800078e020a */
[----:B------:R-:W2:Y:S04]  /*0cd0*/  @P0 LDL.64 R4, [R5+-0x8] ;  /* 0xfffff80005040983 */ /* 0x000ea80000100a00 */
[----:B------:R-:W2:Y:S02]  /*0ce0*/  @P0 LDG.E.64 R10, desc[UR6][R10.64] ;  /* 0x000000060a0a0981 */ /* 0x000ea4000c1e1b00 */
[----:B--2---:R-:W-:-:S11]  /*0cf0*/  @P0 DFMA R8, R4, R10, R8 ;  /* 0x0000000a0408022b */ /* 0x004fd60000000008 */
.L_x_130:
[----:B------:R-:W-:Y:S05]  /*0d00*/  BSYNC.RECONVERGENT B0 ;  /* 0x0000000000007941 */ /* 0x000fea0003800200 */
.L_x_129:
[----:B------:R-:W0:Y:S02]  /*0d10*/  LDCU.64 UR8, c[0x0][0x380] ;  /* 0x00007000ff0877ac */ /* 0x000e240008000a00 */
[----:B0-----:R-:W-:-:S04]  /*0d20*/  LEA R2, P0, R0, UR8, 0x3 ;  /* 0x0000000800027c11 */ /* 0x001fc8000f8018ff */
[----:B------:R-:W-:-:S05]  /*0d30*/  LEA.HI.X R3, R0, UR9, RZ, 0x3, P0 ;  /* 0x0000000900037c11 */ /* 0x000fca00080f1cff */
[----:B------:R-:W2:Y:S02]  /*0d40*/  LDG.E.64 R4, desc[UR6][R2.64] ;  /* 0x0000000602047981 */ /* 0x000ea4000c1e1b00 */
[----:B--2---:R-:W-:-:S07]  /*0d50*/  DADD R4, R4, -R8 ;  /* 0x0000000004047229 */ /* 0x004fce0000000808 */
[----:B------:R0:W-:Y:S04]  /*0d60*/  STG.E.64 desc[UR6][R2.64], R4 ;  /* 0x0000000402007986 */ /* 0x0001e8000c101b06 */
.L_x_128:
[----:B------:R-:W-:Y:S05]  /*0d70*/  BSYNC.RECONVERGENT B1 ;  /* 0x0000000000017941 */ /* 0x000fea0003800200 */
.L_x_127:
[----:B------:R-:W1:Y:S01]  /*0d80*/  LDCU UR4, c[0x0][0x3a8] ;  /* 0x00007500ff0477ac */ /* 0x000e620008000800 */
[----:B------:R-:W-:Y:S01]  /*0d90*/  BAR.SYNC.DEFER_BLOCKING 0x0 ;  /* 0x0000000000007b1d */ /* 0x000fe20000010000 */
[----:B-1----:R-:W-:-:S13]  /*0da0*/  ISETP.GE.U32.AND P0, PT, R0, UR4, PT ;  /* 0x0000000400007c0c */ /* 0x002fda000bf06070 */
[----:B------:R-:W-:Y:S05]  /*0db0*/  @P0 EXIT ;  /* 0x000000000000094d */ /* 0x000fea0003800000 */
[----:B------:R-:W1:Y:S01]  /*0dc0*/  LDCU.64 UR8, c[0x0][0x390] ;  /* 0x00007200ff0877ac */ /* 0x000e620008000a00 */
[----:B0-----:R-:W0:Y:S01]  /*0dd0*/  LDC.64 R4, c[0x0][0x398] ;  /* 0x0000e600ff047b82 */ /* 0x001e220000000a00 */
[----:B-1----:R-:W-:-:S04]  /*0de0*/  LEA R2, P0, R0, UR8, 0x2 ;  /* 0x0000000800027c11 */ /* 0x002fc8000f8010ff */
[----:B------:R-:W-:-:S05]  /*0df0*/  LEA.HI.X R3, R0, UR9, RZ, 0x2, P0 ;  /* 0x0000000900037c11 */ /* 0x000fca00080f14ff */
[----:B------:R1:W5:Y:S01]  /*0e00*/  LDG.E R9, desc[UR6][R2.64] ;  /* 0x0000000602097981 */ /* 0x000362000c1e1900 */
[----:B------:R-:W-:Y:S01]  /*0e10*/  BSSY.RECONVERGENT B0, `(.L_x_138) ;  /* 0x000000b000007945 */ /* 0x000fe20003800200 */
[----:B------:R-:W-:-:S07]  /*0e20*/  MOV R7, RZ ;  /* 0x000000ff00077202 */ /* 0x000fce0000000f00 */
.L_x_140:
[----:B01----:R-:W-:-:S06]  /*0e30*/  IMAD.WIDE.U32 R2, R7, 0x4, R4 ;  /* 0x0000000407027825 */ /* 0x003fcc00078e0004 */
[----:B------:R-:W2:Y:S01]  /*0e40*/  LDG.E R3, desc[UR6][R2.64] ;  /* 0x0000000602037981 */ /* 0x000ea2000c1e1900 */
[----:B------:R-:W-:Y:S01]  /*0e50*/  IMAD.MOV.U32 R11, RZ, RZ, R7 ;  /* 0x000000ffff0b7224 */ /* 0x000fe200078e0007 */
[----:B--2---:R-:W-:-:S13]  /*0e60*/  ISETP.GT.U32.AND P0, PT, R3, R0, PT ;  /* 0x000000000300720c */ /* 0x004fda0003f04070 */
[----:B------:R-:W-:Y:S05]  /*0e70*/  @P0 BRA `(.L_x_139) ;  /* 0x0000000000100947 */ /* 0x000fea0003800000 */
[----:B------:R-:W-:-:S05]  /*0e80*/  VIADD R7, R7, 0x1 ;  /* 0x0000000107077836 */ /* 0x000fca0000000000 */
[----:B------:R-:W-:-:S13]  /*0e90*/  ISETP.NE.AND P0, PT, R7, UR5, PT ;  /* 0x0000000507007c0c */ /* 0x000fda000bf05270 */
[----:B------:R-:W-:Y:S05]  /*0ea0*/  @P0 BRA `(.L_x_140) ;  /* 0xfffffffc00e00947 */ /* 0x000fea000383ffff */
[----:B------:R-:W-:-:S07]  /*0eb0*/  IMAD.U32 R11, RZ, RZ, UR5 ;  /* 0x00000005ff0b7e24 */ /* 0x000fce000f8e00ff */
.L_x_139:
[----:B------:R-:W-:Y:S05]  /*0ec0*/  BSYNC.RECONVERGENT B0 ;  /* 0x0000000000007941 */ /* 0x000fea0003800200 */
.L_x_138:
[----:B------:R-:W0:Y:S01]  /*0ed0*/  LDC.64 R6, c[0x0][0x3a0] ;  /* 0x0000e800ff067b82 */ /* 0x000e220000000a00 */
[----:B------:R-:W1:Y:S01]  /*0ee0*/  LDCU.64 UR4, c[0x0][0x388] ;  /* 0x00007100ff0477ac */ /* 0x000e620008000a00 */
[----:B0----5:R-:W-:-:S05]  /*0ef0*/  IMAD.WIDE R2, R9, 0x4, R6 ;  /* 0x0000000409027825 */ /* 0x021fca00078e0206 */
[----:B------:R-:W2:Y:S01]  /*0f00*/  LDG.E R5, desc[UR6][R2.64] ;  /* 0x0000000602057981 */ /* 0x000ea2000c1e1900 */
[C---:B-1----:R-:W-:Y:S01]  /*0f10*/  LEA R4, P1, R0.reuse, UR4, 0x3 ;  /* 0x0000000400047c11 */ /* 0x042fe2000f8218ff */
[----:B------:R-:W-:Y:S04]  /*0f20*/  BSSY.RECONVERGENT B0, `(.L_x_141) ;  /* 0x0000012000007945 */ /* 0x000fe80003800200 */
[----:B------:R-:W-:Y:S01]  /*0f30*/  BSSY.RELIABLE B1, `(.L_x_142) ;  /* 0x000000f000017945 */ /* 0x000fe20003800100 */
[----:B------:R-:W-:Y:S01]  /*0f40*/  IMAD.WIDE R6, R11, 0x4, R6 ;  /* 0x000000040b067825 */ /* 0x000fe200078e0206 */
[----:B--2---:R-:W-:Y:S02]  /*0f50*/  ISETP.NE.AND P0, PT, R5, RZ, PT ;  /* 0x000000ff0500720c */ /* 0x004fe40003f05270 */
[----:B------:R-:W-:-:S02]  /*0f60*/  LEA.HI.X R5, R0, UR5, RZ, 0x3, P1 ;  /* 0x0000000500057c11 */ /* 0x000fc400088f1cff */
[----:B------:R-:W-:-:S09]  /*0f70*/  IADD3 R0, PT, PT, R11, -0x1, RZ ;  /* 0xffffffff0b007810 */ /* 0x000fd20007ffe0ff */
[----:B------:R-:W-:Y:S05]  /*0f80*/  @P0 BRA `(.L_x_143) ;  /* 0x0000000000180947 */ /* 0x000fea0003800000 */
[----:B------:R-:W2:Y:S01]  /*0f90*/  LDG.E R8, desc[UR6][R6.64+-0x4] ;  /* 0xfffffc0606087981 */ /* 0x000ea2000c1e1900 */
[----:B------:R-:W-:Y:S02]  /*0fa0*/  ISETP.NE.AND P0, PT, R9, R0, PT ;  /* 0x000000000900720c */ /* 0x000fe40003f05270 */
[----:B--2---:R-:W-:-:S13]  /*0fb0*/  ISETP.NE.AND P1, PT, R8, RZ, PT ;  /* 0x000000ff0800720c */ /* 0x004fda0003f25270 */
[----:B------:R-:W-:Y:S05]  /*0fc0*/  @P0 BRA P1, `(.L_x_144) ;  /* 0x0000000000140947 */ /* 0x000fea0000800000 */
[----:B------:R-:W-:Y:S05]  /*0fd0*/  BREAK.RELIABLE B1 ;  /* 0x0000000000017942 */ /* 0x000fea0003800100 */
[----:B------:R-:W-:Y:S05]  /*0fe0*/  BRA `(.L_x_145) ;  /* 0x0000000000147947 */ /* 0x000fea0003800000 */
.L_x_143:
[----:B------:R-:W-:-:S13]  /*0ff0*/  ISETP.NE.AND P0, PT, R9, R0, PT ;  /* 0x000000000900720c */ /* 0x000fda0003f05270 */
[----:B------:R-:W-:Y:S05]  /*1000*/  @!P0 BREAK.RELIABLE B1 ;  /* 0x0000000000018942 */ /* 0x000fea0003800100 */
[----:B------:R-:W-:Y:S05]  /*1010*/  @!P0 BRA `(.L_x_145) ;  /* 0x0000000000088947 */ /* 0x000fea0003800000 */
.L_x_144:
[----:B------:R-:W-:Y:S05]  /*1020*/  BSYNC.RELIABLE B1 ;  /* 0x0000000000017941 */ /* 0x000fea0003800100 */
.L_x_142:
[----:B------:R0:W-:Y:S02]  /*1030*/  STG.E.64 desc[UR6][R4.64], RZ ;  /* 0x000000ff04007986 */ /* 0x0001e4000c101b06 */
.L_x_145:
[----:B------:R-:W-:Y:S05]  /*1040*/  BSYNC.RECONVERGENT B0 ;  /* 0x0000000000007941 */ /* 0x000fea0003800200 */
.L_x_141:
[----:B------:R-:W-:Y:S05]  /*1050*/  WARPSYNC.ALL ;  /* 0x0000000000007948 */ /* 0x000fea0003800000 */
[----:B------:R-:W-:Y:S06]  /*1060*/  BAR.SYNC.DEFER_BLOCKING 0x0 ;  /* 0x0000000000007b1d */ /* 0x000fec0000010000 */
[----:B------:R-:W2:Y:S01]  /*1070*/  LDG.E R2, desc[UR6][R2.64] ;  /* 0x0000000602027981 */ /* 0x000ea2000c1e1900 */
[----:B------:R-:W-:Y:S01]  /*1080*/  BSSY.RECONVERGENT B0, `(.L_x_146) ;  /* 0x000000a000007945 */ /* 0x000fe20003800200 */
[----:B--2---:R-:W-:-:S13]  /*1090*/  ISETP.NE.AND P0, PT, R2, RZ, PT ;  /* 0x000000ff0200720c */ /* 0x004fda0003f05270 */
[----:B------:R-:W-:Y:S05]  /*10a0*/  @P0 BRA `(.L_x_147) ;  /* 0x0000000000140947 */ /* 0x000fea0003800000 */
[----:B------:R-:W2:Y:S01]  /*10b0*/  LDG.E R6, desc[UR6][R6.64+-0x4] ;  /* 0xfffffc0606067981 */ /* 0x000ea2000c1e1900 */
[----:B------:R-:W-:Y:S02]  /*10c0*/  ISETP.NE.AND P0, PT, R9, R0, PT ;  /* 0x000000000900720c */ /* 0x000fe40003f05270 */
[----:B--2---:R-:W-:-:S13]  /*10d0*/  ISETP.NE.AND P1, PT, R6, RZ, PT ;  /* 0x000000ff0600720c */ /* 0x004fda0003f25270 */
[----:B------:R-:W-:Y:S05]  /*10e0*/  @!P0 BRA P1, `(.L_x_148) ;  /* 0x00000000000c8947 */ /* 0x000fea0000800000 */
[----:B------:R-:W-:Y:S05]  /*10f0*/  EXIT ;  /* 0x000000000000794d */ /* 0x000fea0003800000 */
.L_x_147:
[----:B------:R-:W-:-:S13]  /*1100*/  ISETP.NE.AND P0, PT, R9, R0, PT ;  /* 0x000000000900720c */ /* 0x000fda0003f05270 */
[----:B------:R-:W-:Y:S05]  /*1110*/  @P0 EXIT ;  /* 0x000000000000094d */ /* 0x000fea0003800000 */
.L_x_148:
[----:B------:R-:W-:Y:S05]  /*1120*/  BSYNC.RECONVERGENT B0 ;  /* 0x0000000000007941 */ /* 0x000fea0003800200 */
.L_x_146:
[----:B------:R-:W-:Y:S02]  /*1130*/  IMAD.MOV.U32 R2, RZ, RZ, 0x0 ;  /* 0x00000000ff027424 */ /* 0x000fe400078e00ff */
[----:B------:R-:W-:-:S05]  /*1140*/  IMAD.MOV.U32 R3, RZ, RZ, 0x3ff00000 ;  /* 0x3ff00000ff037424 */ /* 0x000fca00078e00ff */
[----:B------:R-:W-:Y:S01]  /*1150*/  STG.E.64 desc[UR6][R4.64], R2 ;  /* 0x0000000204007986 */ /* 0x000fe2000c101b06 */
[----:B------:R-:W-:Y:S05]  /*1160*/  EXIT ;  /* 0x000000000000794d */ /* 0x000fea0003800000 */
.L_x_149:
        /* <DEDUP_REMOVED lines=9> */
.L_x_161:


//--------------------- .text._Z9fillArrayPdid    --------------------------
	.section	.text._Z9fillArrayPdid,"ax",@progbits
	.align	128
        .global         _Z9fillArrayPdid
        .type           _Z9fillArrayPdid,@function
        .size           _Z9fillArrayPdid,(.L_x_162 - _Z9fillArrayPdid)
        .other          _Z9fillArrayPdid,@"STO_CUDA_ENTRY STV_DEFAULT"
_Z9fillArrayPdid:
.text._Z9fillArrayPdid:
[----:B------:R-:W-:Y:S01]  /*0000*/  LDC R1, c[0x0][0x37c] ;  /* 0x0000df00ff017b82 */ /* 0x000fe20000000800 */
[----:B------:R-:W0:Y:S07]  /*0010*/  S2R R7, SR_TID.X ;  /* 0x0000000000077919 */ /* 0x000e2e0000002100 */
[----:B------:R-:W0:Y:S01]  /*0020*/  S2UR UR4, SR_CTAID.X ;  /* 0x00000000000479c3 */ /* 0x000e220000002500 */
[----:B------:R-:W1:Y:S07]  /*0030*/  LDCU UR5, c[0x0][0x388] ;  /* 0x00007100ff0577ac */ /* 0x000e6e0008000800 */
[----:B------:R-:W0:Y:S02]  /*0040*/  LDC R0, c[0x0][0x360] ;  /* 0x0000d800ff007b82 */ /* 0x000e240000000800 */
[----:B0-----:R-:W-:-:S05]  /*0050*/  IMAD R7, R0, UR4, R7 ;  /* 0x0000000400077c24 */ /* 0x001fca000f8e0207 */
[----:B-1----:R-:W-:-:S13]  /*0060*/  ISETP.GE.U32.AND P0, PT, R7, UR5, PT ;  /* 0x0000000507007c0c */ /* 0x002fda000bf06070 */
[----:B------:R-:W-:Y:S05]  /*0070*/  @P0 EXIT ;  /* 0x000000000000094d */ /* 0x000fea0003800000 */
[----:B------:R-:W0:Y:S01]  /*0080*/  LDC.64 R2, c[0x0][0x380] ;  /* 0x0000e000ff027b82 */ /* 0x000e220000000a00 */
[----:B------:R-:W1:Y:S07]  /*0090*/  LDCU.64 UR4, c[0x0][0x358] ;  /* 0x00006b00ff0477ac */ /* 0x000e6e0008000a00 */
[----:B------:R-:W1:Y:S01]  /*00a0*/  LDC.64 R4, c[0x0][0x390] ;  /* 0x0000e400ff047b82 */ /* 0x000e620000000a00 */
[----:B0-----:R-:W-:-:S05]  /*00b0*/  IMAD.WIDE.U32 R2, R7, 0x8, R2 ;  /* 0x0000000807027825 */ /* 0x001fca00078e0002 */
[----:B-1----:R-:W-:Y:S01]  /*00c0*/  STG.E.64 desc[UR4][R2.64], R4 ;  /* 0x0000000402007986 */ /* 0x002fe2000c101b04 */
[----:B------:R-:W-:Y:S05]  /*00d0*/  EXIT ;  /* 0x000000000000794d */ /* 0x000fea0003800000 */
.L_x_150:
        /* <DEDUP_REMOVED lines=10> */
.L_x_162:


//--------------------- .nv.shared.reserved.0     --------------------------
	.section	.nv.shared.reserved.0,"aw",@nobits
	.weak		__nv_reservedSMEM_offset_0_alias
	.size		__nv_reservedSMEM_offset_0_alias, 0, 64
	.other		__nv_reservedSMEM_offset_0_alias,@"STO_CUDA_RESERVED_SHARED STV_DEFAULT"
__nv_reservedSMEM_offset_0_alias:
	.zero		0
	.zero		64


//--------------------- .nv.constant0._Z10loadVectorPdPiS0_ddidi --------------------------
	.section	.nv.constant0._Z10loadVectorPdPiS0_ddidi,"a",@progbits
	.sectionflags	@""
	.align	4
.nv.constant0._Z10loadVectorPdPiS0_ddidi:
	.zero		956


//--------------------- .nv.constant0._Z5splitPxPiS0_mm --------------------------
	.section	.nv.constant0._Z5splitPxPiS0_mm,"a",@progbits
	.sectionflags	@""
	.align	4
.nv.constant0._Z5splitPxPiS0_mm:
	.zero		936


//--------------------- .nv.constant0._Z11ass_A_exactddPiS_PdiPxS_S0_S0_ii --------------------------
	.section	.nv.constant0._Z11ass_A_exactddPiS_PdiPxS_S0_S0_ii,"a",@progbits
	.sectionflags	@""
	.align	4
.nv.constant0._Z11ass_A_exactddPiS_PdiPxS_S0_S0_ii:
	.zero		984


//--------------------- .nv.constant0._Z14BernBinomCoeffPdi --------------------------
	.section	.nv.constant0._Z14BernBinomCoeffPdi,"a",@progbits
	.sectionflags	@""
	.align	4
.nv.constant0._Z14BernBinomCoeffPdi:
	.zero		908


//--------------------- .nv.constant0._Z15vectorDirichletPdS_PiS0_S0_jiiid --------------------------
	.section	.nv.constant0._Z15vectorDirichletPdS_PiS0_S0_jiiid,"a",@progbits
	.sectionflags	@""
	.align	4
.nv.constant0._Z15vectorDirichletPdS_PiS0_S0_jiiid:
	.zero		960


//--------------------- .nv.constant0._Z14applyDirichletPdS_PiS0_S0_jiiid --------------------------
	.section	.nv.constant0._Z14applyDirichletPdS_PiS0_S0_jiiid,"a",@progbits
	.sectionflags	@""
	.align	4
.nv.constant0._Z14applyDirichletPdS_PiS0_S0_jiiid:
	.zero		960


//--------------------- .nv.constant0._Z9fillArrayPdid --------------------------
	.section	.nv.constant0._Z9fillArrayPdid,"a",@progbits
	.sectionflags	@""
	.align	4
.nv.constant0._Z9fillArrayPdid:
	.zero		920


//--------------------- SYMBOLS --------------------------

	.type		.nv.reservedSmem.offset0,@object
	.size		.nv.reservedSmem.offset0,0x4
	.type		malloc,@function
	.type		free,@function
